def matmul_kernel(
    a_ptr,
    b_ptr,
    c_ptr,
    M,
    N,
    K,
    stride_am,
    stride_ak,
    stride_bk,
    stride_bn,
    stride_cm,
    stride_cn,
    BLOCK_M: tl.constexpr,
    BLOCK_N: tl.constexpr,
    BLOCK_K: tl.constexpr,
    GROUP_M: tl.constexpr,
):
    pid = tl.program_id(axis=0)
    num_pid_m = tl.cdiv(M, BLOCK_M)
    num_pid_n = tl.cdiv(N, BLOCK_N)
    num_pid_in_group = GROUP_M * num_pid_n
    group_id = pid // num_pid_in_group
    first_pid_m = group_id * GROUP_M
    group_size_m = min(num_pid_m - first_pid_m, GROUP_M)
    pid_m = first_pid_m + ((pid % num_pid_in_group) % group_size_m)
    pid_n = (pid % num_pid_in_group) // group_size_m

    offs_am = (pid_m * BLOCK_M + tl.arange(0, BLOCK_M)) % M
    offs_bn = (pid_n * BLOCK_N + tl.arange(0, BLOCK_N)) % N
    offs_k = tl.arange(0, BLOCK_K)
    a_ptrs = a_ptr + offs_am[:, None] * stride_am + offs_k[None, :] * stride_ak
    b_ptrs = b_ptr + offs_k[:, None] * stride_bk + offs_bn[None, :] * stride_bn

    acc = tl.zeros((BLOCK_M, BLOCK_N), dtype=tl.float32)
    for kk in range(0, tl.cdiv(K, BLOCK_K)):
        a = tl.load(a_ptrs, mask=offs_k[None, :] < K - kk * BLOCK_K, other=0.0)
        b = tl.load(b_ptrs, mask=offs_k[:, None] < K - kk * BLOCK_K, other=0.0)
        acc = tl.dot(a, b, acc)
        a_ptrs += BLOCK_K * stride_ak
        b_ptrs += BLOCK_K * stride_bk

    c = acc.to(c_ptr.dtype.element_ty)
    offs_cm = pid_m * BLOCK_M + tl.arange(0, BLOCK_M)
    offs_cn = pid_n * BLOCK_N + tl.arange(0, BLOCK_N)
    c_ptrs = c_ptr + offs_cm[:, None] * stride_cm + offs_cn[None, :] * stride_cn
    mask = (offs_cm[:, None] < M) & (offs_cn[None, :] < N)
    tl.store(c_ptrs, c, mask=mask)

# config = {"BLOCK_K": 64, "BLOCK_M": 256, "BLOCK_N": 128, "GROUP_M": 8, "arch": "sm_80", "dtype": "bf16", "num_ctas": 1, "num_stages": 3, "num_warps": 1}
# arch = sm_80


// ===== COMPILED SASS (sm_80) =====

	.target	sm_80

	.elftype	@"ET_EXEC"


//--------------------- .note.nv.tkinfo           --------------------------
	.section	.note.nv.tkinfo,"",@"SHT_NOTE"
	.sectionflags	@"SHF_NOTE_NV_TKINFO"
	.tkinfo
        /*0018*/ 	.word	0x00000002
        /*0030*/ 	.string	""
        /*0030*/ 	.string	"ptxas"
        /*0030*/ 	.string	"Cuda compilation tools, release 13.0, V13.0.88"
        /*0030*/ 	.string	"Build cuda_13.0.r13.0/compiler.36424714_0"
        /*0030*/ 	.string	"-v  -suppress-debug-info  -lineinfo  -arch sm_80 "



//--------------------- .note.nv.cuinfo           --------------------------
	.section	.note.nv.cuinfo,"",@"SHT_NOTE"
	.sectionflags	@"SHF_NOTE_NV_CUINFO"
        /*0018*/ 	.short	0x0002
        /*001a*/ 	.short	0x0050
        /*001c*/ 	.short	0x0082
	.zero		2


//--------------------- .nv.info                  --------------------------
	.section	.nv.info,"",@"SHT_CUDA_INFO"
	.align	4


	//----- nvinfo : EIATTR_REGCOUNT
	.align		4
        /*0000*/ 	.byte	0x04, 0x2f
        /*0002*/ 	.short	(.L_1 - .L_0)
	.align		4
.L_0:
        /*0004*/ 	.word	index@(matmul_kernel)
        /*0008*/ 	.word	0x00000040


	//----- nvinfo : EIATTR_FRAME_SIZE
	.align		4
.L_1:
        /*000c*/ 	.byte	0x04, 0x11
        /*000e*/ 	.short	(.L_3 - .L_2)
	.align		4
.L_2:
        /*0010*/ 	.word	index@(matmul_kernel)
        /*0014*/ 	.word	0x00005d20


	//----- nvinfo : EIATTR_MIN_STACK_SIZE
	.align		4
.L_3:
        /*0018*/ 	.byte	0x04, 0x12
        /*001a*/ 	.short	(.L_5 - .L_4)
	.align		4
.L_4:
        /*001c*/ 	.word	index@(matmul_kernel)
        /*0020*/ 	.word	0x00005d20
.L_5:


//--------------------- .nv.info.matmul_kernel    --------------------------
	.section	.nv.info.matmul_kernel,"",@"SHT_CUDA_INFO"
	.sectionflags	@""
	.align	4


	//----- nvinfo : EIATTR_CUDA_API_VERSION
	.align		4
        /*0000*/ 	.byte	0x04, 0x37
        /*0002*/ 	.short	(.L_7 - .L_6)
.L_6:
        /*0004*/ 	.word	0x00000082


	//----- nvinfo : EIATTR_SW2861232_WAR
	.align		4
.L_7:
        /*0008*/ 	.byte	0x01, 0x35
	.zero		2


	//----- nvinfo : EIATTR_PARAM_CBANK
	.align		4
        /*000c*/ 	.byte	0x04, 0x0a
        /*000e*/ 	.short	(.L_9 - .L_8)
	.align		4
.L_8:
        /*0010*/ 	.word	index@(.nv.constant0.matmul_kernel)
        /*0014*/ 	.short	0x0160
        /*0016*/ 	.short	0x0050


	//----- nvinfo : EIATTR_CBANK_PARAM_SIZE
	.align		4
.L_9:
        /*0018*/ 	.byte	0x03, 0x19
        /*001a*/ 	.short	0x0050


	//----- nvinfo : EIATTR_KPARAM_INFO
	.align		4
        /*001c*/ 	.byte	0x04, 0x17
        /*001e*/ 	.short	(.L_11 - .L_10)
.L_10:
        /*0020*/ 	.word	0x00000000
        /*0024*/ 	.short	0x000d
        /*0026*/ 	.short	0x0048
        /*0028*/ 	.byte	0x00, 0xf4, 0x21, 0x00


	//----- nvinfo : EIATTR_KPARAM_INFO
	.align		4
.L_11:
        /*002c*/ 	.byte	0x04, 0x17
        /*002e*/ 	.short	(.L_13 - .L_12)
.L_12:
        /*0030*/ 	.word	0x00000000
        /*0034*/ 	.short	0x000c
        /*0036*/ 	.short	0x0040
        /*0038*/ 	.byte	0x00, 0xf4, 0x21, 0x00


	//----- nvinfo : EIATTR_KPARAM_INFO
	.align		4
.L_13:
        /*003c*/ 	.byte	0x04, 0x17
        /*003e*/ 	.short	(.L_15 - .L_14)
.L_14:
        /*0040*/ 	.word	0x00000000
        /*0044*/ 	.short	0x000b
        /*0046*/ 	.short	0x0038
        /*0048*/ 	.byte	0x00, 0xf0, 0x11, 0x00


	//----- nvinfo : EIATTR_KPARAM_INFO
	.align		4
.L_15:
        /*004c*/ 	.byte	0x04, 0x17
        /*004e*/ 	.short	(.L_17 - .L_16)
.L_16:
        /*0050*/ 	.word	0x00000000
        /*0054*/ 	.short	0x000a
        /*0056*/ 	.short	0x0034
        /*0058*/ 	.byte	0x00, 0xf0, 0x11, 0x00


	//----- nvinfo : EIATTR_KPARAM_INFO
	.align		4
.L_17:
        /*005c*/ 	.byte	0x04, 0x17
        /*005e*/ 	.short	(.L_19 - .L_18)
.L_18:
        /*0060*/ 	.word	0x00000000
        /*0064*/ 	.short	0x0009
        /*0066*/ 	.short	0x0030
        /*0068*/ 	.byte	0x00, 0xf0, 0x11, 0x00


	//----- nvinfo : EIATTR_KPARAM_INFO
	.align		4
.L_19:
        /*006c*/ 	.byte	0x04, 0x17
        /*006e*/ 	.short	(.L_21 - .L_20)
.L_20:
        /*0070*/ 	.word	0x00000000
        /*0074*/ 	.short	0x0008
        /*0076*/ 	.short	0x002c
        /*0078*/ 	.byte	0x00, 0xf0, 0x11, 0x00


	//----- nvinfo : EIATTR_KPARAM_INFO
	.align		4
.L_21:
        /*007c*/ 	.byte	0x04, 0x17
        /*007e*/ 	.short	(.L_23 - .L_22)
.L_22:
        /*0080*/ 	.word	0x00000000
        /*0084*/ 	.short	0x0007
        /*0086*/ 	.short	0x0028
        /*0088*/ 	.byte	0x00, 0xf0, 0x11, 0x00


	//----- nvinfo : EIATTR_KPARAM_INFO
	.align		4
.L_23:
        /*008c*/ 	.byte	0x04, 0x17
        /*008e*/ 	.short	(.L_25 - .L_24)
.L_24:
        /*0090*/ 	.word	0x00000000
        /*0094*/ 	.short	0x0006
        /*0096*/ 	.short	0x0024
        /*0098*/ 	.byte	0x00, 0xf0, 0x11, 0x00


	//----- nvinfo : EIATTR_KPARAM_INFO
	.align		4
.L_25:
        /*009c*/ 	.byte	0x04, 0x17
        /*009e*/ 	.short	(.L_27 - .L_26)
.L_26:
        /*00a0*/ 	.word	0x00000000
        /*00a4*/ 	.short	0x0005
        /*00a6*/ 	.short	0x0020
        /*00a8*/ 	.byte	0x00, 0xf0, 0x11, 0x00


	//----- nvinfo : EIATTR_KPARAM_INFO
	.align		4
.L_27:
        /*00ac*/ 	.byte	0x04, 0x17
        /*00ae*/ 	.short	(.L_29 - .L_28)
.L_28:
        /*00b0*/ 	.word	0x00000000
        /*00b4*/ 	.short	0x0004
        /*00b6*/ 	.short	0x001c
        /*00b8*/ 	.byte	0x00, 0xf0, 0x11, 0x00


	//----- nvinfo : EIATTR_KPARAM_INFO
	.align		4
.L_29:
        /*00bc*/ 	.byte	0x04, 0x17
        /*00be*/ 	.short	(.L_31 - .L_30)
.L_30:
        /*00c0*/ 	.word	0x00000000
        /*00c4*/ 	.short	0x0003
        /*00c6*/ 	.short	0x0018
        /*00c8*/ 	.byte	0x00, 0xf0, 0x11, 0x00


	//----- nvinfo : EIATTR_KPARAM_INFO
	.align		4
.L_31:
        /*00cc*/ 	.byte	0x04, 0x17
        /*00ce*/ 	.short	(.L_33 - .L_32)
.L_32:
        /*00d0*/ 	.word	0x00000000
        /*00d4*/ 	.short	0x0002
        /*00d6*/ 	.short	0x0010
        /*00d8*/ 	.byte	0x00, 0xf4, 0x21, 0x00


	//----- nvinfo : EIATTR_KPARAM_INFO
	.align		4
.L_33:
        /*00dc*/ 	.byte	0x04, 0x17
        /*00de*/ 	.short	(.L_35 - .L_34)
.L_34:
        /*00e0*/ 	.word	0x00000000
        /*00e4*/ 	.short	0x0001
        /*00e6*/ 	.short	0x0008
        /*00e8*/ 	.byte	0x00, 0xf4, 0x21, 0x00


	//----- nvinfo : EIATTR_KPARAM_INFO
	.align		4
.L_35:
        /*00ec*/ 	.byte	0x04, 0x17
        /*00ee*/ 	.short	(.L_37 - .L_36)
.L_36:
        /*00f0*/ 	.word	0x00000000
        /*00f4*/ 	.short	0x0000
        /*00f6*/ 	.short	0x0000
        /*00f8*/ 	.byte	0x00, 0xf4, 0x21, 0x00


	//----- nvinfo : EIATTR_MAXREG_COUNT
	.align		4
.L_37:
        /*00fc*/ 	.byte	0x03, 0x1b
        /*00fe*/ 	.short	0x00ff


	//----- nvinfo : EIATTR_NUM_BARRIERS
	.align		4
        /*0100*/ 	.byte	0x02, 0x4c
        /*0102*/ 	.byte	0x01
	.zero		1


	//----- nvinfo : EIATTR_ANNOTATIONS
	.align		4
        /*0104*/ 	.byte	0x04, 0x55
        /*0106*/ 	.short	(.L_39 - .L_38)


	//   ....[0]....
.L_38:
        /*0108*/ 	.word	0x00000001
        /*010c*/ 	.byte	0x10, 0x05, 0x00, 0x00, 0x01, 0x00, 0x00, 0x00, 0x40, 0x05, 0x00, 0x00, 0x01, 0x00, 0x00, 0x00
        /* <DEDUP_REMOVED lines=3443> */
        /*d84c*/ 	.byte	0xa0, 0xdd, 0x02, 0x00


	//----- nvinfo : EIATTR_MERCURY_ISA_VERSION
	.align		4
.L_39:
        /*d850*/ 	.byte	0x03, 0x5f
        /*d852*/ 	.short	0x0000


	//----- nvinfo : EIATTR_COOP_GROUP_MASK_REGIDS
	.align		4
        /*d854*/ 	.byte	0x04, 0x29
        /*d856*/ 	.short	(.L_41 - .L_40)


	//   ....[0]....
.L_40:
        /*d858*/ 	.word	0xffffffff


	//   ....[1]....
        /*d85c*/ 	.word	0xffffffff


	//   ....[2]....
        /*d860*/ 	.word	0xffffffff


	//   ....[3]....
        /*d864*/ 	.word	0xffffffff


	//   ....[4]....
        /*d868*/ 	.word	0xffffffff


	//   ....[5]....
        /*d86c*/ 	.word	0xffffffff


	//   ....[6]....
        /*d870*/ 	.word	0xffffffff


	//   ....[7]....
        /*d874*/ 	.word	0xffffffff


	//   ....[8]....
        /*d878*/ 	.word	0xffffffff


	//   ....[9]....
        /*d87c*/ 	.word	0xffffffff


	//   ....[10]....
        /*d880*/ 	.word	0xffffffff


	//   ....[11]....
        /*d884*/ 	.word	0xffffffff


	//   ....[12]....
        /*d888*/ 	.word	0xffffffff


	//   ....[13]....
        /*d88c*/ 	.word	0xffffffff


	//   ....[14]....
        /*d890*/ 	.word	0xffffffff


	//   ....[15]....
        /*d894*/ 	.word	0xffffffff


	//   ....[16]....
        /*d898*/ 	.word	0xffffffff


	//   ....[17]....
        /*d89c*/ 	.word	0xffffffff


	//   ....[18]....
        /*d8a0*/ 	.word	0xffffffff


	//   ....[19]....
        /*d8a4*/ 	.word	0xffffffff


	//   ....[20]....
        /*d8a8*/ 	.word	0xffffffff


	//   ....[21]....
        /*d8ac*/ 	.word	0xffffffff


	//   ....[22]....
        /*d8b0*/ 	.word	0xffffffff


	//   ....[23]....
        /*d8b4*/ 	.word	0xffffffff


	//   ....[24]....
        /*d8b8*/ 	.word	0xffffffff


	//   ....[25]....
        /*d8bc*/ 	.word	0xffffffff


	//   ....[26]....
        /*d8c0*/ 	.word	0xffffffff


	//   ....[27]....
        /*d8c4*/ 	.word	0xffffffff


	//   ....[28]....
        /*d8c8*/ 	.word	0xffffffff


	//   ....[29]....
        /*d8cc*/ 	.word	0xffffffff


	//   ....[30]....
        /*d8d0*/ 	.word	0xffffffff


	//   ....[31]....
        /*d8d4*/ 	.word	0xffffffff


	//   ....[32]....
        /*d8d8*/ 	.word	0xffffffff


	//   ....[33]....
        /*d8dc*/ 	.word	0xffffffff


	//   ....[34]....
        /*d8e0*/ 	.word	0xffffffff


	//   ....[35]....
        /*d8e4*/ 	.word	0xffffffff


	//   ....[36]....
        /*d8e8*/ 	.word	0xffffffff


	//   ....[37]....
        /*d8ec*/ 	.word	0xffffffff


	//   ....[38]....
        /*d8f0*/ 	.word	0xffffffff


	//   ....[39]....
        /*d8f4*/ 	.word	0xffffffff


	//   ....[40]....
        /*d8f8*/ 	.word	0xffffffff


	//   ....[41]....
        /*d8fc*/ 	.word	0xffffffff


	//   ....[42]....
        /*d900*/ 	.word	0xffffffff


	//   ....[43]....
        /*d904*/ 	.word	0xffffffff


	//   ....[44]....
        /*d908*/ 	.word	0xffffffff


	//   ....[45]....
        /*d90c*/ 	.word	0xffffffff


	//   ....[46]....
        /*d910*/ 	.word	0xffffffff


	//   ....[47]....
        /*d914*/ 	.word	0xffffffff


	//   ....[48]....
        /*d918*/ 	.word	0xffffffff


	//   ....[49]....
        /*d91c*/ 	.word	0xffffffff


	//   ....[50]....
        /*d920*/ 	.word	0xffffffff


	//   ....[51]....
        /*d924*/ 	.word	0xffffffff


	//   ....[52]....
        /*d928*/ 	.word	0xffffffff


	//   ....[53]....
        /*d92c*/ 	.word	0xffffffff


	//   ....[54]....
        /*d930*/ 	.word	0xffffffff


	//   ....[55]....
        /*d934*/ 	.word	0xffffffff


	//   ....[56]....
        /*d938*/ 	.word	0xffffffff


	//   ....[57]....
        /*d93c*/ 	.word	0xffffffff


	//   ....[58]....
        /*d940*/ 	.word	0xffffffff


	//   ....[59]....
        /*d944*/ 	.word	0xffffffff


	//   ....[60]....
        /*d948*/ 	.word	0xffffffff


	//   ....[61]....
        /*d94c*/ 	.word	0xffffffff


	//   ....[62]....
        /*d950*/ 	.word	0xffffffff


	//----- nvinfo : EIATTR_COOP_GROUP_INSTR_OFFSETS
	.align		4
.L_41:
        /*d954*/ 	.byte	0x04, 0x28
        /*d956*/ 	.short	(.L_43 - .L_42)


	//   ....[0]....
.L_42:
        /*d958*/ 	.word	0x00087130


	//   ....[1]....
        /*d95c*/ 	.word	0x00087240


	//   ....[2]....
        /*d960*/ 	.word	0x000872f0


	//   ....[3]....
        /*d964*/ 	.word	0x00087360


	//   ....[4]....
        /*d968*/ 	.word	0x00087490


	//   ....[5]....
        /*d96c*/ 	.word	0x00087500


	//   ....[6]....
        /*d970*/ 	.word	0x000876f0


	//   ....[7]....
        /*d974*/ 	.word	0x00087760


	//   ....[8]....
        /*d978*/ 	.word	0x000878d0


	//   ....[9]....
        /*d97c*/ 	.word	0x00087940


	//   ....[10]....
        /*d980*/ 	.word	0x00087b30


	//   ....[11]....
        /*d984*/ 	.word	0x00087c70


	//   ....[12]....
        /*d988*/ 	.word	0x00087d30


	//   ....[13]....
        /*d98c*/ 	.word	0x00087df0


	//   ....[14]....
        /*d990*/ 	.word	0x00087f90


	//   ....[15]....
        /*d994*/ 	.word	0x00087fe0


	//   ....[16]....
        /*d998*/ 	.word	0x00088240


	//   ....[17]....
        /*d99c*/ 	.word	0x000882b0


	//   ....[18]....
        /*d9a0*/ 	.word	0x00088460


	//   ....[19]....
        /*d9a4*/ 	.word	0x000884d0


	//   ....[20]....
        /*d9a8*/ 	.word	0x00088680


	//   ....[21]....
        /*d9ac*/ 	.word	0x000886f0


	//   ....[22]....
        /*d9b0*/ 	.word	0x000888a0


	//   ....[23]....
        /*d9b4*/ 	.word	0x00088910


	//   ....[24]....
        /*d9b8*/ 	.word	0x00088ac0


	//   ....[25]....
        /*d9bc*/ 	.word	0x00088b30


	//   ....[26]....
        /*d9c0*/ 	.word	0x00088d90


	//   ....[27]....
        /*d9c4*/ 	.word	0x00088e50


	//   ....[28]....
        /*d9c8*/ 	.word	0x00088f00


	//   ....[29]....
        /*d9cc*/ 	.word	0x00088f50


	//   ....[30]....
        /*d9d0*/ 	.word	0x00089080


	//   ....[31]....
        /*d9d4*/ 	.word	0x00089190


	//   ....[32]....
        /*d9d8*/ 	.word	0x000895c0


	//   ....[33]....
        /*d9dc*/ 	.word	0x00089650


	//   ....[34]....
        /*d9e0*/ 	.word	0x000896a0


	//   ....[35]....
        /*d9e4*/ 	.word	0x00089750


	//   ....[36]....
        /*d9e8*/ 	.word	0x000897e0


	//   ....[37]....
        /*d9ec*/ 	.word	0x00089870


	//   ....[38]....
        /*d9f0*/ 	.word	0x00089c60


	//   ....[39]....
        /*d9f4*/ 	.word	0x00089d10


	//   ....[40]....
        /*d9f8*/ 	.word	0x00089d60


	//   ....[41]....
        /*d9fc*/ 	.word	0x00089df0


	//   ....[42]....
        /*da00*/ 	.word	0x00089e80


	//   ....[43]....
        /*da04*/ 	.word	0x00089f10


	//   ....[44]....
        /*da08*/ 	.word	0x00089fa0


	//   ....[45]....
        /*da0c*/ 	.word	0x0008a0d0


	//   ....[46]....
        /*da10*/ 	.word	0x0008a3a0


	//   ....[47]....
        /*da14*/ 	.word	0x0008a3f0


	//   ....[48]....
        /*da18*/ 	.word	0x0008a480


	//   ....[49]....
        /*da1c*/ 	.word	0x0008a560


	//   ....[50]....
        /*da20*/ 	.word	0x0008a950


	//   ....[51]....
        /*da24*/ 	.word	0x0008aa00


	//   ....[52]....
        /*da28*/ 	.word	0x0008aa50


	//   ....[53]....
        /*da2c*/ 	.word	0x0008ab00


	//   ....[54]....
        /*da30*/ 	.word	0x0008ab50


	//   ....[55]....
        /*da34*/ 	.word	0x0008ac20


	//   ....[56]....
        /*da38*/ 	.word	0x0008acb0


	//   ....[57]....
        /*da3c*/ 	.word	0x0008ade0


	//   ....[58]....
        /*da40*/ 	.word	0x0008b0f0


	//   ....[59]....
        /*da44*/ 	.word	0x0008b1f0


	//   ....[60]....
        /*da48*/ 	.word	0x0008b240


	//   ....[61]....
        /*da4c*/ 	.word	0x0008b370


	//   ....[62]....
        /*da50*/ 	.word	0x0008b5b0


	//----- nvinfo : EIATTR_EXIT_INSTR_OFFSETS
	.align		4
.L_43:
        /*da54*/ 	.byte	0x04, 0x1c
        /*da56*/ 	.short	(.L_45 - .L_44)


	//   ....[0]....
.L_44:
        /*da58*/ 	.word	0x0009cc40


	//   ....[1]....
        /*da5c*/ 	.word	0x0009cc70


	//----- nvinfo : EIATTR_REQNTID
	.align		4
.L_45:
        /*da60*/ 	.byte	0x04, 0x10
        /*da62*/ 	.short	(.L_47 - .L_46)
.L_46:
        /*da64*/ 	.word	0x00000020
        /*da68*/ 	.word	0x00000001
        /*da6c*/ 	.word	0x00000001
.L_47:


//--------------------- .nv.callgraph             --------------------------
	.section	.nv.callgraph,"",@"SHT_CUDA_CALLGRAPH"
	.align	4
	.sectionentsize	8
	.align		4
        /*0000*/ 	.word	0x00000000
	.align		4
        /*0004*/ 	.word	0xffffffff
	.align		4
        /*0008*/ 	.word	0x00000000
	.align		4
        /*000c*/ 	.word	0xfffffffe
	.align		4
        /*0010*/ 	.word	0x00000000
	.align		4
        /*0014*/ 	.word	0xfffffffd
	.align		4
        /*0018*/ 	.word	0x00000000
	.align		4
        /*001c*/ 	.word	0xfffffffc


//--------------------- .nv.rel.action            --------------------------
	.section	.nv.rel.action,"",@"SHT_CUDA_RELOCINFO"
	.align	8
	.sectionentsize	8
        /*0000*/ 	.byte	0x73, 0x00, 0x00, 0x00, 0x00, 0x00, 0x00, 0x00, 0x00, 0x00, 0x00, 0x11, 0x25, 0x00, 0x05, 0x36


//--------------------- .nv.constant0.matmul_kernel --------------------------
	.section	.nv.constant0.matmul_kernel,"a",@progbits
	.sectionflags	@""
	.align	4
.nv.constant0.matmul_kernel:
	.zero		432


//--------------------- .text.matmul_kernel       --------------------------
	.section	.text.matmul_kernel,"ax",@progbits
	.sectioninfo	@"SHI_REGISTERS=64"
	.align	128
        .global         matmul_kernel
        .type           matmul_kernel,@function
        .size           matmul_kernel,(.L_x_5 - matmul_kernel)
        .other          matmul_kernel,@"STO_CUDA_ENTRY STV_DEFAULT"
matmul_kernel:
.text.matmul_kernel:
[----:B------:R-:W-:-:S03]  /*0000*/  IMAD.MOV.U32 R1, RZ, RZ, c[0x0][0x28] ;  /* 0x00000a00ff017624 */ /* 0x000fc600078e00ff */
[----:B------:R-:W-:Y:S01]  /*0010*/  IMAD.MOV.U32 R0, RZ, RZ, c[0x0][0x17c] ;  /* 0x00005f00ff007624 */ /* 0x000fe200078e00ff */
[----:B------:R-:W0:Y:S01]  /*0020*/  S2R R5, SR_CTAID.X ;  /* 0x0000000000057919 */ /* 0x000e220000002500 */
[----:B------:R-:W-:Y:S01]  /*0030*/  IADD3 R1, R1, -0x5d20, RZ ;  /* 0xffffa2e001017810 */ /* 0x000fe20007ffe0ff */
[----:B------:R-:W-:Y:S02]  /*0040*/  ULDC.64 UR4, c[0x0][0x118] ;  /* 0x0000460000047ab9 */ /* 0x000fe40000000a00 */
[----:B------:R-:W-:Y:S01]  /*0050*/  IADD3 R0, R0, 0x7f, RZ ;  /* 0x0000007f00007810 */ /* 0x000fe20007ffe0ff */
[----:B------:R-:W1:Y:S03]  /*0060*/  S2R R12, SR_TID.X ;  /* 0x00000000000c7919 */ /* 0x000e660000002100 */
[----:B------:R-:W-:-:S04]  /*0070*/  SHF.R.S32.HI R3, RZ, 0x1f, R0 ;  /* 0x0000001fff037819 */ /* 0x000fc80000011400 */
[----:B------:R-:W-:-:S04]  /*0080*/  LEA.HI R3, R3, R0, RZ, 0x7 ;  /* 0x0000000003037211 */ /* 0x000fc800078f38ff */
[----:B------:R-:W-:-:S05]  /*0090*/  SHF.R.S32.HI R3, RZ, 0x7, R3 ;  /* 0x00000007ff037819 */ /* 0x000fca0000011403 */
[----:B------:R-:W-:Y:S01]  /*00a0*/  IMAD.SHL.U32 R4, R3, 0x8, RZ ;  /* 0x0000000803047824 */ /* 0x000fe200078e00ff */
[----:B0-----:R-:W-:-:S04]  /*00b0*/  IABS R8, R5 ;  /* 0x0000000500087213 */ /* 0x001fc80000000000 */
[-C--:B------:R-:W-:Y:S02]  /*00c0*/  IABS R7, R4.reuse ;  /* 0x0000000400077213 */ /* 0x080fe40000000000 */
[----:B------:R-:W-:Y:S02]  /*00d0*/  IABS R10, R4 ;  /* 0x00000004000a7213 */ /* 0x000fe40000000000 */
[----:B------:R-:W0:Y:S01]  /*00e0*/  I2F.RP R0, R7 ;  /* 0x0000000700007306 */ /* 0x000e220000209400 */
[----:B-1----:R-:W-:-:S07]  /*00f0*/  LOP3.LUT R13, R12, 0x1f, RZ, 0xc0, !PT ;  /* 0x0000001f0c0d7812 */ /* 0x002fce00078ec0ff */
[----:B0-----:R-:W0:Y:S02]  /*0100*/  MUFU.RCP R0, R0 ;  /* 0x0000000000007308 */ /* 0x001e240000001000 */
[----:B0-----:R-:W-:Y:S01]  /*0110*/  IADD3 R2, R0, 0xffffffe, RZ ;  /* 0x0ffffffe00027810 */ /* 0x001fe20007ffe0ff */
[----:B------:R-:W-:-:S05]  /*0120*/  IMAD.MOV R0, RZ, RZ, -R10 ;  /* 0x000000ffff007224 */ /* 0x000fca00078e0a0a */
[----:B------:R0:W1:Y:S02]  /*0130*/  F2I.FTZ.U32.TRUNC.NTZ R3, R2 ;  /* 0x0000000200037305 */ /* 0x000064000021f000 */
[----:B0-----:R-:W-:Y:S02]  /*0140*/  IMAD.MOV.U32 R2, RZ, RZ, RZ ;  /* 0x000000ffff027224 */ /* 0x001fe400078e00ff */
[----:B-1----:R-:W-:-:S04]  /*0150*/  IMAD.MOV R6, RZ, RZ, -R3 ;  /* 0x000000ffff067224 */ /* 0x002fc800078e0a03 */
[----:B------:R-:W-:Y:S02]  /*0160*/  IMAD R9, R6, R7, RZ ;  /* 0x0000000706097224 */ /* 0x000fe400078e02ff */
[----:B------:R-:W-:Y:S02]  /*0170*/  IMAD.MOV.U32 R6, RZ, RZ, R8 ;  /* 0x000000ffff067224 */ /* 0x000fe400078e0008 */
[----:B------:R-:W-:-:S06]  /*0180*/  IMAD.HI.U32 R3, R3, R9, R2 ;  /* 0x0000000903037227 */ /* 0x000fcc00078e0002 */
[----:B------:R-:W-:-:S04]  /*0190*/  IMAD.HI.U32 R3, R3, R6, RZ ;  /* 0x0000000603037227 */ /* 0x000fc800078e00ff */
[----:B------:R-:W-:-:S05]  /*01a0*/  IMAD R0, R3, R0, R6 ;  /* 0x0000000003007224 */ /* 0x000fca00078e0206 */
[----:B------:R-:W-:-:S13]  /*01b0*/  ISETP.GT.U32.AND P1, PT, R7, R0, PT ;  /* 0x000000000700720c */ /* 0x000fda0003f24070 */
[----:B------:R-:W-:Y:S01]  /*01c0*/  @!P1 IMAD.IADD R0, R0, 0x1, -R7 ;  /* 0x0000000100009824 */ /* 0x000fe200078e0a07 */
[----:B------:R-:W-:Y:S02]  /*01d0*/  @!P1 IADD3 R3, R3, 0x1, RZ ;  /* 0x0000000103039810 */ /* 0x000fe40007ffe0ff */
[----:B------:R-:W-:Y:S02]  /*01e0*/  ISETP.NE.AND P1, PT, R4, RZ, PT ;  /* 0x000000ff0400720c */ /* 0x000fe40003f25270 */
[----:B------:R-:W-:Y:S02]  /*01f0*/  ISETP.GE.U32.AND P0, PT, R0, R7, PT ;  /* 0x000000070000720c */ /* 0x000fe40003f06070 */
[----:B------:R-:W-:-:S04]  /*0200*/  LOP3.LUT R0, R5, R4, RZ, 0x3c, !PT ;  /* 0x0000000405007212 */ /* 0x000fc800078e3cff */
[----:B------:R-:W-:Y:S01]  /*0210*/  ISETP.GE.AND P2, PT, R0, RZ, PT ;  /* 0x000000ff0000720c */ /* 0x000fe20003f46270 */
[----:B------:R-:W-:-:S05]  /*0220*/  IMAD.MOV.U32 R0, RZ, RZ, c[0x0][0x178] ;  /* 0x00005e00ff007624 */ /* 0x000fca00078e00ff */
[----:B------:R-:W-:Y:S02]  /*0230*/  IADD3 R0, R0, 0xff, RZ ;  /* 0x000000ff00007810 */ /* 0x000fe40007ffe0ff */
[----:B------:R-:W-:-:S05]  /*0240*/  @P0 IADD3 R3, R3, 0x1, RZ ;  /* 0x0000000103030810 */ /* 0x000fca0007ffe0ff */
[----:B------:R-:W-:Y:S01]  /*0250*/  IMAD.MOV.U32 R2, RZ, RZ, R3 ;  /* 0x000000ffff027224 */ /* 0x000fe200078e0003 */
[----:B------:R-:W-:-:S03]  /*0260*/  SHF.R.S32.HI R3, RZ, 0x1f, R0 ;  /* 0x0000001fff037819 */ /* 0x000fc60000011400 */
[----:B------:R-:W-:Y:S01]  /*0270*/  @!P2 IMAD.MOV R2, RZ, RZ, -R2 ;  /* 0x000000ffff02a224 */ /* 0x000fe200078e0a02 */
[----:B------:R-:W-:Y:S02]  /*0280*/  @!P1 LOP3.LUT R2, RZ, R4, RZ, 0x33, !PT ;  /* 0x00000004ff029212 */ /* 0x000fe400078e33ff */
[----:B------:R-:W-:-:S03]  /*0290*/  LEA.HI R3, R3, R0, RZ, 0x8 ;  /* 0x0000000003037211 */ /* 0x000fc600078f40ff */
[----:B------:R-:W-:Y:S02]  /*02a0*/  IMAD.SHL.U32 R6, R2, 0x8, RZ ;  /* 0x0000000802067824 */ /* 0x000fe400078e00ff */
[----:B------:R-:W-:-:S03]  /*02b0*/  IMAD.MOV R2, RZ, RZ, -R2 ;  /* 0x000000ffff027224 */ /* 0x000fc600078e0a02 */
[----:B------:R-:W-:Y:S01]  /*02c0*/  LEA.HI.SX32 R3, R3, -R6, 0x18 ;  /* 0x8000000603037211 */ /* 0x000fe200078fc2ff */
[----:B------:R-:W-:-:S03]  /*02d0*/  IMAD R4, R4, R2, R5 ;  /* 0x0000000204047224 */ /* 0x000fc600078e0205 */
[----:B------:R-:W-:Y:S02]  /*02e0*/  IMNMX R11, R3, 0x8, PT ;  /* 0x00000008030b7817 */ /* 0x000fe40003800200 */
[----:B------:R-:W-:Y:S02]  /*02f0*/  IABS R9, R4 ;  /* 0x0000000400097213 */ /* 0x000fe40000000000 */
[----:B------:R-:W-:-:S04]  /*0300*/  IABS R7, R11 ;  /* 0x0000000b00077213 */ /* 0x000fc80000000000 */
[----:B------:R-:W0:Y:S08]  /*0310*/  I2F.RP R0, R7 ;  /* 0x0000000700007306 */ /* 0x000e300000209400 */
[----:B0-----:R-:W0:Y:S02]  /*0320*/  MUFU.RCP R0, R0 ;  /* 0x0000000000007308 */ /* 0x001e240000001000 */
[----:B0-----:R-:W-:-:S06]  /*0330*/  IADD3 R3, R0, 0xffffffe, RZ ;  /* 0x0ffffffe00037810 */ /* 0x001fcc0007ffe0ff */
[----:B------:R-:W0:Y:S02]  /*0340*/  F2I.FTZ.U32.TRUNC.NTZ R3, R3 ;  /* 0x0000000300037305 */ /* 0x000e24000021f000 */
[----:B0-----:R-:W-:-:S04]  /*0350*/  IMAD.MOV R8, RZ, RZ, -R3 ;  /* 0x000000ffff087224 */ /* 0x001fc800078e0a03 */
[----:B------:R-:W-:Y:S01]  /*0360*/  IMAD.MOV.U32 R2, RZ, RZ, R8 ;  /* 0x000000ffff027224 */ /* 0x000fe200078e0008 */
[----:B------:R-:W-:-:S03]  /*0370*/  IABS R8, R11 ;  /* 0x0000000b00087213 */ /* 0x000fc60000000000 */
[----:B------:R-:W-:Y:S02]  /*0380*/  IMAD R5, R2, R7, RZ ;  /* 0x0000000702057224 */ /* 0x000fe400078e02ff */
[----:B------:R-:W-:Y:S02]  /*0390*/  IMAD.MOV.U32 R2, RZ, RZ, RZ ;  /* 0x000000ffff027224 */ /* 0x000fe400078e00ff */
[----:B------:R-:W-:Y:S02]  /*03a0*/  IMAD.MOV R0, RZ, RZ, -R8 ;  /* 0x000000ffff007224 */ /* 0x000fe400078e0a08 */
[----:B------:R-:W-:-:S04]  /*03b0*/  IMAD.HI.U32 R2, R3, R5, R2 ;  /* 0x0000000503027227 */ /* 0x000fc800078e0002 */
[----:B------:R-:W-:Y:S02]  /*03c0*/  IMAD.MOV.U32 R3, RZ, RZ, 0x3f ;  /* 0x0000003fff037424 */ /* 0x000fe400078e00ff */
[----:B------:R-:W-:-:S03]  /*03d0*/  IMAD.HI.U32 R2, R2, R9, RZ ;  /* 0x0000000902027227 */ /* 0x000fc600078e00ff */
[----:B------:R-:W-:Y:S01]  /*03e0*/  IADD3 R15, R3, c[0x0][0x180], RZ ;  /* 0x00006000030f7a10 */ /* 0x000fe20007ffe0ff */
[----:B------:R-:W-:-:S05]  /*03f0*/  IMAD R0, R2, R0, R9 ;  /* 0x0000000002007224 */ /* 0x000fca00078e0209 */
[----:B------:R-:W-:-:S13]  /*0400*/  ISETP.GT.U32.AND P1, PT, R7, R0, PT ;  /* 0x000000000700720c */ /* 0x000fda0003f24070 */
[----:B------:R-:W-:Y:S01]  /*0410*/  @!P1 IMAD.IADD R0, R0, 0x1, -R7 ;  /* 0x0000000100009824 */ /* 0x000fe200078e0a07 */
[----:B------:R-:W-:Y:S02]  /*0420*/  @!P1 IADD3 R2, R2, 0x1, RZ ;  /* 0x0000000102029810 */ /* 0x000fe40007ffe0ff */
[----:B------:R-:W-:Y:S02]  /*0430*/  ISETP.NE.AND P1, PT, R11, RZ, PT ;  /* 0x000000ff0b00720c */ /* 0x000fe40003f25270 */
[----:B------:R-:W-:Y:S02]  /*0440*/  ISETP.GE.U32.AND P0, PT, R0, R7, PT ;  /* 0x000000070000720c */ /* 0x000fe40003f06070 */
[----:B------:R-:W-:-:S04]  /*0450*/  LOP3.LUT R0, R4, R11, RZ, 0x3c, !PT ;  /* 0x0000000b04007212 */ /* 0x000fc800078e3cff */
[----:B------:R-:W-:-:S07]  /*0460*/  ISETP.GE.AND P2, PT, R0, RZ, PT ;  /* 0x000000ff0000720c */ /* 0x000fce0003f46270 */
[----:B------:R-:W-:Y:S02]  /*0470*/  @P0 IADD3 R2, R2, 0x1, RZ ;  /* 0x0000000102020810 */ /* 0x000fe40007ffe0ff */
[----:B------:R-:W-:-:S04]  /*0480*/  ISETP.GT.AND P0, PT, R15, 0x3f, PT ;  /* 0x0000003f0f00780c */ /* 0x000fc80003f04270 */
[----:B------:R-:W-:Y:S01]  /*0490*/  @!P2 IMAD.MOV R2, RZ, RZ, -R2 ;  /* 0x000000ffff02a224 */ /* 0x000fe200078e0a02 */
[----:B------:R-:W-:-:S05]  /*04a0*/  @!P1 LOP3.LUT R2, RZ, R11, RZ, 0x33, !PT ;  /* 0x0000000bff029212 */ /* 0x000fca00078e33ff */
[----:B------:R-:W-:Y:S02]  /*04b0*/  IMAD.MOV R0, RZ, RZ, -R2 ;  /* 0x000000ffff007224 */ /* 0x000fe400078e0a02 */
[----:B------:R-:W-:Y:S02]  /*04c0*/  IMAD.SHL.U32 R14, R2, 0x80, RZ ;  /* 0x00000080020e7824 */ /* 0x000fe400078e00ff */
[----:B------:R-:W-:-:S03]  /*04d0*/  IMAD R0, R11, R0, R4 ;  /* 0x000000000b007224 */ /* 0x000fc600078e0204 */
[----:B------:R-:W-:Y:S01]  /*04e0*/  IADD3 R4, R14, 0x1, RZ ;  /* 0x000000010e047810 */ /* 0x000fe20007ffe0ff */
[----:B------:R-:W-:Y:S01]  /*04f0*/  IMAD.IADD R2, R6, 0x1, R0 ;  /* 0x0000000106027824 */ /* 0x000fe200078e0200 */
[C---:B------:R-:W-:Y:S01]  /*0500*/  IADD3 R3, R14.reuse, 0x2, RZ ;  /* 0x000000020e037810 */ /* 0x040fe20007ffe0ff */
[----:B------:R-:W-:Y:S01]  /*0510*/  STL [R1+0x18c8], R14 ;  /* 0x0018c80e01007387 */ /* 0x000fe20000100800 */
[C---:B------:R-:W-:Y:S02]  /*0520*/  IADD3 R0, R14.reuse, 0x3, RZ ;  /* 0x000000030e007810 */ /* 0x040fe40007ffe0ff */
[C---:B------:R-:W-:Y:S01]  /*0530*/  IADD3 R61, R14.reuse, 0x61, RZ ;  /* 0x000000610e3d7810 */ /* 0x040fe20007ffe0ff */
[----:B------:R0:W-:Y:S01]  /*0540*/  STL [R1+0x30c4], R4 ;  /* 0x0030c40401007387 */ /* 0x0001e20000100800 */
[C---:B------:R-:W-:Y:S02]  /*0550*/  IADD3 R5, R14.reuse, 0x6c, RZ ;  /* 0x0000006c0e057810 */ /* 0x040fe40007ffe0ff */
[----:B------:R-:W-:Y:S01]  /*0560*/  PRMT R60, R13, 0x6540, R2 ;  /* 0x000065400d3c7816 */ /* 0x000fe20000000002 */
[----:B------:R1:W-:Y:S04]  /*0570*/  STL [R1+0x30c8], R3 ;  /* 0x0030c80301007387 */ /* 0x0003e80000100800 */
[----:B------:R2:W-:Y:S01]  /*0580*/  STL [R1+0x30cc], R0 ;  /* 0x0030cc0001007387 */ /* 0x0005e20000100800 */
[----:B0-----:R-:W-:-:S02]  /*0590*/  IADD3 R4, R14, 0x4, RZ ;  /* 0x000000040e047810 */ /* 0x001fc40007ffe0ff */
[----:B-1----:R-:W-:-:S03]  /*05a0*/  IADD3 R3, R14, 0x5, RZ ;  /* 0x000000050e037810 */ /* 0x002fc60007ffe0ff */
[----:B------:R0:W-:Y:S01]  /*05b0*/  STL [R1+0x30d0], R4 ;  /* 0x0030d00401007387 */ /* 0x0001e20000100800 */
[----:B--2---:R-:W-:-:S03]  /*05c0*/  IADD3 R0, R14, 0x6, RZ ;  /* 0x000000060e007810 */ /* 0x004fc60007ffe0ff */
[----:B------:R1:W-:Y:S04]  /*05d0*/  STL [R1+0x30d4], R3 ;  /* 0x0030d40301007387 */ /* 0x0003e80000100800 */
[----:B------:R2:W-:Y:S01]  /*05e0*/  STL [R1+0x30d8], R0 ;  /* 0x0030d80001007387 */ /* 0x0005e20000100800 */
[C---:B0-----:R-:W-:Y:S02]  /*05f0*/  IADD3 R4, R14.reuse, 0x7, RZ ;  /* 0x000000070e047810 */ /* 0x041fe40007ffe0ff */
        /* <DEDUP_REMOVED lines=183> */
[----:B------:R-:W-:Y:S04]  /*1170*/  STL [R1+0x3244], R61 ;  /* 0x0032443d01007387 */ /* 0x000fe80000100800 */
[----:B------:R1:W-:Y:S01]  /*1180*/  STL [R1+0x3250], R3 ;  /* 0x0032500301007387 */ /* 0x0003e20000100800 */
[----:B0-----:R-:W-:-:S03]  /*1190*/  IADD3 R4, R14, 0x66, RZ ;  /* 0x000000660e047810 */ /* 0x001fc60007ffe0ff */
[----:B------:R0:W-:Y:S01]  /*11a0*/  STL [R1+0x324c], R0 ;  /* 0x00324c0001007387 */ /* 0x0001e20000100800 */
[C---:B-1----:R-:W-:Y:S02]  /*11b0*/  IADD3 R3, R14.reuse, 0x65, RZ ;  /* 0x000000650e037810 */ /* 0x042fe40007ffe0ff */
[----:B0-----:R-:W-:-:S03]  /*11c0*/  IADD3 R0, R14, 0x67, RZ ;  /* 0x000000670e007810 */ /* 0x001fc60007ffe0ff */
[----:B------:R0:W-:Y:S04]  /*11d0*/  STL [R1+0x3254], R3 ;  /* 0x0032540301007387 */ /* 0x0001e80000100800 */
        /* <DEDUP_REMOVED lines=8> */
[----:B0-----:R-:W-:-:S03]  /*1260*/  IADD3 R3, R14, 0x6b, RZ ;  /* 0x0000006b0e037810 */ /* 0x001fc60007ffe0ff */
[----:B------:R0:W-:Y:S01]  /*1270*/  STL [R1+0x3270], R5 ;  /* 0x0032700501007387 */ /* 0x0001e20000100800 */
[----:B-1----:R-:W-:-:S03]  /*1280*/  IADD3 R4, R14, 0x6e, RZ ;  /* 0x0000006e0e047810 */ /* 0x002fc60007ffe0ff */
[----:B------:R-:W-:Y:S01]  /*1290*/  STL [R1+0x326c], R3 ;  /* 0x00326c0301007387 */ /* 0x000fe20000100800 */
[C---:B--2---:R-:W-:Y:S02]  /*12a0*/  IADD3 R0, R14.reuse, 0x6d, RZ ;  /* 0x0000006d0e007810 */ /* 0x044fe40007ffe0ff */
[----:B0-----:R-:W-:-:S03]  /*12b0*/  IADD3 R5, R14, 0x70, RZ ;  /* 0x000000700e057810 */ /* 0x001fc60007ffe0ff */
[----:B------:R0:W-:Y:S04]  /*12c0*/  STL [R1+0x3274], R0 ;  /* 0x0032740001007387 */ /* 0x0001e80000100800 */
[----:B------:R1:W-:Y:S01]  /*12d0*/  STL [R1+0x3278], R4 ;  /* 0x0032780401007387 */ /* 0x0003e20000100800 */
[C---:B0-----:R-:W-:Y:S02]  /*12e0*/  IADD3 R0, R14.reuse, 0x6f, RZ ;  /* 0x0000006f0e007810 */ /* 0x041fe40007ffe0ff */
[----:B-1----:R-:W-:-:S03]  /*12f0*/  IADD3 R4, R14, 0x71, RZ ;  /* 0x000000710e047810 */ /* 0x002fc60007ffe0ff */
        /* <DEDUP_REMOVED lines=27> */
[----:B0-----:R-:W-:Y:S01]  /*14b0*/  IMAD.SHL.U32 R0, R2, 0x100, RZ ;  /* 0x0000010002007824 */ /* 0x001fe200078e00ff */
[----:B------:R-:W-:Y:S02]  /*14c0*/  IADD3 R2, R14, 0x7f, RZ ;  /* 0x0000007f0e027810 */ /* 0x000fe40007ffe0ff */
[----:B-1----:R-:W-:Y:S02]  /*14d0*/  LOP3.LUT R5, R60, 0x80, RZ, 0xfc, !PT ;  /* 0x000000803c057812 */ /* 0x002fe400078efcff */
[----:B------:R-:W-:-:S02]  /*14e0*/  LOP3.LUT R0, R0, 0x20, R13, 0xfe, !PT ;  /* 0x0000002000007812 */ /* 0x000fc400078efe0d */
[----:B--2---:R-:W-:-:S05]  /*14f0*/  IADD3 R4, R14, 0x7e, RZ ;  /* 0x0000007e0e047810 */ /* 0x004fca0007ffe0ff */
[----:B------:R0:W-:Y:S04]  /*1500*/  STL [R1+0x32b8], R4 ;  /* 0x0032b80401007387 */ /* 0x0001e80000100800 */
[----:B------:R-:W-:Y:S04]  /*1510*/  STL [R1+0x18c4], R60 ;  /* 0x0018c43c01007387 */ /* 0x000fe80000100800 */
[----:B------:R1:W-:Y:S01]  /*1520*/  STL [R1+0x32bc], R2 ;  /* 0x0032bc0201007387 */ /* 0x0003e20000100800 */
[----:B0-----:R-:W-:-:S03]  /*1530*/  LOP3.LUT R4, R60, 0x60, RZ, 0xfc, !PT ;  /* 0x000000603c047812 */ /* 0x001fc600078efcff */
[----:B------:R-:W-:Y:S04]  /*1540*/  STL [R1+0x18cc], R0 ;  /* 0x0018cc0001007387 */ /* 0x000fe80000100800 */
[----:B------:R0:W-:Y:S01]  /*1550*/  STL [R1+0x18d4], R4 ;  /* 0x0018d40401007387 */ /* 0x0001e20000100800 */
[----:B-1----:R-:W-:-:S05]  /*1560*/  LOP3.LUT R2, R60, 0x40, RZ, 0xfc, !PT ;  /* 0x000000403c027812 */ /* 0x002fca00078efcff */
[----:B------:R-:W-:Y:S01]  /*1570*/  STL [R1+0x18d0], R2 ;  /* 0x0018d00201007387 */ /* 0x000fe20000100800 */
[----:B0-----:R-:W-:-:S03]  /*1580*/  LOP3.LUT R4, R60, 0xa0, RZ, 0xfc, !PT ;  /* 0x000000a03c047812 */ /* 0x001fc600078efcff */
[----:B------:R0:W-:Y:S04]  /*1590*/  STL [R1+0x18d8], R5 ;  /* 0x0018d80501007387 */ /* 0x0001e80000100800 */
[----:B------:R1:W-:Y:S01]  /*15a0*/  STL [R1+0x18dc], R4 ;  /* 0x0018dc0401007387 */ /* 0x0003e20000100800 */
[C---:B0-----:R-:W-:Y:S02]  /*15b0*/  LOP3.LUT R5, R60.reuse, 0xc0, RZ, 0xfc, !PT ;  /* 0x000000c03c057812 */ /* 0x041fe400078efcff */
[----:B-1----:R-:W-:-:S03]  /*15c0*/  LOP3.LUT R4, R60, 0xe0, RZ, 0xfc, !PT ;  /* 0x000000e03c047812 */ /* 0x002fc600078efcff */
[----:B------:R0:W-:Y:S04]  /*15d0*/  STL [R1+0x18ec], R5 ;  /* 0x0018ec0501007387 */ /* 0x0001e80000100800 */
[----:B------:R0:W-:Y:S01]  /*15e0*/  STL [R1+0x18f0], R4 ;  /* 0x0018f00401007387 */ /* 0x0001e20000100800 */
[----:B------:R-:W-:Y:S05]  /*15f0*/  @P0 BRA `(.L_x_0) ;  /* 0x00001e7000000947 */ /* 0x000fea0003800000 */
[----:B------:R-:W-:Y:S01]  /*1600*/  IMAD.SHL.U32 R0, R12, 0x100, RZ ;  /* 0x000001000c007824 */ /* 0x000fe200078e00ff */
[----:B------:R-:W-:Y:S01]  /*1610*/  CS2R R56, SRZ ;  /* 0x0000000000387805 */ /* 0x000fe2000001ff00 */
[----:B------:R-:W-:Y:S01]  /*1620*/  CS2R R58, SRZ ;  /* 0x00000000003a7805 */ /* 0x000fe2000001ff00 */
[----:B------:R-:W-:Y:S01]  /*1630*/  CS2R R52, SRZ ;  /* 0x0000000000347805 */ /* 0x000fe2000001ff00 */
[----:B------:R-:W-:Y:S01]  /*1640*/  CS2R R54, SRZ ;  /* 0x0000000000367805 */ /* 0x000fe2000001ff00 */
[----:B------:R1:W-:Y:S01]  /*1650*/  STL [R1+0x30c0], R0 ;  /* 0x0030c00001007387 */ /* 0x0003e20000100800 */
[----:B------:R-:W-:Y:S01]  /*1660*/  CS2R R48, SRZ ;  /* 0x0000000000307805 */ /* 0x000fe2000001ff00 */
[----:B------:R-:W-:Y:S01]  /*1670*/  CS2R R50, SRZ ;  /* 0x0000000000327805 */ /* 0x000fe2000001ff00 */
[----:B------:R-:W-:Y:S01]  /*1680*/  CS2R R44, SRZ ;  /* 0x00000000002c7805 */ /* 0x000fe2000001ff00 */
[----:B------:R1:W-:Y:S01]  /*1690*/  STL [R1], RZ ;  /* 0x000000ff01007387 */ /* 0x0003e20000100800 */
[----:B------:R-:W-:Y:S01]  /*16a0*/  CS2R R46, SRZ ;  /* 0x00000000002e7805 */ /* 0x000fe2000001ff00 */
[----:B------:R-:W-:Y:S01]  /*16b0*/  CS2R R40, SRZ ;  /* 0x0000000000287805 */ /* 0x000fe2000001ff00 */
[----:B------:R-:W-:Y:S01]  /*16c0*/  CS2R R42, SRZ ;  /* 0x00000000002a7805 */ /* 0x000fe2000001ff00 */
[----:B------:R1:W-:Y:S01]  /*16d0*/  STL [R1+0x4], RZ ;  /* 0x000004ff01007387 */ /* 0x0003e20000100800 */
        /* <DEDUP_REMOVED lines=21> */
[----:B0-----:R-:W-:Y:S01]  /*1830*/  CS2R R4, SRZ ;  /* 0x0000000000047805 */ /* 0x001fe2000001ff00 */
[----:B------:R-:W-:Y:S01]  /*1840*/  CS2R R6, SRZ ;  /* 0x0000000000067805 */ /* 0x000fe2000001ff00 */
[----:B------:R1:W-:Y:S04]  /*1850*/  STL [R1+0x1c], RZ ;  /* 0x00001cff01007387 */ /* 0x0003e80000100800 */
        /* <DEDUP_REMOVED lines=447> */
[----:B------:R1:W-:Y:S01]  /*3450*/  STL [R1+0xd2c], RZ ;  /* 0x000d2cff01007387 */ /* 0x0003e20000100800 */
[----:B------:R-:W-:Y:S05]  /*3460*/  BRA `(.L_x_1) ;  /* 0x00083be000007947 */ /* 0x000fea0003800000 */
.L_x_0:
[----:B------:R-:W-:Y:S01]  /*3470*/  IMAD.MOV.U32 R33, RZ, RZ, R0 ;  /* 0x000000ffff217224 */ /* 0x000fe200078e0000 */
[----:B------:R-:W2:Y:S01]  /*3480*/  LDL R35, [R1+0x18d8] ;  /* 0x0018d80001237983 */ /* 0x000ea20000100800 */
[----:B------:R-:W-:-:S02]  /*3490*/  IMAD.MOV.U32 R34, RZ, RZ, R2 ;  /* 0x000000ffff227224 */ /* 0x000fc400078e0002 */
[----:B------:R-:W-:Y:S01]  /*34a0*/  IMAD.MOV.U32 R32, RZ, RZ, R33 ;  /* 0x000000ffff207224 */ /* 0x000fe200078e0021 */
[----:B------:R-:W3:Y:S01]  /*34b0*/  LDL R29, [R1+0x18dc] ;  /* 0x0018dc00011d7983 */ /* 0x000ee20000100800 */
[----:B------:R-:W-:-:S03]  /*34c0*/  IMAD.MOV.U32 R33, RZ, RZ, R34 ;  /* 0x000000ffff217224 */ /* 0x000fc600078e0022 */
[----:B------:R-:W-:Y:S01]  /*34d0*/  IABS R59, R32 ;  /* 0x00000020003b7213 */ /* 0x000fe20000000000 */
[----:B------:R-:W-:Y:S01]  /*34e0*/  IMAD.MOV.U32 R32, RZ, RZ, R33 ;  /* 0x000000ffff207224 */ /* 0x000fe200078e0021 */
[----:B------:R-:W4:Y:S04]  /*34f0*/  LDL R24, [R1+0x32bc] ;  /* 0x0032bc0001187983 */ /* 0x000f280000100800 */
[----:B------:R-:W-:Y:S01]  /*3500*/  IABS R58, R32 ;  /* 0x00000020003a7213 */ /* 0x000fe20000000000 */
[----:B------:R-:W-:Y:S01]  /*3510*/  IMAD.MOV.U32 R16, RZ, RZ, R61 ;  /* 0x000000ffff107224 */ /* 0x000fe200078e003d */
[----:B------:R-:W5:Y:S01]  /*3520*/  LDL R32, [R1+0x18d4] ;  /* 0x0018d40001207983 */ /* 0x000f620000100800 */
[----:B------:R-:W-:Y:S01]  /*3530*/  IABS R0, c[0x0][0x178] ;  /* 0x00005e0000007a13 */ /* 0x000fe20000000000 */
[----:B------:R-:W-:-:S02]  /*3540*/  IMAD.MOV.U32 R20, RZ, RZ, R3 ;  /* 0x000000ffff147224 */ /* 0x000fc400078e0003 */
[----:B------:R-:W-:Y:S01]  /*3550*/  IMAD.MOV.U32 R56, RZ, RZ, RZ ;  /* 0x000000ffff387224 */ /* 0x000fe200078e00ff */
[----:B------:R-:W4:Y:S01]  /*3560*/  LDL R26, [R1+0x32b0] ;  /* 0x0032b000011a7983 */ /* 0x000f220000100800 */
[----:B------:R-:W-:Y:S01]  /*3570*/  IMAD.MOV.U32 R40, RZ, RZ, R0 ;  /* 0x000000ffff287224 */ /* 0x000fe200078e0000 */
[----:B------:R-:W-:Y:S02]  /*3580*/  IABS R61, c[0x0][0x17c] ;  /* 0x00005f00003d7a13 */ /* 0x000fe40000000000 */
[----:B------:R-:W4:Y:S01]  /*3590*/  LDL R30, [R1+0x3284] ;  /* 0x00328400011e7983 */ /* 0x000f220000100800 */
[----:B------:R-:W1:Y:S03]  /*35a0*/  I2F.RP R2, R40 ;  /* 0x0000002800027306 */ /* 0x000e660000209400 */
[----:B------:R-:W4:Y:S04]  /*35b0*/  LDL R43, [R1+0x18c8] ;  /* 0x0018c800012b7983 */ /* 0x000f280000100800 */
[----:B------:R-:W4:Y:S01]  /*35c0*/  LDL R28, [R1+0x32a4] ;  /* 0x0032a400011c7983 */ /* 0x000f220000100800 */
[----:B------:R-:W0:Y:S03]  /*35d0*/  I2F.RP R0, R61 ;  /* 0x0000003d00007306 */ /* 0x000e260000209400 */
[----:B------:R-:W4:Y:S04]  /*35e0*/  LDL R21, [R1+0x3270] ;  /* 0x0032700001157983 */ /* 0x000f280000100800 */
[----:B------:R-:W4:Y:S01]  /*35f0*/  LDL R22, [R1+0x3278] ;  /* 0x0032780001167983 */ /* 0x000f220000100800 */
[----:B-1----:R-:W1:Y:S03]  /*3600*/  MUFU.RCP R2, R2 ;  /* 0x0000000200027308 */ /* 0x002e660000001000 */
[----:B------:R-:W4:Y:S04]  /*3610*/  LDL R6, [R1+0x3258] ;  /* 0x0032580001067983 */ /* 0x000f280000100800 */
[----:B0-----:R-:W4:Y:S01]  /*3620*/  LDL R5, [R1+0x3268] ;  /* 0x0032680001057983 */ /* 0x001f220000100800 */
[----:B------:R-:W0:Y:S03]  /*3630*/  MUFU.RCP R0, R0 ;  /* 0x0000000000007308 */ /* 0x000e260000001000 */
[----:B------:R-:W4:Y:S04]  /*3640*/  LDL R31, [R1+0x18ec] ;  /* 0x0018ec00011f7983 */ /* 0x000f280000100800 */
[----:B------:R-:W4:Y:S01]  /*3650*/  LDL R27, [R1+0x3250] ;  /* 0x00325000011b7983 */ /* 0x000f220000100800 */
[----:B-1----:R-:W-:-:S03]  /*3660*/  IADD3 R2, R2, 0xffffffe, RZ ;  /* 0x0ffffffe02027810 */ /* 0x002fc60007ffe0ff */
[----:B------:R-:W4:Y:S01]  /*3670*/  LDL R17, [R1+0x3248] ;  /* 0x0032480001117983 */ /* 0x000f220000100800 */
[----:B------:R-:W1:Y:S03]  /*3680*/  F2I.FTZ.U32.TRUNC.NTZ R3, R2 ;  /* 0x0000000200037305 */ /* 0x000e66000021f000 */
[----:B------:R-:W4:Y:S01]  /*3690*/  LDL R12, [R1+0x3254] ;  /* 0x00325400010c7983 */ /* 0x000f220000100800 */
[----:B0-----:R-:W-:-:S03]  /*36a0*/  IADD3 R0, R0, 0xffffffe, RZ ;  /* 0x0ffffffe00007810 */ /* 0x001fc60007ffe0ff */
[----:B------:R-:W4:Y:S01]  /*36b0*/  LDL R23, [R1+0x3290] ;  /* 0x0032900001177983 */ /* 0x000f220000100800 */
[----:B------:R1:W0:Y:S03]  /*36c0*/  F2I.FTZ.U32.TRUNC.NTZ R57, R0 ;  /* 0x0000000000397305 */ /* 0x000226000021f000 */
[----:B------:R-:W4:Y:S04]  /*36d0*/  LDL R10, [R1+0x321c] ;  /* 0x00321c00010a7983 */ /* 0x000f280000100800 */
[----:B------:R-:W4:Y:S01]  /*36e0*/  LDL R18, [R1+0x3238] ;  /* 0x0032380001127983 */ /* 0x000f220000100800 */
[----:B-1----:R-:W-:-:S03]  /*36f0*/  IMAD.MOV R0, RZ, RZ, -R3 ;  /* 0x000000ffff007224 */ /* 0x002fc600078e0a03 */
[----:B------:R-:W4:Y:S01]  /*3700*/  LDL R8, [R1+0x323c] ;  /* 0x00323c0001087983 */ /* 0x000f220000100800 */
[----:B------:R-:W-:-:S03]  /*3710*/  IMAD R4, R0, R40, RZ ;  /* 0x0000002800047224 */ /* 0x000fc600078e02ff */
[----:B------:R-:W4:Y:S01]  /*3720*/  LDL R7, [R1+0x3280] ;  /* 0x0032800001077983 */ /* 0x000f220000100800 */
[----:B0-----:R-:W-:-:S03]  /*3730*/  IMAD.MOV R0, RZ, RZ, -R57 ;  /* 0x000000ffff007224 */ /* 0x001fc600078e0a39 */
[----:B------:R-:W4:Y:S01]  /*3740*/  LDL R11, [R1+0x3240] ;  /* 0x00324000010b7983 */ /* 0x000f220000100800 */
[----:B------:R-:W-:-:S03]  /*3750*/  IMAD R0, R0, R61, RZ ;  /* 0x0000003d00007224 */ /* 0x000fc600078e02ff */
[----:B------:R-:W4:Y:S01]  /*3760*/  LDL R9, [R1+0x328c] ;  /* 0x00328c0001097983 */ /* 0x000f220000100800 */
[----:B------:R-:W-:-:S03]  /*3770*/  IMAD.HI.U32 R56, R57, R0, R56 ;  /* 0x0000000039387227 */ /* 0x000fc600078e0038 */
[----:B------:R-:W4:Y:S04]  /*3780*/  LDL R13, [R1+0x3218] ;  /* 0x00321800010d7983 */ /* 0x000f280000100800 */
[----:B------:R-:W4:Y:S04]  /*3790*/  LDL R15, [R1+0x3224] ;  /* 0x00322400010f7983 */ /* 0x000f280000100800 */
[----:B------:R-:W4:Y:S04]  /*37a0*/  LDL R25, [R1+0x324c] ;  /* 0x00324c0001197983 */ /* 0x000f280000100800 */
[----:B------:R-:W4:Y:S04]  /*37b0*/  LDL R14, [R1+0x3214] ;  /* 0x00321400010e7983 */ /* 0x000f280000100800 */
[----:B------:R-:W4:Y:S01]  /*37c0*/  LDL R19, [R1+0x3228] ;  /* 0x0032280001137983 */ /* 0x000f220000100800 */
[----:B--2---:R-:W-:-:S02]  /*37d0*/  IMAD.MOV.U32 R34, RZ, RZ, R35 ;  /* 0x000000ffff227224 */ /* 0x004fc400078e0023 */
[----:B---3--:R-:W-:Y:S02]  /*37e0*/  IMAD.MOV.U32 R35, RZ, RZ, R29 ;  /* 0x000000ffff237224 */ /* 0x008fe400078e001d */
[----:B------:R-:W-:Y:S01]  /*37f0*/  IMAD.MOV.U32 R33, RZ, RZ, R34 ;  /* 0x000000ffff217224 */ /* 0x000fe200078e0022 */
[----:B------:R-:W2:Y:S01]  /*3800*/  LDL R29, [R1+0x327c] ;  /* 0x00327c00011d7983 */ /* 0x000ea20000100800 */
[----:B------:R-:W-:Y:S01]  /*3810*/  IMAD.MOV.U32 R34, RZ, RZ, R35 ;  /* 0x000000ffff227224 */ /* 0x000fe200078e0023 */
[----:B-----5:R-:W-:-:S03]  /*3820*/  IABS R57, R32 ;  /* 0x0000002000397213 */ /* 0x020fc60000000000 */
[----:B------:R-:W-:Y:S02]  /*3830*/  IMAD.MOV.U32 R32, RZ, RZ, R34 ;  /* 0x000000ffff207224 */ /* 0x000fe400078e0022 */
[----:B----4-:R-:W-:Y:S02]  /*3840*/  IMAD.MOV.U32 R34, RZ, RZ, R24 ;  /* 0x000000ffff227224 */ /* 0x010fe400078e0018 */
[----:B------:R-:W3:Y:S01]  /*3850*/  LDL R24, [R1+0x32b8] ;  /* 0x0032b80001187983 */ /* 0x000ee20000100800 */
[----:B------:R-:W-:-:S04]  /*3860*/  IMAD.MOV.U32 R2, RZ, RZ, RZ ;  /* 0x000000ffff027224 */ /* 0x000fc800078e00ff */
[----:B------:R-:W-:Y:S01]  /*3870*/  IMAD.HI.U32 R3, R3, R4, R2 ;  /* 0x0000000403037227 */ /* 0x000fe200078e0002 */
[----:B------:R-:W-:-:S05]  /*3880*/  IABS R33, R33 ;  /* 0x0000002100217213 */ /* 0x000fca0000000000 */
[----:B------:R-:W-:-:S04]  /*3890*/  IMAD.HI.U32 R0, R3, R59, RZ ;  /* 0x0000003b03007227 */ /* 0x000fc800078e00ff */
[----:B------:R-:W-:Y:S02]  /*38a0*/  IMAD.MOV R0, RZ, RZ, -R0 ;  /* 0x000000ffff007224 */ /* 0x000fe400078e0a00 */
[----:B------:R-:W-:Y:S02]  /*38b0*/  IMAD.MOV.U32 R39, RZ, RZ, R34 ;  /* 0x000000ffff277224 */ /* 0x000fe400078e0022 */
[----:B------:R-:W-:Y:S02]  /*38c0*/  IMAD R59, R40, R0, R59 ;  /* 0x00000000283b7224 */ /* 0x000fe400078e023b */
[----:B------:R-:W-:-:S04]  /*38d0*/  IMAD.HI.U32 R0, R3, R33, RZ ;  /* 0x0000002103007227 */ /* 0x000fc800078e00ff */
[----:B------:R-:W-:Y:S02]  /*38e0*/  IMAD.MOV.U32 R37, RZ, RZ, R39 ;  /* 0x000000ffff257224 */ /* 0x000fe400078e0027 */
[----:B------:R-:W-:Y:S02]  /*38f0*/  IMAD.MOV R0, RZ, RZ, -R0 ;  /* 0x000000ffff007224 */ /* 0x000fe400078e0a00 */
[----:B------:R-:W-:Y:S02]  /*3900*/  IMAD.MOV.U32 R36, RZ, RZ, R37 ;  /* 0x000000ffff247224 */ /* 0x000fe400078e0025 */
[----:B------:R-:W-:Y:S01]  /*3910*/  IMAD R33, R40, R0, R33 ;  /* 0x0000000028217224 */ /* 0x000fe200078e0221 */
[----:B------:R-:W-:Y:S01]  /*3920*/  IABS R0, R43 ;  /* 0x0000002b00007213 */ /* 0x000fe20000000000 */
[----:B------:R-:W-:Y:S02]  /*3930*/  IMAD.MOV.U32 R35, RZ, RZ, R30 ;  /* 0x000000ffff237224 */ /* 0x000fe400078e001e */
[----:B------:R-:W-:Y:S01]  /*3940*/  IMAD.MOV.U32 R43, RZ, RZ, R36 ;  /* 0x000000ffff2b7224 */ /* 0x000fe200078e0024 */
[----:B------:R-:W4:Y:S01]  /*3950*/  LDL R30, [R1+0x18f0] ;  /* 0x0018f000011e7983 */ /* 0x000f220000100800 */
[----:B---3--:R-:W-:-:S04]  /*3960*/  IMAD.MOV.U32 R34, RZ, RZ, R24 ;  /* 0x000000ffff227224 */ /* 0x008fc800078e0018 */
[----:B------:R-:W-:-:S04]  /*3970*/  IMAD.MOV.U32 R38, RZ, RZ, R34 ;  /* 0x000000ffff267224 */ /* 0x000fc800078e0022 */
[----:B------:R-:W-:Y:S02]  /*3980*/  IMAD.MOV.U32 R37, RZ, RZ, R38 ;  /* 0x000000ffff257224 */ /* 0x000fe400078e0026 */
[----:B------:R-:W-:Y:S02]  /*3990*/  IMAD.MOV.U32 R38, RZ, RZ, R26 ;  /* 0x000000ffff267224 */ /* 0x000fe400078e001a */
[----:B------:R-:W-:Y:S02]  /*39a0*/  IMAD.MOV.U32 R36, RZ, RZ, R37 ;  /* 0x000000ffff247224 */ /* 0x000fe400078e0025 */
[----:B------:R-:W-:Y:S02]  /*39b0*/  IMAD.MOV.U32 R37, RZ, RZ, R38 ;  /* 0x000000ffff257224 */ /* 0x000fe400078e0026 */
[----:B------:R-:W-:Y:S02]  /*39c0*/  IMAD.MOV.U32 R38, RZ, RZ, R35 ;  /* 0x000000ffff267224 */ /* 0x000fe400078e0023 */
[----:B------:R-:W-:-:S02]  /*39d0*/  IMAD.MOV.U32 R35, RZ, RZ, R28 ;  /* 0x000000ffff237224 */ /* 0x000fc400078e001c */
[----:B--2---:R-:W-:Y:S02]  /*39e0*/  IMAD.MOV.U32 R28, RZ, RZ, R29 ;  /* 0x000000ffff1c7224 */ /* 0x004fe400078e001d */
[----:B------:R-:W-:Y:S02]  /*39f0*/  IMAD.MOV.U32 R29, RZ, RZ, R21 ;  /* 0x000000ffff1d7224 */ /* 0x000fe400078e0015 */
[----:B------:R-:W2:Y:S01]  /*3a00*/  LDL R21, [R1+0x3274] ;  /* 0x0032740001157983 */ /* 0x000ea20000100800 */
[----:B------:R-:W-:-:S04]  /*3a10*/  IMAD.HI.U32 R4, R3, R57, RZ ;  /* 0x0000003903047227 */ /* 0x000fc800078e00ff */
[----:B------:R-:W-:-:S04]  /*3a20*/  IMAD.MOV R4, RZ, RZ, -R4 ;  /* 0x000000ffff047224 */ /* 0x000fc800078e0a04 */
[----:B------:R-:W-:Y:S01]  /*3a30*/  IMAD R57, R40, R4, R57 ;  /* 0x0000000428397224 */ /* 0x000fe200078e0239 */
[----:B------:R-:W-:Y:S01]  /*3a40*/  IABS R4, R43 ;  /* 0x0000002b00047213 */ /* 0x000fe20000000000 */
[----:B------:R-:W-:Y:S02]  /*3a50*/  IMAD.MOV.U32 R43, RZ, RZ, R36 ;  /* 0x000000ffff2b7224 */ /* 0x000fe400078e0024 */
[----:B------:R-:W-:Y:S02]  /*3a60*/  IMAD.MOV.U32 R36, RZ, RZ, R37 ;  /* 0x000000ffff247224 */ /* 0x000fe400078e0025 */
[----:B------:R-:W-:Y:S02]  /*3a70*/  IMAD.MOV.U32 R37, RZ, RZ, R38 ;  /* 0x000000ffff257224 */ /* 0x000fe400078e0026 */
[----:B------:R-:W-:Y:S02]  /*3a80*/  IMAD.MOV.U32 R38, RZ, RZ, R35 ;  /* 0x000000ffff267224 */ /* 0x000fe400078e0023 */
[----:B------:R-:W-:Y:S01]  /*3a90*/  IMAD.MOV.U32 R35, RZ, RZ, R29 ;  /* 0x000000ffff237224 */ /* 0x000fe200078e001d */
[----:B------:R-:W-:-:S05]  /*3aa0*/  IABS R60, R60 ;  /* 0x0000003c003c7213 */ /* 0x000fca0000000000 */
[----:B------:R-:W-:Y:S01]  /*3ab0*/  IMAD.HI.U32 R2, R3, R60, RZ ;  /* 0x0000003c03027227 */ /* 0x000fe200078e00ff */
[----:B------:R-:W-:-:S03]  /*3ac0*/  IABS R32, R32 ;  /* 0x0000002000207213 */ /* 0x000fc60000000000 */
[----:B--2---:R-:W-:Y:S02]  /*3ad0*/  IMAD.MOV.U32 R29, RZ, RZ, R21 ;  /* 0x000000ffff1d7224 */ /* 0x004fe400078e0015 */
[----:B------:R-:W-:Y:S02]  /*3ae0*/  IMAD.MOV.U32 R21, RZ, RZ, R22 ;  /* 0x000000ffff157224 */ /* 0x000fe400078e0016 */
[----:B------:R-:W2:Y:S01]  /*3af0*/  LDL R22, [R1+0x32a0] ;  /* 0x0032a00001167983 */ /* 0x000ea20000100800 */
[----:B------:R-:W-:-:S04]  /*3b00*/  IMAD.MOV R2, RZ, RZ, -R2 ;  /* 0x000000ffff027224 */ /* 0x000fc800078e0a02 */
[----:B------:R-:W-:Y:S02]  /*3b10*/  IMAD R60, R40, R2, R60 ;  /* 0x00000002283c7224 */ /* 0x000fe400078e023c */
[----:B------:R-:W-:-:S04]  /*3b20*/  IMAD.HI.U32 R2, R3, R32, RZ ;  /* 0x0000002003027227 */ /* 0x000fc800078e00ff */
[----:B------:R-:W-:-:S04]  /*3b30*/  IMAD.MOV R2, RZ, RZ, -R2 ;  /* 0x000000ffff027224 */ /* 0x000fc800078e0a02 */
[----:B------:R-:W-:Y:S01]  /*3b40*/  IMAD R32, R40, R2, R32 ;  /* 0x0000000228207224 */ /* 0x000fe200078e0220 */
[----:B------:R-:W-:Y:S01]  /*3b50*/  IABS R2, R43 ;  /* 0x0000002b00027213 */ /* 0x000fe20000000000 */
[----:B------:R-:W-:Y:S02]  /*3b60*/  IMAD.MOV.U32 R43, RZ, RZ, R37 ;  /* 0x000000ffff2b7224 */ /* 0x000fe400078e0025 */
[----:B------:R-:W-:Y:S02]  /*3b70*/  IMAD.MOV.U32 R37, RZ, RZ, R29 ;  /* 0x000000ffff257224 */ /* 0x000fe400078e001d */
[----:B------:R-:W-:Y:S02]  /*3b80*/  IMAD.MOV.U32 R29, RZ, RZ, R6 ;  /* 0x000000ffff1d7224 */ /* 0x000fe400078e0006 */
[----:B------:R-:W-:-:S04]  /*3b90*/  IMAD.HI.U32 R6, R56, R4, RZ ;  /* 0x0000000438067227 */ /* 0x000fc800078e00ff */
[----:B------:R-:W-:Y:S02]  /*3ba0*/  IMAD.MOV.U32 R39, RZ, RZ, R5 ;  /* 0x000000ffff277224 */ /* 0x000fe400078e0005 */
[----:B------:R-:W-:Y:S01]  /*3bb0*/  IMAD.HI.U32 R5, R3, R58, RZ ;  /* 0x0000003a03057227 */ /* 0x000fe200078e00ff */
[----:B------:R-:W-:-:S03]  /*3bc0*/  IABS R31, R31 ;  /* 0x0000001f001f7213 */ /* 0x000fc60000000000 */
[----:B------:R-:W-:Y:S01]  /*3bd0*/  IMAD.MOV R6, RZ, RZ, -R6 ;  /* 0x000000ffff067224 */ /* 0x000fe200078e0a06 */
[----:B----4-:R-:W-:Y:S01]  /*3be0*/  IABS R30, R30 ;  /* 0x0000001e001e7213 */ /* 0x010fe20000000000 */
[----:B------:R-:W-:Y:S02]  /*3bf0*/  IMAD.MOV R5, RZ, RZ, -R5 ;  /* 0x000000ffff057224 */ /* 0x000fe400078e0a05 */
[----:B------:R-:W-:Y:S02]  /*3c00*/  IMAD.MOV.U32 R26, RZ, RZ, R27 ;  /* 0x000000ffff1a7224 */ /* 0x000fe400078e001b */
[----:B------:R-:W-:Y:S02]  /*3c10*/  IMAD.MOV.U32 R47, RZ, RZ, R36 ;  /* 0x000000ffff2f7224 */ /* 0x000fe400078e0024 */
[----:B------:R-:W-:Y:S02]  /*3c20*/  IMAD R4, R61, R6, R4 ;  /* 0x000000063d047224 */ /* 0x000fe400078e0204 */
[----:B------:R-:W-:-:S02]  /*3c30*/  IMAD.MOV.U32 R27, RZ, RZ, R17 ;  /* 0x000000ffff1b7224 */ /* 0x000fc400078e0011 */
[----:B------:R-:W-:Y:S02]  /*3c40*/  IMAD.MOV.U32 R24, RZ, RZ, R20 ;  /* 0x000000ffff187224 */ /* 0x000fe400078e0014 */
[----:B------:R-:W-:Y:S02]  /*3c50*/  IMAD.MOV.U32 R34, RZ, RZ, R23 ;  /* 0x000000ffff227224 */ /* 0x000fe400078e0017 */
[----:B------:R-:W-:Y:S02]  /*3c60*/  IMAD.MOV.U32 R17, RZ, RZ, R12 ;  /* 0x000000ffff117224 */ /* 0x000fe400078e000c */
[----:B------:R-:W-:Y:S02]  /*3c70*/  IMAD.MOV.U32 R41, RZ, RZ, R38 ;  /* 0x000000ffff297224 */ /* 0x000fe400078e0026 */
[----:B------:R-:W-:Y:S02]  /*3c80*/  IMAD.MOV.U32 R20, RZ, RZ, R16 ;  /* 0x000000ffff147224 */ /* 0x000fe400078e0010 */
[----:B------:R-:W-:Y:S01]  /*3c90*/  IMAD.MOV.U32 R23, RZ, RZ, R18 ;  /* 0x000000ffff177224 */ /* 0x000fe200078e0012 */
[----:B------:R-:W3:Y:S01]  /*3ca0*/  LDL R16, [R1+0x3234] ;  /* 0x0032340001107983 */ /* 0x000ee20000100800 */
[----:B------:R-:W-:-:S02]  /*3cb0*/  IMAD.MOV.U32 R12, RZ, RZ, R10 ;  /* 0x000000ffff0c7224 */ /* 0x000fc400078e000a */
[----:B------:R-:W-:Y:S01]  /*3cc0*/  IMAD R58, R40, R5, R58 ;  /* 0x00000005283a7224 */ /* 0x000fe200078e023a */
[----:B------:R-:W4:Y:S01]  /*3cd0*/  LDL R18, [R1+0x322c] ;  /* 0x00322c0001127983 */ /* 0x000f220000100800 */
[----:B------:R-:W-:Y:S02]  /*3ce0*/  IMAD.MOV.U32 R38, RZ, RZ, R35 ;  /* 0x000000ffff267224 */ /* 0x000fe400078e0023 */
[----:B------:R-:W-:Y:S01]  /*3cf0*/  IMAD.HI.U32 R5, R3, R31, RZ ;  /* 0x0000001f03057227 */ /* 0x000fe200078e00ff */
[----:B------:R-:W5:Y:S04]  /*3d00*/  LDL R10, [R1+0x3288] ;  /* 0x00328800010a7983 */ /* 0x000f680000100800 */
[----:B------:R-:W3:Y:S04]  /*3d10*/  LDL R35, [R1+0x3260] ;  /* 0x0032600001237983 */ /* 0x000ee80000100800 */
[----:B------:R0:W-:Y:S01]  /*3d20*/  STL [R1+0x12c], R4 ;  /* 0x00012c0401007387 */ /* 0x0001e20000100800 */
[----:B--2---:R-:W-:-:S02]  /*3d30*/  IMAD.MOV.U32 R42, RZ, RZ, R22 ;  /* 0x000000ffff2a7224 */ /* 0x004fc400078e0016 */
[----:B------:R-:W-:Y:S02]  /*3d40*/  IMAD.MOV.U32 R22, RZ, RZ, R8 ;  /* 0x000000ffff167224 */ /* 0x000fe400078e0008 */
[----:B------:R-:W-:Y:S01]  /*3d50*/  IMAD.HI.U32 R8, R3, R30, RZ ;  /* 0x0000001e03087227 */ /* 0x000fe200078e00ff */
[----:B------:R-:W-:Y:S02]  /*3d60*/  IABS R3, R47 ;  /* 0x0000002f00037213 */ /* 0x000fe40000000000 */
[----:B------:R-:W2:Y:S01]  /*3d70*/  LDL R47, [R1+0x32ac] ;  /* 0x0032ac00012f7983 */ /* 0x000ea20000100800 */
[----:B------:R-:W-:Y:S02]  /*3d80*/  IMAD.MOV R5, RZ, RZ, -R5 ;  /* 0x000000ffff057224 */ /* 0x000fe400078e0a05 */
[----:B------:R-:W-:Y:S02]  /*3d90*/  IMAD.MOV R8, RZ, RZ, -R8 ;  /* 0x000000ffff087224 */ /* 0x000fe400078e0a08 */
[----:B------:R-:W-:-:S02]  /*3da0*/  IMAD R31, R40, R5, R31 ;  /* 0x00000005281f7224 */ /* 0x000fc400078e021f */
[----:B------:R-:W-:-:S04]  /*3db0*/  IMAD.HI.U32 R5, R56, R2, RZ ;  /* 0x0000000238057227 */ /* 0x000fc800078e00ff */
[----:B------:R-:W-:Y:S02]  /*3dc0*/  IMAD.MOV.U32 R36, RZ, RZ, R21 ;  /* 0x000000ffff247224 */ /* 0x000fe400078e0015 */
[----:B------:R-:W-:Y:S02]  /*3dd0*/  IMAD.MOV.U32 R21, RZ, RZ, R7 ;  /* 0x000000ffff157224 */ /* 0x000fe400078e0007 */
[----:B------:R-:W-:-:S04]  /*3de0*/  IMAD.HI.U32 R7, R56, R0, RZ ;  /* 0x0000000038077227 */ /* 0x000fc800078e00ff */
[----:B------:R-:W-:Y:S02]  /*3df0*/  IMAD.MOV R5, RZ, RZ, -R5 ;  /* 0x000000ffff057224 */ /* 0x000fe400078e0a05 */
[----:B------:R-:W-:Y:S02]  /*3e00*/  IMAD R30, R40, R8, R30 ;  /* 0x00000008281e7224 */ /* 0x000fe400078e021e */
[----:B------:R-:W-:Y:S02]  /*3e10*/  IMAD.MOV.U32 R40, RZ, RZ, R41 ;  /* 0x000000ffff287224 */ /* 0x000fe400078e0029 */
[----:B------:R-:W-:Y:S02]  /*3e20*/  IMAD.MOV.U32 R41, RZ, RZ, R42 ;  /* 0x000000ffff297224 */ /* 0x000fe400078e002a */
[----:B------:R-:W-:Y:S02]  /*3e30*/  IMAD.MOV R7, RZ, RZ, -R7 ;  /* 0x000000ffff077224 */ /* 0x000fe400078e0a07 */
[----:B------:R-:W-:-:S02]  /*3e40*/  IMAD.MOV.U32 R42, RZ, RZ, R34 ;  /* 0x000000ffff2a7224 */ /* 0x000fc400078e0022 */
[C---:B------:R-:W-:Y:S02]  /*3e50*/  IMAD R2, R61.reuse, R5, R2 ;  /* 0x000000053d027224 */ /* 0x040fe400078e0202 */
[----:B------:R-:W-:Y:S02]  /*3e60*/  IMAD.MOV.U32 R34, RZ, RZ, R24 ;  /* 0x000000ffff227224 */ /* 0x000fe400078e0018 */
[----:B------:R-:W-:Y:S02]  /*3e70*/  IMAD.MOV.U32 R24, RZ, RZ, R17 ;  /* 0x000000ffff187224 */ /* 0x000fe400078e0011 */
[----:B------:R-:W-:Y:S02]  /*3e80*/  IMAD.MOV.U32 R17, RZ, RZ, R9 ;  /* 0x000000ffff117224 */ /* 0x000fe400078e0009 */
[----:B------:R-:W-:Y:S01]  /*3e90*/  IMAD R0, R61, R7, R0 ;  /* 0x000000073d007224 */ /* 0x000fe200078e0200 */
[----:B------:R-:W3:Y:S04]  /*3ea0*/  LDL R9, [R1+0x32b4] ;  /* 0x0032b40001097983 */ /* 0x000ee80000100800 */
[----:B------:R1:W-:Y:S01]  /*3eb0*/  STL [R1+0x128], R2 ;  /* 0x0001280201007387 */ /* 0x0003e20000100800 */
[----:B--2---:R-:W-:-:S03]  /*3ec0*/  IABS R7, R47 ;  /* 0x0000002f00077213 */ /* 0x004fc60000000000 */
[----:B------:R-:W2:Y:S01]  /*3ed0*/  LDL R47, [R1+0x32a8] ;  /* 0x0032a800012f7983 */ /* 0x000ea20000100800 */
[----:B0-----:R-:W-:-:S04]  /*3ee0*/  IMAD.HI.U32 R4, R56, R3, RZ ;  /* 0x0000000338047227 */ /* 0x001fc800078e00ff */
[----:B------:R-:W-:-:S04]  /*3ef0*/  IMAD.HI.U32 R8, R56, R7, RZ ;  /* 0x0000000738087227 */ /* 0x000fc800078e00ff */
[----:B------:R-:W-:Y:S02]  /*3f00*/  IMAD.MOV R4, RZ, RZ, -R4 ;  /* 0x000000ffff047224 */ /* 0x000fe400078e0a04 */
[----:B------:R-:W-:Y:S02]  /*3f10*/  IMAD.MOV R8, RZ, RZ, -R8 ;  /* 0x000000ffff087224 */ /* 0x000fe400078e0a08 */
[C---:B------:R-:W-:Y:S02]  /*3f20*/  IMAD R3, R61.reuse, R4, R3 ;  /* 0x000000043d037224 */ /* 0x040fe400078e0203 */
[----:B------:R-:W-:Y:S01]  /*3f30*/  IMAD R7, R61, R8, R7 ;  /* 0x000000083d077224 */ /* 0x000fe200078e0207 */
[----:B---3--:R-:W-:Y:S02]  /*3f40*/  IABS R9, R9 ;  /* 0x0000000900097213 */ /* 0x008fe40000000000 */
[----:B--2---:R-:W-:Y:S01]  /*3f50*/  IABS R5, R47 ;  /* 0x0000002f00057213 */ /* 0x004fe20000000000 */
[----:B------:R-:W-:-:S02]  /*3f60*/  IMAD.MOV.U32 R47, RZ, RZ, R40 ;  /* 0x000000ffff2f7224 */ /* 0x000fc400078e0028 */
[----:B------:R-:W-:Y:S02]  /*3f70*/  IMAD.MOV.U32 R40, RZ, RZ, R41 ;  /* 0x000000ffff287224 */ /* 0x000fe400078e0029 */
[----:B------:R-:W-:Y:S01]  /*3f80*/  IMAD.MOV.U32 R41, RZ, RZ, R42 ;  /* 0x000000ffff297224 */ /* 0x000fe200078e002a */
[----:B-1----:R-:W-:Y:S01]  /*3f90*/  IABS R2, R47 ;  /* 0x0000002f00027213 */ /* 0x002fe20000000000 */
[----:B------:R-:W-:Y:S02]  /*3fa0*/  IMAD.MOV.U32 R42, RZ, RZ, R17 ;  /* 0x000000ffff2a7224 */ /* 0x000fe400078e0011 */
[----:B------:R-:W-:Y:S01]  /*3fb0*/  IMAD.MOV.U32 R47, RZ, RZ, R40 ;  /* 0x000000ffff2f7224 */ /* 0x000fe200078e0028 */
[----:B------:R-:W2:Y:S01]  /*3fc0*/  LDL R17, [R1+0x3230] ;  /* 0x0032300001117983 */ /* 0x000ea20000100800 */
[----:B------:R-:W-:Y:S02]  /*3fd0*/  IMAD.MOV.U32 R40, RZ, RZ, R41 ;  /* 0x000000ffff287224 */ /* 0x000fe400078e0029 */
[----:B------:R-:W-:-:S02]  /*3fe0*/  IMAD.MOV.U32 R41, RZ, RZ, R42 ;  /* 0x000000ffff297224 */ /* 0x000fc400078e002a */
[----:B------:R-:W-:Y:S02]  /*3ff0*/  IMAD.MOV.U32 R42, RZ, RZ, R43 ;  /* 0x000000ffff2a7224 */ /* 0x000fe400078e002b */
[----:B-----5:R-:W-:Y:S02]  /*4000*/  IMAD.MOV.U32 R43, RZ, RZ, R10 ;  /* 0x000000ffff2b7224 */ /* 0x020fe400078e000a */
[----:B------:R-:W-:-:S04]  /*4010*/  IMAD.HI.U32 R10, R56, R9, RZ ;  /* 0x00000009380a7227 */ /* 0x000fc800078e00ff */
[----:B------:R-:W-:-:S04]  /*4020*/  IMAD.HI.U32 R6, R56, R5, RZ ;  /* 0x0000000538067227 */ /* 0x000fc800078e00ff */
[----:B------:R-:W-:Y:S02]  /*4030*/  IMAD.MOV R10, RZ, RZ, -R10 ;  /* 0x000000ffff0a7224 */ /* 0x000fe400078e0a0a */
[----:B------:R-:W-:Y:S02]  /*4040*/  IMAD.MOV.U32 R46, RZ, RZ, R47 ;  /* 0x000000ffff2e7224 */ /* 0x000fe400078e002f */
[----:B------:R-:W-:Y:S02]  /*4050*/  IMAD.MOV R6, RZ, RZ, -R6 ;  /* 0x000000ffff067224 */ /* 0x000fe400078e0a06 */
[----:B------:R-:W-:Y:S02]  /*4060*/  IMAD.MOV.U32 R47, RZ, RZ, R40 ;  /* 0x000000ffff2f7224 */ /* 0x000fe400078e0028 */
[----:B------:R-:W-:Y:S02]  /*4070*/  IMAD.MOV.U32 R40, RZ, RZ, R41 ;  /* 0x000000ffff287224 */ /* 0x000fe400078e0029 */
[----:B------:R-:W-:-:S02]  /*4080*/  IMAD R9, R61, R10, R9 ;  /* 0x0000000a3d097224 */ /* 0x000fc400078e0209 */
[----:B------:R-:W-:Y:S01]  /*4090*/  IMAD.MOV.U32 R41, RZ, RZ, R42 ;  /* 0x000000ffff297224 */ /* 0x000fe200078e002a */
[----:B------:R0:W-:Y:S01]  /*40a0*/  STL [R1+0x124], R3 ;  /* 0x0001240301007387 */ /* 0x0001e20000100800 */
[----:B------:R-:W-:Y:S02]  /*40b0*/  IMAD.MOV.U32 R42, RZ, RZ, R43 ;  /* 0x000000ffff2a7224 */ /* 0x000fe400078e002b */
[----:B------:R-:W-:Y:S02]  /*40c0*/  IMAD R5, R61, R6, R5 ;  /* 0x000000063d057224 */ /* 0x000fe400078e0205 */
[----:B------:R-:W-:Y:S02]  /*40d0*/  IMAD.MOV.U32 R43, RZ, RZ, R28 ;  /* 0x000000ffff2b7224 */ /* 0x000fe400078e001c */
[----:B------:R-:W3:Y:S04]  /*40e0*/  LDL R28, [R1+0x325c] ;  /* 0x00325c00011c7983 */ /* 0x000ee80000100800 */
[----:B------:R1:W-:Y:S01]  /*40f0*/  STL [R1+0x120], R9 ;  /* 0x0001200901007387 */ /* 0x0003e20000100800 */
[----:B0-----:R-:W-:-:S03]  /*4100*/  IABS R3, R46 ;  /* 0x0000002e00037213 */ /* 0x001fc60000000000 */
[----:B------:R0:W-:Y:S04]  /*4110*/  STL [R1+0x11c], R7 ;  /* 0x00011c0701007387 */ /* 0x0001e80000100800 */
[----:B------:R5:W-:Y:S04]  /*4120*/  STL [R1+0x118], R5 ;  /* 0x0001180501007387 */ /* 0x000be80000100800 */
[----:B------:R-:W1:Y:S01]  /*4130*/  LDL R46, [R1+0x329c] ;  /* 0x00329c00012e7983 */ /* 0x000e620000100800 */
[----:B------:R-:W-:-:S04]  /*4140*/  IMAD.HI.U32 R4, R56, R2, RZ ;  /* 0x0000000238047227 */ /* 0x000fc800078e00ff */
[----:B------:R-:W-:Y:S01]  /*4150*/  IMAD.MOV R4, RZ, RZ, -R4 ;  /* 0x000000ffff047224 */ /* 0x000fe200078e0a04 */
[----:B-1----:R-:W-:Y:S02]  /*4160*/  IABS R9, R46 ;  /* 0x0000002e00097213 */ /* 0x002fe40000000000 */
[----:B------:R-:W0:Y:S01]  /*4170*/  LDL R46, [R1+0x3298] ;  /* 0x00329800012e7983 */ /* 0x000e220000100800 */
[----:B------:R-:W-:-:S05]  /*4180*/  IMAD R2, R61, R4, R2 ;  /* 0x000000043d027224 */ /* 0x000fca00078e0202 */
[----:B------:R1:W-:Y:S01]  /*4190*/  STL [R1+0x114], R2 ;  /* 0x0001140201007387 */ /* 0x0003e20000100800 */
[----:B0-----:R-:W-:-:S03]  /*41a0*/  IABS R7, R46 ;  /* 0x0000002e00077213 */ /* 0x001fc60000000000 */
[----:B------:R-:W2:Y:S01]  /*41b0*/  LDL R46, [R1+0x3294] ;  /* 0x00329400012e7983 */ /* 0x000ea20000100800 */
[----:B-----5:R-:W-:-:S04]  /*41c0*/  IMAD.HI.U32 R5, R56, R3, RZ ;  /* 0x0000000338057227 */ /* 0x020fc800078e00ff */
[----:B------:R-:W-:-:S04]  /*41d0*/  IMAD.MOV R5, RZ, RZ, -R5 ;  /* 0x000000ffff057224 */ /* 0x000fc800078e0a05 */
[----:B------:R-:W-:Y:S02]  /*41e0*/  IMAD R3, R61, R5, R3 ;  /* 0x000000053d037224 */ /* 0x000fe400078e0203 */
[----:B------:R-:W-:-:S04]  /*41f0*/  IMAD.HI.U32 R10, R56, R9, RZ ;  /* 0x00000009380a7227 */ /* 0x000fc800078e00ff */
[----:B------:R-:W-:-:S04]  /*4200*/  IMAD.HI.U32 R8, R56, R7, RZ ;  /* 0x0000000738087227 */ /* 0x000fc800078e00ff */
[----:B------:R-:W-:Y:S02]  /*4210*/  IMAD.MOV R10, RZ, RZ, -R10 ;  /* 0x000000ffff0a7224 */ /* 0x000fe400078e0a0a */
[----:B------:R-:W-:Y:S02]  /*4220*/  IMAD.MOV R8, RZ, RZ, -R8 ;  /* 0x000000ffff087224 */ /* 0x000fe400078e0a08 */
[C---:B------:R-:W-:Y:S02]  /*4230*/  IMAD R9, R61.reuse, R10, R9 ;  /* 0x0000000a3d097224 */ /* 0x040fe400078e0209 */
[----:B------:R-:W-:Y:S01]  /*4240*/  IMAD R7, R61, R8, R7 ;  /* 0x000000083d077224 */ /* 0x000fe200078e0207 */
[----:B--2---:R-:W-:Y:S01]  /*4250*/  IABS R4, R46 ;  /* 0x0000002e00047213 */ /* 0x004fe20000000000 */
[----:B------:R-:W-:Y:S02]  /*4260*/  IMAD.MOV.U32 R46, RZ, RZ, R47 ;  /* 0x000000ffff2e7224 */ /* 0x000fe400078e002f */
[----:B------:R-:W-:-:S02]  /*4270*/  IMAD.MOV.U32 R47, RZ, RZ, R40 ;  /* 0x000000ffff2f7224 */ /* 0x000fc400078e0028 */
[----:B------:R-:W-:Y:S02]  /*4280*/  IMAD.MOV.U32 R40, RZ, RZ, R41 ;  /* 0x000000ffff287224 */ /* 0x000fe400078e0029 */
[----:B------:R-:W-:Y:S02]  /*4290*/  IMAD.MOV.U32 R41, RZ, RZ, R42 ;  /* 0x000000ffff297224 */ /* 0x000fe400078e002a */
[----:B------:R-:W-:Y:S02]  /*42a0*/  IMAD.MOV.U32 R42, RZ, RZ, R43 ;  /* 0x000000ffff2a7224 */ /* 0x000fe400078e002b */
[----:B------:R-:W-:Y:S02]  /*42b0*/  IMAD.MOV.U32 R43, RZ, RZ, R36 ;  /* 0x000000ffff2b7224 */ /* 0x000fe400078e0024 */
[----:B------:R-:W-:Y:S02]  /*42c0*/  IMAD.MOV.U32 R36, RZ, RZ, R37 ;  /* 0x000000ffff247224 */ /* 0x000fe400078e0025 */
[----:B------:R-:W-:Y:S01]  /*42d0*/  IMAD.MOV.U32 R37, RZ, RZ, R38 ;  /* 0x000000ffff257224 */ /* 0x000fe200078e0026 */
[----:B-1----:R-:W-:Y:S01]  /*42e0*/  IABS R2, R46 ;  /* 0x0000002e00027213 */ /* 0x002fe20000000000 */
[----:B------:R-:W-:-:S02]  /*42f0*/  IMAD.MOV.U32 R38, RZ, RZ, R21 ;  /* 0x000000ffff267224 */ /* 0x000fc400078e0015 */
[----:B------:R-:W-:Y:S02]  /*4300*/  IMAD.MOV.U32 R46, RZ, RZ, R47 ;  /* 0x000000ffff2e7224 */ /* 0x000fe400078e002f */
[----:B------:R-:W-:Y:S02]  /*4310*/  IMAD.MOV.U32 R21, RZ, RZ, R11 ;  /* 0x000000ffff157224 */ /* 0x000fe400078e000b */
[----:B------:R-:W-:Y:S01]  /*4320*/  IMAD.MOV.U32 R47, RZ, RZ, R41 ;  /* 0x000000ffff2f7224 */ /* 0x000fe200078e0029 */
[----:B------:R-:W2:Y:S01]  /*4330*/  LDL R11, [R1+0x3220] ;  /* 0x00322000010b7983 */ /* 0x000ea20000100800 */
[----:B------:R-:W-:Y:S02]  /*4340*/  IMAD.MOV.U32 R41, RZ, RZ, R38 ;  /* 0x000000ffff297224 */ /* 0x000fe400078e0026 */
[----:B------:R-:W-:Y:S01]  /*4350*/  IMAD.MOV.U32 R38, RZ, RZ, R34 ;  /* 0x000000ffff267224 */ /* 0x000fe200078e0022 */
[----:B------:R0:W-:Y:S04]  /*4360*/  STL [R1+0x110], R3 ;  /* 0x0001100301007387 */ /* 0x0001e80000100800 */
[----:B------:R-:W5:Y:S01]  /*4370*/  LDL R34, [R1+0x3264] ;  /* 0x0032640001227983 */ /* 0x000f620000100800 */
[----:B------:R-:W-:-:S04]  /*4380*/  IMAD.HI.U32 R6, R56, R4, RZ ;  /* 0x0000000438067227 */ /* 0x000fc800078e00ff */
[----:B------:R-:W-:Y:S02]  /*4390*/  IMAD.MOV R6, RZ, RZ, -R6 ;  /* 0x000000ffff067224 */ /* 0x000fe400078e0a06 */
[----:B------:R-:W-:Y:S01]  /*43a0*/  IMAD.HI.U32 R5, R56, R2, RZ ;  /* 0x0000000238057227 */ /* 0x000fe200078e00ff */
[----:B0-----:R-:W-:Y:S01]  /*43b0*/  IABS R3, R46 ;  /* 0x0000002e00037213 */ /* 0x001fe20000000000 */
[----:B------:R0:W-:Y:S02]  /*43c0*/  STL [R1+0x10c], R9 ;  /* 0x00010c0901007387 */ /* 0x0001e40000100800 */
[----:B------:R-:W-:Y:S02]  /*43d0*/  IMAD R4, R61, R6, R4 ;  /* 0x000000063d047224 */ /* 0x000fe400078e0204 */
[----:B------:R-:W-:Y:S01]  /*43e0*/  IMAD.MOV R5, RZ, RZ, -R5 ;  /* 0x000000ffff057224 */ /* 0x000fe200078e0a05 */
[----:B------:R1:W-:Y:S01]  /*43f0*/  STL [R1+0x108], R7 ;  /* 0x0001080701007387 */ /* 0x0003e20000100800 */
[----:B0-----:R-:W-:-:S03]  /*4400*/  IABS R9, R47 ;  /* 0x0000002f00097213 */ /* 0x001fc60000000000 */
[----:B------:R0:W-:Y:S01]  /*4410*/  STL [R1+0x104], R4 ;  /* 0x0001040401007387 */ /* 0x0001e20000100800 */
[----:B------:R-:W-:Y:S01]  /*4420*/  IMAD R2, R61, R5, R2 ;  /* 0x000000053d027224 */ /* 0x000fe200078e0202 */
[----:B-1----:R-:W-:Y:S01]  /*4430*/  IABS R7, R40 ;  /* 0x0000002800077213 */ /* 0x002fe20000000000 */
[----:B------:R-:W-:Y:S01]  /*4440*/  IMAD.HI.U32 R10, R56, R9, RZ ;  /* 0x00000009380a7227 */ /* 0x000fe200078e00ff */
[----:B------:R-:W-:-:S03]  /*4450*/  IABS R5, R41 ;  /* 0x0000002900057213 */ /* 0x000fc60000000000 */
[C---:B0-----:R-:W-:Y:S01]  /*4460*/  IMAD.HI.U32 R4, R56.reuse, R3, RZ ;  /* 0x0000000338047227 */ /* 0x041fe200078e00ff */
[----:B------:R0:W-:Y:S03]  /*4470*/  STL [R1+0x100], R2 ;  /* 0x0001000201007387 */ /* 0x0001e60000100800 */
[----:B------:R-:W-:-:S04]  /*4480*/  IMAD.HI.U32 R8, R56, R7, RZ ;  /* 0x0000000738087227 */ /* 0x000fc800078e00ff */
[----:B------:R-:W-:Y:S02]  /*4490*/  IMAD.MOV R4, RZ, RZ, -R4 ;  /* 0x000000ffff047224 */ /* 0x000fe400078e0a04 */
[----:B------:R-:W-:Y:S01]  /*44a0*/  IMAD.HI.U32 R6, R56, R5, RZ ;  /* 0x0000000538067227 */ /* 0x000fe200078e00ff */
[----:B0-----:R-:W-:-:S03]  /*44b0*/  IABS R2, R42 ;  /* 0x0000002a00027213 */ /* 0x001fc60000000000 */
[----:B------:R-:W-:Y:S02]  /*44c0*/  IMAD.MOV R10, RZ, RZ, -R10 ;  /* 0x000000ffff0a7224 */ /* 0x000fe400078e0a0a */
[----:B------:R-:W-:Y:S02]  /*44d0*/  IMAD.MOV R8, RZ, RZ, -R8 ;  /* 0x000000ffff087224 */ /* 0x000fe400078e0a08 */
[C---:B------:R-:W-:Y:S02]  /*44e0*/  IMAD R3, R61.reuse, R4, R3 ;  /* 0x000000043d037224 */ /* 0x040fe400078e0203 */
[----:B------:R-:W-:Y:S02]  /*44f0*/  IMAD.MOV R6, RZ, RZ, -R6 ;  /* 0x000000ffff067224 */ /* 0x000fe400078e0a06 */
[C---:B------:R-:W-:Y:S02]  /*4500*/  IMAD R9, R61.reuse, R10, R9 ;  /* 0x0000000a3d097224 */ /* 0x040fe400078e0209 */
[----:B------:R-:W-:Y:S01]  /*4510*/  IMAD.HI.U32 R4, R56, R2, RZ ;  /* 0x0000000238047227 */ /* 0x000fe200078e00ff */
[----:B------:R0:W-:Y:S03]  /*4520*/  STL [R1+0xfc], R3 ;  /* 0x0000fc0301007387 */ /* 0x0001e60000100800 */
[C---:B------:R-:W-:Y:S01]  /*4530*/  IMAD R7, R61.reuse, R8, R7 ;  /* 0x000000083d077224 */ /* 0x040fe200078e0207 */
[----:B------:R1:W-:Y:S01]  /*4540*/  STL [R1+0xf8], R9 ;  /* 0x0000f80901007387 */ /* 0x0003e20000100800 */
[----:B------:R-:W-:-:S02]  /*4550*/  IMAD R5, R61, R6, R5 ;  /* 0x000000063d057224 */ /* 0x000fc400078e0205 */
[----:B------:R-:W-:Y:S01]  /*4560*/  IMAD.MOV R4, RZ, RZ, -R4 ;  /* 0x000000ffff047224 */ /* 0x000fe200078e0a04 */
[----:B------:R3:W-:Y:S01]  /*4570*/  STL [R1+0xf4], R7 ;  /* 0x0000f40701007387 */ /* 0x0007e20000100800 */
[----:B0-----:R-:W-:Y:S02]  /*4580*/  IABS R3, R43 ;  /* 0x0000002b00037213 */ /* 0x001fe40000000000 */
[----:B------:R-:W-:Y:S01]  /*4590*/  IMAD R2, R61, R4, R2 ;  /* 0x000000043d027224 */ /* 0x000fe200078e0202 */
[----:B-1----:R-:W-:Y:S01]  /*45a0*/  IABS R9, R36 ;  /* 0x0000002400097213 */ /* 0x002fe20000000000 */
[----:B------:R0:W-:Y:S01]  /*45b0*/  STL [R1+0xf0], R5 ;  /* 0x0000f00501007387 */ /* 0x0001e20000100800 */
[----:B---3--:R-:W-:-:S03]  /*45c0*/  IABS R7, R37 ;  /* 0x0000002500077213 */ /* 0x008fc60000000000 */
[C---:B------:R-:W-:Y:S01]  /*45d0*/  IMAD.HI.U32 R10, R56.reuse, R9, RZ ;  /* 0x00000009380a7227 */ /* 0x040fe200078e00ff */
[----:B------:R-:W-:Y:S01]  /*45e0*/  IABS R4, R38 ;  /* 0x0000002600047213 */ /* 0x000fe20000000000 */
[----:B------:R1:W-:Y:S02]  /*45f0*/  STL [R1+0xec], R2 ;  /* 0x0000ec0201007387 */ /* 0x0003e40000100800 */
[----:B------:R-:W-:-:S04]  /*4600*/  IMAD.HI.U32 R8, R56, R7, RZ ;  /* 0x0000000738087227 */ /* 0x000fc800078e00ff */
[----:B0-----:R-:W-:-:S04]  /*4610*/  IMAD.HI.U32 R5, R56, R3, RZ ;  /* 0x0000000338057227 */ /* 0x001fc800078e00ff */
[----:B------:R-:W-:Y:S01]  /*4620*/  IMAD.MOV R5, RZ, RZ, -R5 ;  /* 0x000000ffff057224 */ /* 0x000fe200078e0a05 */
[----:B-1----:R-:W-:Y:S01]  /*4630*/  IABS R2, R39 ;  /* 0x0000002700027213 */ /* 0x002fe20000000000 */
[----:B------:R-:W-:-:S04]  /*4640*/  IMAD.HI.U32 R6, R56, R4, RZ ;  /* 0x0000000438067227 */ /* 0x000fc800078e00ff */
[----:B------:R-:W-:Y:S02]  /*4650*/  IMAD.MOV R10, RZ, RZ, -R10 ;  /* 0x000000ffff0a7224 */ /* 0x000fe400078e0a0a */
[----:B------:R-:W-:Y:S02]  /*4660*/  IMAD.MOV R8, RZ, RZ, -R8 ;  /* 0x000000ffff087224 */ /* 0x000fe400078e0a08 */
[C---:B------:R-:W-:Y:S02]  /*4670*/  IMAD R3, R61.reuse, R5, R3 ;  /* 0x000000053d037224 */ /* 0x040fe400078e0203 */
[----:B------:R-:W-:Y:S02]  /*4680*/  IMAD.MOV R6, RZ, RZ, -R6 ;  /* 0x000000ffff067224 */ /* 0x000fe400078e0a06 */
[C---:B------:R-:W-:Y:S02]  /*4690*/  IMAD R9, R61.reuse, R10, R9 ;  /* 0x0000000a3d097224 */ /* 0x040fe400078e0209 */
[----:B------:R-:W-:Y:S01]  /*46a0*/  IMAD.HI.U32 R5, R56, R2, RZ ;  /* 0x0000000238057227 */ /* 0x000fe200078e00ff */
[----:B------:R-:W-:Y:S03]  /*46b0*/  STL [R1+0xe8], R3 ;  /* 0x0000e80301007387 */ /* 0x000fe60000100800 */
[C---:B------:R-:W-:Y:S01]  /*46c0*/  IMAD R7, R61.reuse, R8, R7 ;  /* 0x000000083d077224 */ /* 0x040fe200078e0207 */
[----:B------:R0:W-:Y:S01]  /*46d0*/  STL [R1+0xe4], R9 ;  /* 0x0000e40901007387 */ /* 0x0001e20000100800 */
[----:B------:R-:W-:-:S02]  /*46e0*/  IMAD R4, R61, R6, R4 ;  /* 0x000000063d047224 */ /* 0x000fc400078e0204 */
[----:B------:R-:W-:Y:S01]  /*46f0*/  IMAD.MOV R5, RZ, RZ, -R5 ;  /* 0x000000ffff057224 */ /* 0x000fe200078e0a05 */
[----:B------:R1:W-:Y:S03]  /*4700*/  STL [R1+0xe0], R7 ;  /* 0x0000e00701007387 */ /* 0x0003e60000100800 */
[----:B------:R-:W-:Y:S01]  /*4710*/  IMAD R2, R61, R5, R2 ;  /* 0x000000053d027224 */ /* 0x000fe200078e0202 */
[----:B0-----:R-:W-:Y:S01]  /*4720*/  IABS R9, R35 ;  /* 0x0000002300097213 */ /* 0x001fe20000000000 */
[----:B------:R-:W-:Y:S01]  /*4730*/  STL [R1+0xdc], R4 ;  /* 0x0000dc0401007387 */ /* 0x000fe20000100800 */
[----:B-1----:R-:W-:-:S03]  /*4740*/  IABS R7, R28 ;  /* 0x0000001c00077213 */ /* 0x002fc60000000000 */
[C---:B------:R-:W-:Y:S01]  /*4750*/  IMAD.HI.U32 R10, R56.reuse, R9, RZ ;  /* 0x00000009380a7227 */ /* 0x040fe200078e00ff */
[----:B------:R-:W-:Y:S01]  /*4760*/  IABS R5, R29 ;  /* 0x0000001d00057213 */ /* 0x000fe20000000000 */
[----:B------:R0:W-:Y:S02]  /*4770*/  STL [R1+0xd8], R2 ;  /* 0x0000d80201007387 */ /* 0x0001e40000100800 */
[----:B------:R-:W-:-:S04]  /*4780*/  IMAD.HI.U32 R8, R56, R7, RZ ;  /* 0x0000000738087227 */ /* 0x000fc800078e00ff */
[----:B------:R-:W-:Y:S01]  /*4790*/  IMAD.HI.U32 R6, R56, R5, RZ ;  /* 0x0000000538067227 */ /* 0x000fe200078e00ff */
[----:B0-----:R-:W-:-:S03]  /*47a0*/  IABS R2, R24 ;  /* 0x0000001800027213 */ /* 0x001fc60000000000 */
[----:B------:R-:W-:Y:S02]  /*47b0*/  IMAD.MOV R10, RZ, RZ, -R10 ;  /* 0x000000ffff0a7224 */ /* 0x000fe400078e0a0a */
[----:B------:R-:W-:Y:S02]  /*47c0*/  IMAD.MOV R8, RZ, RZ, -R8 ;  /* 0x000000ffff087224 */ /* 0x000fe400078e0a08 */
[----:B------:R-:W-:Y:S02]  /*47d0*/  IMAD.MOV R6, RZ, RZ, -R6 ;  /* 0x000000ffff067224 */ /* 0x000fe400078e0a06 */
[C---:B------:R-:W-:Y:S02]  /*47e0*/  IMAD R9, R61.reuse, R10, R9 ;  /* 0x0000000a3d097224 */ /* 0x040fe400078e0209 */
[C---:B------:R-:W-:Y:S02]  /*47f0*/  IMAD R7, R61.reuse, R8, R7 ;  /* 0x000000083d077224 */ /* 0x040fe400078e0207 */
[----:B------:R-:W-:Y:S01]  /*4800*/  IMAD R5, R61, R6, R5 ;  /* 0x000000063d057224 */ /* 0x000fe200078e0205 */
[----:B-----5:R-:W-:-:S05]  /*4810*/  IABS R3, R34 ;  /* 0x0000002200037213 */ /* 0x020fca0000000000 */
[----:B------:R-:W-:-:S04]  /*4820*/  IMAD.HI.U32 R4, R56, R3, RZ ;  /* 0x0000000338047227 */ /* 0x000fc800078e00ff */
[----:B------:R-:W-:-:S04]  /*4830*/  IMAD.MOV R4, RZ, RZ, -R4 ;  /* 0x000000ffff047224 */ /* 0x000fc800078e0a04 */
[----:B------:R-:W-:Y:S02]  /*4840*/  IMAD R3, R61, R4, R3 ;  /* 0x000000043d037224 */ /* 0x000fe400078e0203 */
[----:B------:R-:W-:-:S03]  /*4850*/  IMAD.HI.U32 R4, R56, R2, RZ ;  /* 0x0000000238047227 */ /* 0x000fc600078e00ff */
[----:B------:R0:W-:Y:S01]  /*4860*/  STL [R1+0xd4], R3 ;  /* 0x0000d40301007387 */ /* 0x0001e20000100800 */
[----:B------:R-:W-:-:S03]  /*4870*/  IMAD.MOV R4, RZ, RZ, -R4 ;  /* 0x000000ffff047224 */ /* 0x000fc600078e0a04 */
[----:B------:R1:W-:Y:S01]  /*4880*/  STL [R1+0xd0], R9 ;  /* 0x0000d00901007387 */ /* 0x0003e20000100800 */
[----:B------:R-:W-:-:S03]  /*4890*/  IMAD R2, R61, R4, R2 ;  /* 0x000000043d027224 */ /* 0x000fc600078e0202 */
[----:B------:R3:W-:Y:S01]  /*48a0*/  STL [R1+0xcc], R7 ;  /* 0x0000cc0701007387 */ /* 0x0007e20000100800 */
[----:B0-----:R-:W-:Y:S02]  /*48b0*/  IABS R3, R25 ;  /* 0x0000001900037213 */ /* 0x001fe40000000000 */
[----:B-1----:R-:W-:Y:S01]  /*48c0*/  IABS R9, R26 ;  /* 0x0000001a00097213 */ /* 0x002fe20000000000 */
[----:B------:R0:W-:Y:S01]  /*48d0*/  STL [R1+0xc8], R5 ;  /* 0x0000c80501007387 */ /* 0x0001e20000100800 */
[----:B---3--:R-:W-:-:S03]  /*48e0*/  IABS R7, R27 ;  /* 0x0000001b00077213 */ /* 0x008fc60000000000 */
[----:B------:R-:W-:Y:S01]  /*48f0*/  IMAD.HI.U32 R10, R56, R9, RZ ;  /* 0x00000009380a7227 */ /* 0x000fe200078e00ff */
[----:B------:R-:W-:-:S03]  /*4900*/  IABS R4, R20 ;  /* 0x0000001400047213 */ /* 0x000fc60000000000 */
[----:B------:R-:W-:-:S04]  /*4910*/  IMAD.HI.U32 R8, R56, R7, RZ ;  /* 0x0000000738087227 */ /* 0x000fc800078e00ff */
[----:B0-----:R-:W-:-:S04]  /*4920*/  IMAD.HI.U32 R5, R56, R3, RZ ;  /* 0x0000000338057227 */ /* 0x001fc800078e00ff */
[----:B------:R-:W-:Y:S02]  /*4930*/  IMAD.MOV R5, RZ, RZ, -R5 ;  /* 0x000000ffff057224 */ /* 0x000fe400078e0a05 */
[----:B------:R-:W-:Y:S01]  /*4940*/  IMAD.HI.U32 R6, R56, R4, RZ ;  /* 0x0000000438067227 */ /* 0x000fe200078e00ff */
[----:B------:R0:W-:Y:S03]  /*4950*/  STL [R1+0xc4], R2 ;  /* 0x0000c40201007387 */ /* 0x0001e60000100800 */
[----:B------:R-:W-:Y:S02]  /*4960*/  IMAD.MOV R10, RZ, RZ, -R10 ;  /* 0x000000ffff0a7224 */ /* 0x000fe400078e0a0a */
[----:B------:R-:W-:Y:S02]  /*4970*/  IMAD.MOV R8, RZ, RZ, -R8 ;  /* 0x000000ffff087224 */ /* 0x000fe400078e0a08 */
[----:B------:R-:W-:-:S02]  /*4980*/  IMAD R3, R61, R5, R3 ;  /* 0x000000053d037224 */ /* 0x000fc400078e0203 */
[----:B------:R-:W-:Y:S01]  /*4990*/  IMAD.MOV R6, RZ, RZ, -R6 ;  /* 0x000000ffff067224 */ /* 0x000fe200078e0a06 */
[----:B0-----:R-:W-:Y:S01]  /*49a0*/  IABS R2, R21 ;  /* 0x0000001500027213 */ /* 0x001fe20000000000 */
[C---:B------:R-:W-:Y:S02]  /*49b0*/  IMAD R9, R61.reuse, R10, R9 ;  /* 0x0000000a3d097224 */ /* 0x040fe400078e0209 */
[C---:B------:R-:W-:Y:S01]  /*49c0*/  IMAD R7, R61.reuse, R8, R7 ;  /* 0x000000083d077224 */ /* 0x040fe200078e0207 */
[----:B------:R0:W-:Y:S01]  /*49d0*/  STL [R1+0xc0], R3 ;  /* 0x0000c00301007387 */ /* 0x0001e20000100800 */
[----:B------:R-:W-:Y:S02]  /*49e0*/  IMAD R4, R61, R6, R4 ;  /* 0x000000063d047224 */ /* 0x000fe400078e0204 */
[----:B------:R-:W-:Y:S01]  /*49f0*/  IMAD.HI.U32 R5, R56, R2, RZ ;  /* 0x0000000238057227 */ /* 0x000fe200078e00ff */
[----:B------:R1:W-:Y:S04]  /*4a00*/  STL [R1+0xbc], R9 ;  /* 0x0000bc0901007387 */ /* 0x0003e80000100800 */
[----:B------:R3:W-:Y:S01]  /*4a10*/  STL [R1+0xb8], R7 ;  /* 0x0000b80701007387 */ /* 0x0007e20000100800 */
[----:B0-----:R-:W-:Y:S01]  /*4a20*/  IABS R3, R22 ;  /* 0x0000001600037213 */ /* 0x001fe20000000000 */
[----:B------:R-:W-:Y:S01]  /*4a30*/  IMAD.MOV R5, RZ, RZ, -R5 ;  /* 0x000000ffff057224 */ /* 0x000fe200078e0a05 */
[----:B-1----:R-:W-:Y:S01]  /*4a40*/  IABS R9, R23 ;  /* 0x0000001700097213 */ /* 0x002fe20000000000 */
[----:B------:R0:W-:Y:S01]  /*4a50*/  STL [R1+0xb4], R4 ;  /* 0x0000b40401007387 */ /* 0x0001e20000100800 */
[----:B---3--:R-:W-:-:S03]  /*4a60*/  IABS R7, R16 ;  /* 0x0000001000077213 */ /* 0x008fc60000000000 */
[----:B------:R-:W-:-:S04]  /*4a70*/  IMAD.HI.U32 R10, R56, R9, RZ ;  /* 0x00000009380a7227 */ /* 0x000fc800078e00ff */
[----:B------:R-:W-:-:S04]  /*4a80*/  IMAD.HI.U32 R8, R56, R7, RZ ;  /* 0x0000000738087227 */ /* 0x000fc800078e00ff */
[----:B0-----:R-:W-:-:S04]  /*4a90*/  IMAD.HI.U32 R4, R56, R3, RZ ;  /* 0x0000000338047227 */ /* 0x001fc800078e00ff */
[C---:B------:R-:W-:Y:S01]  /*4aa0*/  IMAD R2, R61.reuse, R5, R2 ;  /* 0x000000053d027224 */ /* 0x040fe200078e0202 */
[----:B------:R-:W-:Y:S01]  /*4ab0*/  IABS R5, R17 ;  /* 0x0000001100057213 */ /* 0x000fe20000000000 */
[----:B------:R-:W-:Y:S02]  /*4ac0*/  IMAD.MOV R4, RZ, RZ, -R4 ;  /* 0x000000ffff047224 */ /* 0x000fe400078e0a04 */
[----:B------:R-:W-:Y:S02]  /*4ad0*/  IMAD.MOV R10, RZ, RZ, -R10 ;  /* 0x000000ffff0a7224 */ /* 0x000fe400078e0a0a */
[----:B------:R-:W-:Y:S02]  /*4ae0*/  IMAD.MOV R8, RZ, RZ, -R8 ;  /* 0x000000ffff087224 */ /* 0x000fe400078e0a08 */
[C---:B------:R-:W-:Y:S02]  /*4af0*/  IMAD R3, R61.reuse, R4, R3 ;  /* 0x000000043d037224 */ /* 0x040fe400078e0203 */
[----:B------:R-:W-:Y:S01]  /*4b00*/  IMAD.HI.U32 R6, R56, R5, RZ ;  /* 0x0000000538067227 */ /* 0x000fe200078e00ff */
[----:B------:R-:W-:Y:S03]  /*4b10*/  STL [R1+0xb0], R2 ;  /* 0x0000b00201007387 */ /* 0x000fe60000100800 */
[----:B------:R-:W-:-:S02]  /*4b20*/  IMAD R9, R61, R10, R9 ;  /* 0x0000000a3d097224 */ /* 0x000fc400078e0209 */
[----:B------:R-:W-:Y:S01]  /*4b30*/  IMAD R7, R61, R8, R7 ;  /* 0x000000083d077224 */ /* 0x000fe200078e0207 */
[----:B------:R0:W-:Y:S01]  /*4b40*/  STL [R1+0xac], R3 ;  /* 0x0000ac0301007387 */ /* 0x0001e20000100800 */
[----:B------:R-:W-:-:S03]  /*4b50*/  IMAD.MOV R6, RZ, RZ, -R6 ;  /* 0x000000ffff067224 */ /* 0x000fc600078e0a06 */
[----:B------:R1:W-:Y:S01]  /*4b60*/  STL [R1+0xa8], R9 ;  /* 0x0000a80901007387 */ /* 0x0003e20000100800 */
[----:B------:R-:W-:-:S03]  /*4b70*/  IMAD R5, R61, R6, R5 ;  /* 0x000000063d057224 */ /* 0x000fc600078e0205 */
[----:B------:R2:W-:Y:S01]  /*4b80*/  STL [R1+0xa4], R7 ;  /* 0x0000a40701007387 */ /* 0x0005e20000100800 */
[----:B0-----:R-:W-:-:S03]  /*4b90*/  IABS R3, R19 ;  /* 0x0000001300037213 */ /* 0x001fc60000000000 */
[----:B------:R-:W3:Y:S01]  /*4ba0*/  LDL R19, [R1+0x3210] ;  /* 0x0032100001137983 */ /* 0x000ee20000100800 */
[----:B-1----:R-:W-:-:S03]  /*4bb0*/  IABS R9, R15 ;  /* 0x0000000f00097213 */ /* 0x002fc60000000000 */
[----:B------:R0:W-:Y:S04]  /*4bc0*/  STL [R1+0xa0], R5 ;  /* 0x0000a00501007387 */ /* 0x0001e80000100800 */
[----:B------:R-:W5:Y:S01]  /*4bd0*/  LDL R15, [R1+0x320c] ;  /* 0x00320c00010f7983 */ /* 0x000f620000100800 */
[----:B--2---:R-:W-:Y:S02]  /*4be0*/  IABS R7, R11 ;  /* 0x0000000b00077213 */ /* 0x004fe40000000000 */
[----:B----4-:R-:W-:Y:S01]  /*4bf0*/  IABS R2, R18 ;  /* 0x0000001200027213 */ /* 0x010fe20000000000 */
[----:B------:R-:W2:Y:S04]  /*4c00*/  LDL R11, [R1+0x3208] ;  /* 0x00320800010b7983 */ /* 0x000ea80000100800 */
[----:B------:R-:W-:-:S04]  /*4c10*/  IMAD.HI.U32 R4, R56, R2, RZ ;  /* 0x0000000238047227 */ /* 0x000fc800078e00ff */
[----:B------:R-:W-:-:S04]  /*4c20*/  IMAD.MOV R4, RZ, RZ, -R4 ;  /* 0x000000ffff047224 */ /* 0x000fc800078e0a04 */
[----:B------:R-:W-:Y:S01]  /*4c30*/  IMAD R2, R61, R4, R2 ;  /* 0x000000043d027224 */ /* 0x000fe200078e0202 */
[----:B------:R-:W-:-:S04]  /*4c40*/  IABS R4, R12 ;  /* 0x0000000c00047213 */ /* 0x000fc80000000000 */
[----:B------:R1:W-:Y:S04]  /*4c50*/  STL [R1+0x9c], R2 ;  /* 0x00009c0201007387 */ /* 0x0003e80000100800 */
[----:B------:R-:W4:Y:S01]  /*4c60*/  LDL R12, [R1+0x3204] ;  /* 0x00320400010c7983 */ /* 0x000f220000100800 */
[----:B0-----:R-:W-:-:S04]  /*4c70*/  IMAD.HI.U32 R5, R56, R3, RZ ;  /* 0x0000000338057227 */ /* 0x001fc800078e00ff */
[----:B------:R-:W-:Y:S02]  /*4c80*/  IMAD.MOV R5, RZ, RZ, -R5 ;  /* 0x000000ffff057224 */ /* 0x000fe400078e0a05 */
[----:B------:R-:W-:-:S04]  /*4c90*/  IMAD.HI.U32 R10, R56, R9, RZ ;  /* 0x00000009380a7227 */ /* 0x000fc800078e00ff */
[----:B------:R-:W-:-:S04]  /*4ca0*/  IMAD.HI.U32 R8, R56, R7, RZ ;  /* 0x0000000738087227 */ /* 0x000fc800078e00ff */
[----:B------:R-:W-:Y:S02]  /*4cb0*/  IMAD R3, R61, R5, R3 ;  /* 0x000000053d037224 */ /* 0x000fe400078e0203 */
[----:B------:R-:W-:-:S04]  /*4cc0*/  IMAD.HI.U32 R5, R56, R4, RZ ;  /* 0x0000000438057227 */ /* 0x000fc800078e00ff */
[----:B------:R-:W-:Y:S02]  /*4cd0*/  IMAD.MOV R10, RZ, RZ, -R10 ;  /* 0x000000ffff0a7224 */ /* 0x000fe400078e0a0a */
[----:B------:R-:W-:Y:S02]  /*4ce0*/  IMAD.MOV R8, RZ, RZ, -R8 ;  /* 0x000000ffff087224 */ /* 0x000fe400078e0a08 */
[----:B------:R-:W-:Y:S02]  /*4cf0*/  IMAD.MOV R5, RZ, RZ, -R5 ;  /* 0x000000ffff057224 */ /* 0x000fe400078e0a05 */
[C---:B------:R-:W-:Y:S01]  /*4d00*/  IMAD R9, R61.reuse, R10, R9 ;  /* 0x0000000a3d097224 */ /* 0x040fe200078e0209 */
[----:B-1----:R-:W-:Y:S01]  /*4d10*/  IABS R2, R13 ;  /* 0x0000000d00027213 */ /* 0x002fe20000000000 */
[C---:B------:R-:W-:Y:S01]  /*4d20*/  IMAD R7, R61.reuse, R8, R7 ;  /* 0x000000083d077224 */ /* 0x040fe200078e0207 */
[----:B------:R-:W4:Y:S01]  /*4d30*/  LDL R13, [R1+0x3200] ;  /* 0x00320000010d7983 */ /* 0x000f220000100800 */
[----:B------:R-:W-:Y:S01]  /*4d40*/  IMAD R4, R61, R5, R4 ;  /* 0x000000053d047224 */ /* 0x000fe200078e0204 */
[----:B------:R-:W-:-:S02]  /*4d50*/  IABS R6, R14 ;  /* 0x0000000e00067213 */ /* 0x000fc40000000000 */
[----:B------:R0:W-:Y:S04]  /*4d60*/  STL [R1+0x98], R3 ;  /* 0x0000980301007387 */ /* 0x0001e80000100800 */
[----:B------:R-:W-:Y:S04]  /*4d70*/  STL [R1+0x94], R9 ;  /* 0x0000940901007387 */ /* 0x000fe80000100800 */
[----:B------:R3:W-:Y:S01]  /*4d80*/  STL [R1+0x90], R7 ;  /* 0x0000900701007387 */ /* 0x0007e20000100800 */
[----:B0-----:R-:W-:-:S03]  /*4d90*/  IMAD.HI.U32 R3, R56, R2, RZ ;  /* 0x0000000238037227 */ /* 0x001fc600078e00ff */
[----:B------:R-:W4:Y:S04]  /*4da0*/  LDL R14, [R1+0x31fc] ;  /* 0x0031fc00010e7983 */ /* 0x000f280000100800 */
[----:B------:R5:W-:Y:S01]  /*4db0*/  STL [R1+0x8c], R4 ;  /* 0x00008c0401007387 */ /* 0x000be20000100800 */
[----:B------:R-:W-:-:S04]  /*4dc0*/  IMAD.MOV R3, RZ, RZ, -R3 ;  /* 0x000000ffff037224 */ /* 0x000fc800078e0a03 */
[----:B------:R-:W-:Y:S01]  /*4dd0*/  IMAD R2, R61, R3, R2 ;  /* 0x000000033d027224 */ /* 0x000fe200078e0202 */
[----:B---3--:R-:W-:Y:S02]  /*4de0*/  IABS R7, R19 ;  /* 0x0000001300077213 */ /* 0x008fe40000000000 */
[----:B------:R-:W3:Y:S01]  /*4df0*/  LDL R19, [R1+0x31f8] ;  /* 0x0031f80001137983 */ /* 0x000ee20000100800 */
[----:B-----5:R-:W-:-:S03]  /*4e00*/  IABS R4, R15 ;  /* 0x0000000f00047213 */ /* 0x020fc60000000000 */
[----:B------:R-:W5:Y:S01]  /*4e10*/  LDL R15, [R1+0x31f4] ;  /* 0x0031f400010f7983 */ /* 0x000f620000100800 */
[----:B--2---:R-:W-:-:S03]  /*4e20*/  IABS R3, R11 ;  /* 0x0000000b00037213 */ /* 0x004fc60000000000 */
[----:B------:R4:W-:Y:S04]  /*4e30*/  STL [R1+0x88], R2 ;  /* 0x0000880201007387 */ /* 0x0009e80000100800 */
[----:B------:R-:W2:Y:S01]  /*4e40*/  LDL R11, [R1+0x31ec] ;  /* 0x0031ec00010b7983 */ /* 0x000ea20000100800 */
[----:B----4-:R-:W-:-:S03]  /*4e50*/  IABS R2, R12 ;  /* 0x0000000c00027213 */ /* 0x010fc60000000000 */
[----:B------:R-:W4:Y:S01]  /*4e60*/  LDL R12, [R1+0x31f0] ;  /* 0x0031f000010c7983 */ /* 0x000f220000100800 */
[----:B------:R-:W-:-:S04]  /*4e70*/  IMAD.HI.U32 R9, R56, R6, RZ ;  /* 0x0000000638097227 */ /* 0x000fc800078e00ff */
[----:B------:R-:W-:-:S04]  /*4e80*/  IMAD.MOV R9, RZ, RZ, -R9 ;  /* 0x000000ffff097224 */ /* 0x000fc800078e0a09 */
[----:B------:R-:W-:Y:S02]  /*4e90*/  IMAD R6, R61, R9, R6 ;  /* 0x000000093d067224 */ /* 0x000fe400078e0206 */
[----:B------:R-:W-:-:S03]  /*4ea0*/  IMAD.HI.U32 R8, R56, R7, RZ ;  /* 0x0000000738087227 */ /* 0x000fc600078e00ff */
[----:B------:R0:W-:Y:S01]  /*4eb0*/  STL [R1+0x84], R6 ;  /* 0x0000840601007387 */ /* 0x0001e20000100800 */
[----:B------:R-:W-:-:S04]  /*4ec0*/  IMAD.HI.U32 R5, R56, R4, RZ ;  /* 0x0000000438057227 */ /* 0x000fc800078e00ff */
[----:B------:R-:W-:Y:S02]  /*4ed0*/  IMAD.MOV R8, RZ, RZ, -R8 ;  /* 0x000000ffff087224 */ /* 0x000fe400078e0a08 */
[----:B------:R-:W-:Y:S02]  /*4ee0*/  IMAD.MOV R5, RZ, RZ, -R5 ;  /* 0x000000ffff057224 */ /* 0x000fe400078e0a05 */
[----:B0-----:R-:W-:-:S04]  /*4ef0*/  IMAD.HI.U32 R6, R56, R3, RZ ;  /* 0x0000000338067227 */ /* 0x001fc800078e00ff */
[----:B------:R-:W-:Y:S02]  /*4f00*/  IMAD.MOV R6, RZ, RZ, -R6 ;  /* 0x000000ffff067224 */ /* 0x000fe400078e0a06 */
[C---:B------:R-:W-:Y:S02]  /*4f10*/  IMAD R8, R61.reuse, R8, R7 ;  /* 0x000000083d087224 */ /* 0x040fe400078e0207 */
[C---:B------:R-:W-:Y:S02]  /*4f20*/  IMAD R7, R61.reuse, R5, R4 ;  /* 0x000000053d077224 */ /* 0x040fe400078e0204 */
[----:B------:R-:W-:Y:S01]  /*4f30*/  IMAD R6, R61, R6, R3 ;  /* 0x000000063d067224 */ /* 0x000fe200078e0203 */
[----:B------:R-:W-:Y:S01]  /*4f40*/  STL [R1+0x80], R8 ;  /* 0x0000800801007387 */ /* 0x000fe20000100800 */
[----:B------:R-:W-:Y:S01]  /*4f50*/  IMAD.HI.U32 R10, R56, R2, RZ ;  /* 0x00000002380a7227 */ /* 0x000fe200078e00ff */
[----:B------:R-:W-:Y:S02]  /*4f60*/  IABS R9, R13 ;  /* 0x0000000d00097213 */ /* 0x000fe40000000000 */
[----:B------:R0:W-:Y:S01]  /*4f70*/  STL [R1+0x7c], R7 ;  /* 0x00007c0701007387 */ /* 0x0001e20000100800 */
[----:B------:R-:W-:-:S03]  /*4f80*/  IMAD.MOV R5, RZ, RZ, -R10 ;  /* 0x000000ffff057224 */ /* 0x000fc600078e0a0a */
[----:B------:R-:W4:Y:S01]  /*4f90*/  LDL R13, [R1+0x31e8] ;  /* 0x0031e800010d7983 */ /* 0x000f220000100800 */
[----:B------:R-:W-:-:S03]  /*4fa0*/  IABS R3, R14 ;  /* 0x0000000e00037213 */ /* 0x000fc60000000000 */
[----:B------:R3:W-:Y:S01]  /*4fb0*/  STL [R1+0x78], R6 ;  /* 0x0000780601007387 */ /* 0x0007e20000100800 */
[----:B------:R-:W-:-:S03]  /*4fc0*/  IMAD R2, R61, R5, R2 ;  /* 0x000000053d027224 */ /* 0x000fc600078e0202 */
[----:B------:R-:W4:Y:S01]  /*4fd0*/  LDL R14, [R1+0x31e4] ;  /* 0x0031e400010e7983 */ /* 0x000f220000100800 */
[----:B------:R-:W-:-:S04]  /*4fe0*/  IMAD.MOV.U32 R4, RZ, RZ, R9 ;  /* 0x000000ffff047224 */ /* 0x000fc800078e0009 */
[----:B0-----:R-:W-:-:S04]  /*4ff0*/  IMAD.HI.U32 R7, R56, R4, RZ ;  /* 0x0000000438077227 */ /* 0x001fc800078e00ff */
[----:B------:R-:W-:Y:S01]  /*5000*/  IMAD.HI.U32 R8, R56, R3, RZ ;  /* 0x0000000338087227 */ /* 0x000fe200078e00ff */
[----:B---3--:R-:W-:Y:S02]  /*5010*/  IABS R6, R19 ;  /* 0x0000001300067213 */ /* 0x008fe40000000000 */
[----:B------:R-:W3:Y:S04]  /*5020*/  LDL R19, [R1+0x31d4] ;  /* 0x0031d40001137983 */ /* 0x000ee80000100800 */
[----:B------:R0:W-:Y:S01]  /*5030*/  STL [R1+0x74], R2 ;  /* 0x0000740201007387 */ /* 0x0001e20000100800 */
[----:B-----5:R-:W-:-:S03]  /*5040*/  IABS R5, R15 ;  /* 0x0000000f00057213 */ /* 0x020fc60000000000 */
[----:B------:R-:W5:Y:S01]  /*5050*/  LDL R15, [R1+0x31e0] ;  /* 0x0031e000010f7983 */ /* 0x000f620000100800 */
[----:B0-----:R-:W-:Y:S02]  /*5060*/  IMAD.MOV.U32 R2, RZ, RZ, R6 ;  /* 0x000000ffff027224 */ /* 0x001fe400078e0006 */
[----:B------:R-:W-:Y:S01]  /*5070*/  IMAD.MOV R6, RZ, RZ, -R7 ;  /* 0x000000ffff067224 */ /* 0x000fe200078e0a07 */
[----:B--2---:R-:W-:Y:S02]  /*5080*/  IABS R7, R11 ;  /* 0x0000000b00077213 */ /* 0x004fe40000000000 */
[----:B------:R-:W2:Y:S01]  /*5090*/  LDL R11, [R1+0x31dc] ;  /* 0x0031dc00010b7983 */ /* 0x000ea20000100800 */
[----:B------:R-:W-:Y:S02]  /*50a0*/  IMAD R6, R61, R6, R4 ;  /* 0x000000063d067224 */ /* 0x000fe400078e0204 */
[----:B------:R-:W-:-:S03]  /*50b0*/  IMAD.HI.U32 R9, R56, R2, RZ ;  /* 0x0000000238097227 */ /* 0x000fc600078e00ff */
[----:B------:R0:W-:Y:S02]  /*50c0*/  STL [R1+0x70], R6 ;  /* 0x0000700601007387 */ /* 0x0001e40000100800 */
[----:B0-----:R-:W-:Y:S02]  /*50d0*/  IMAD.MOV R6, RZ, RZ, -R8 ;  /* 0x000000ffff067224 */ /* 0x001fe400078e0a08 */
[----:B------:R-:W-:Y:S02]  /*50e0*/  IMAD.MOV R8, RZ, RZ, -R9 ;  /* 0x000000ffff087224 */ /* 0x000fe400078e0a09 */
[C---:B------:R-:W-:Y:S02]  /*50f0*/  IMAD R3, R61.reuse, R6, R3 ;  /* 0x000000063d037224 */ /* 0x040fe400078e0203 */
[----:B------:R-:W-:Y:S01]  /*5100*/  IMAD R2, R61, R8, R2 ;  /* 0x000000083d027224 */ /* 0x000fe200078e0202 */
[----:B----4-:R-:W-:Y:S02]  /*5110*/  IABS R9, R12 ;  /* 0x0000000c00097213 */ /* 0x010fe40000000000 */
[----:B------:R0:W-:Y:S04]  /*5120*/  STL [R1+0x6c], R3 ;  /* 0x00006c0301007387 */ /* 0x0001e80000100800 */
[----:B------:R1:W-:Y:S04]  /*5130*/  STL [R1+0x68], R2 ;  /* 0x0000680201007387 */ /* 0x0003e80000100800 */
[----:B------:R-:W4:Y:S01]  /*5140*/  LDL R12, [R1+0x31d8] ;  /* 0x0031d800010c7983 */ /* 0x000f220000100800 */
[----:B------:R-:W-:-:S02]  /*5150*/  IMAD.MOV.U32 R4, RZ, RZ, R7 ;  /* 0x000000ffff047224 */ /* 0x000fc400078e0007 */
[----:B------:R-:W-:-:S04]  /*5160*/  IMAD.HI.U32 R7, R56, R5, RZ ;  /* 0x0000000538077227 */ /* 0x000fc800078e00ff */
[----:B------:R-:W-:Y:S02]  /*5170*/  IMAD.MOV R7, RZ, RZ, -R7 ;  /* 0x000000ffff077224 */ /* 0x000fe400078e0a07 */
[----:B------:R-:W-:-:S04]  /*5180*/  IMAD.HI.U32 R10, R56, R4, RZ ;  /* 0x00000004380a7227 */ /* 0x000fc800078e00ff */
[----:B------:R-:W-:Y:S02]  /*5190*/  IMAD R5, R61, R7, R5 ;  /* 0x000000073d057224 */ /* 0x000fe400078e0205 */
[----:B------:R-:W-:Y:S02]  /*51a0*/  IMAD.MOV.U32 R6, RZ, RZ, R9 ;  /* 0x000000ffff067224 */ /* 0x000fe400078e0009 */
[----:B0-----:R-:W-:Y:S01]  /*51b0*/  IMAD.MOV R3, RZ, RZ, -R10 ;  /* 0x000000ffff037224 */ /* 0x001fe200078e0a0a */
[----:B------:R0:W-:Y:S01]  /*51c0*/  STL [R1+0x64], R5 ;  /* 0x0000640501007387 */ /* 0x0001e20000100800 */
[----:B------:R-:W-:Y:S01]  /*51d0*/  IMAD.HI.U32 R7, R56, R6, RZ ;  /* 0x0000000638077227 */ /* 0x000fe200078e00ff */
[----:B-1----:R-:W-:-:S03]  /*51e0*/  IABS R2, R13 ;  /* 0x0000000d00027213 */ /* 0x002fc60000000000 */
[C---:B------:R-:W-:Y:S01]  /*51f0*/  IMAD R3, R61.reuse, R3, R4 ;  /* 0x000000033d037224 */ /* 0x040fe200078e0204 */
[----:B------:R-:W4:Y:S01]  /*5200*/  LDL R13, [R1+0x31cc] ;  /* 0x0031cc00010d7983 */ /* 0x000f220000100800 */
[----:B------:R-:W-:Y:S01]  /*5210*/  IMAD.MOV R4, RZ, RZ, -R7 ;  /* 0x000000ffff047224 */ /* 0x000fe200078e0a07 */
[----:B0-----:R-:W-:Y:S02]  /*5220*/  IABS R5, R14 ;  /* 0x0000000e00057213 */ /* 0x001fe40000000000 */
[----:B------:R-:W4:Y:S01]  /*5230*/  LDL R14, [R1+0x31d0] ;  /* 0x0031d000010e7983 */ /* 0x000f220000100800 */
[----:B------:R-:W-:-:S03]  /*5240*/  IMAD R6, R61, R4, R6 ;  /* 0x000000043d067224 */ /* 0x000fc600078e0206 */
[----:B------:R0:W-:Y:S02]  /*5250*/  STL [R1+0x60], R3 ;  /* 0x0000600301007387 */ /* 0x0001e40000100800 */
[----:B0-----:R-:W-:-:S04]  /*5260*/  IMAD.MOV.U32 R3, RZ, RZ, R5 ;  /* 0x000000ffff037224 */ /* 0x001fc800078e0005 */
[C---:B------:R-:W-:Y:S01]  /*5270*/  IMAD.HI.U32 R9, R56.reuse, R3, RZ ;  /* 0x0000000338097227 */ /* 0x040fe200078e00ff */
[----:B---3--:R-:W-:Y:S02]  /*5280*/  IABS R8, R19 ;  /* 0x0000001300087213 */ /* 0x008fe40000000000 */
[----:B------:R-:W3:Y:S03]  /*5290*/  LDL R19, [R1+0x31c8] ;  /* 0x0031c80001137983 */ /* 0x000ee60000100800 */
[----:B------:R-:W-:Y:S02]  /*52a0*/  IMAD.MOV.U32 R5, RZ, RZ, R8 ;  /* 0x000000ffff057224 */ /* 0x000fe400078e0008 */
[----:B------:R-:W-:Y:S01]  /*52b0*/  IMAD.HI.U32 R8, R56, R2, RZ ;  /* 0x0000000238087227 */ /* 0x000fe200078e00ff */
[----:B-----5:R-:W-:Y:S02]  /*52c0*/  IABS R7, R15 ;  /* 0x0000000f00077213 */ /* 0x020fe40000000000 */
[----:B------:R-:W5:Y:S04]  /*52d0*/  LDL R15, [R1+0x31c4] ;  /* 0x0031c400010f7983 */ /* 0x000f680000100800 */
[----:B------:R0:W-:Y:S01]  /*52e0*/  STL [R1+0x5c], R6 ;  /* 0x00005c0601007387 */ /* 0x0001e20000100800 */
[----:B------:R-:W-:-:S02]  /*52f0*/  IMAD.MOV.U32 R4, RZ, RZ, R7 ;  /* 0x000000ffff047224 */ /* 0x000fc400078e0007 */
[----:B0-----:R-:W-:Y:S02]  /*5300*/  IMAD.MOV R6, RZ, RZ, -R8 ;  /* 0x000000ffff067224 */ /* 0x001fe400078e0a08 */
[----:B------:R-:W-:Y:S01]  /*5310*/  IMAD.MOV R8, RZ, RZ, -R9 ;  /* 0x000000ffff087224 */ /* 0x000fe200078e0a09 */
[----:B--2---:R-:W-:Y:S01]  /*5320*/  IABS R9, R11 ;  /* 0x0000000b00097213 */ /* 0x004fe20000000000 */
[C---:B------:R-:W-:Y:S02]  /*5330*/  IMAD R11, R61.reuse, R6, R2 ;  /* 0x000000063d0b7224 */ /* 0x040fe400078e0202 */
[----:B------:R-:W-:Y:S02]  /*5340*/  IMAD R2, R61, R8, R3 ;  /* 0x000000083d027224 */ /* 0x000fe400078e0203 */
[----:B------:R-:W-:Y:S01]  /*5350*/  IMAD.HI.U32 R7, R56, R5, RZ ;  /* 0x0000000538077227 */ /* 0x000fe200078e00ff */
[----:B------:R0:W-:Y:S04]  /*5360*/  STL [R1+0x58], R11 ;  /* 0x0000580b01007387 */ /* 0x0001e80000100800 */
[----:B------:R4:W-:Y:S01]  /*5370*/  STL [R1+0x54], R2 ;  /* 0x0000540201007387 */ /* 0x0009e20000100800 */
[----:B------:R-:W-:-:S03]  /*5380*/  IMAD.MOV R7, RZ, RZ, -R7 ;  /* 0x000000ffff077224 */ /* 0x000fc600078e0a07 */
[----:B0-----:R-:W2:Y:S01]  /*5390*/  LDL R11, [R1+0x31b4] ;  /* 0x0031b400010b7983 */ /* 0x001ea20000100800 */
[----:B------:R-:W-:-:S05]  /*53a0*/  IMAD R5, R61, R7, R5 ;  /* 0x000000073d057224 */ /* 0x000fca00078e0205 */
[----:B------:R0:W-:Y:S01]  /*53b0*/  STL [R1+0x50], R5 ;  /* 0x0000500501007387 */ /* 0x0001e20000100800 */
[----:B----4-:R-:W-:-:S03]  /*53c0*/  IABS R2, R12 ;  /* 0x0000000c00027213 */ /* 0x010fc60000000000 */
[----:B------:R-:W4:Y:S01]  /*53d0*/  LDL R12, [R1+0x31c0] ;  /* 0x0031c000010c7983 */ /* 0x000f220000100800 */
[----:B------:R-:W-:-:S04]  /*53e0*/  IMAD.HI.U32 R10, R56, R4, RZ ;  /* 0x00000004380a7227 */ /* 0x000fc800078e00ff */
[----:B------:R-:W-:Y:S02]  /*53f0*/  IMAD.MOV R3, RZ, RZ, -R10 ;  /* 0x000000ffff037224 */ /* 0x000fe400078e0a0a */
[----:B------:R-:W-:Y:S02]  /*5400*/  IMAD.MOV.U32 R6, RZ, RZ, R9 ;  /* 0x000000ffff067224 */ /* 0x000fe400078e0009 */
[----:B------:R-:W-:Y:S02]  /*5410*/  IMAD R3, R61, R3, R4 ;  /* 0x000000033d037224 */ /* 0x000fe400078e0204 */
[----:B------:R-:W-:-:S04]  /*5420*/  IMAD.HI.U32 R7, R56, R6, RZ ;  /* 0x0000000638077227 */ /* 0x000fc800078e00ff */
[----:B------:R-:W-:Y:S01]  /*5430*/  IMAD.MOV R4, RZ, RZ, -R7 ;  /* 0x000000ffff047224 */ /* 0x000fe200078e0a07 */
[----:B0-----:R-:W-:Y:S02]  /*5440*/  IABS R5, R13 ;  /* 0x0000000d00057213 */ /* 0x001fe40000000000 */
[----:B------:R-:W4:Y:S04]  /*5450*/  LDL R13, [R1+0x31b8] ;  /* 0x0031b800010d7983 */ /* 0x000f280000100800 */
[----:B------:R0:W-:Y:S01]  /*5460*/  STL [R1+0x4c], R3 ;  /* 0x00004c0301007387 */ /* 0x0001e20000100800 */
[----:B------:R-:W-:-:S03]  /*5470*/  IABS R8, R14 ;  /* 0x0000000e00087213 */ /* 0x000fc60000000000 */
[----:B------:R-:W4:Y:S01]  /*5480*/  LDL R14, [R1+0x31bc] ;  /* 0x0031bc00010e7983 */ /* 0x000f220000100800 */
[----:B------:R-:W-:Y:S02]  /*5490*/  IMAD R6, R61, R4, R6 ;  /* 0x000000043d067224 */ /* 0x000fe400078e0206 */
[----:B0-----:R-:W-:Y:S02]  /*54a0*/  IMAD.MOV.U32 R3, RZ, RZ, R5 ;  /* 0x000000ffff037224 */ /* 0x001fe400078e0005 */
[----:B------:R-:W-:Y:S02]  /*54b0*/  IMAD.MOV.U32 R5, RZ, RZ, R8 ;  /* 0x000000ffff057224 */ /* 0x000fe400078e0008 */
[----:B------:R-:W-:-:S04]  /*54c0*/  IMAD.HI.U32 R8, R56, R2, RZ ;  /* 0x0000000238087227 */ /* 0x000fc800078e00ff */
[----:B------:R-:W-:Y:S01]  /*54d0*/  IMAD.HI.U32 R9, R56, R3, RZ ;  /* 0x0000000338097227 */ /* 0x000fe200078e00ff */
[----:B---3--:R-:W-:Y:S02]  /*54e0*/  IABS R7, R19 ;  /* 0x0000001300077213 */ /* 0x008fe40000000000 */
[----:B------:R-:W3:Y:S04]  /*54f0*/  LDL R19, [R1+0x31a0] ;  /* 0x0031a00001137983 */ /* 0x000ee80000100800 */
[----:B------:R0:W-:Y:S01]  /*5500*/  STL [R1+0x48], R6 ;  /* 0x0000480601007387 */ /* 0x0001e20000100800 */
[----:B------:R-:W-:Y:S02]  /*5510*/  IMAD.MOV.U32 R4, RZ, RZ, R7 ;  /* 0x000000ffff047224 */ /* 0x000fe400078e0007 */
[----:B0-----:R-:W-:-:S02]  /*5520*/  IMAD.MOV R6, RZ, RZ, -R8 ;  /* 0x000000ffff067224 */ /* 0x001fc400078e0a08 */
[----:B------:R-:W-:Y:S02]  /*5530*/  IMAD.MOV R8, RZ, RZ, -R9 ;  /* 0x000000ffff087224 */ /* 0x000fe400078e0a09 */
[C---:B------:R-:W-:Y:S02]  /*5540*/  IMAD R6, R61.reuse, R6, R2 ;  /* 0x000000063d067224 */ /* 0x040fe400078e0202 */
[----:B------:R-:W-:Y:S01]  /*5550*/  IMAD R2, R61, R8, R3 ;  /* 0x000000083d027224 */ /* 0x000fe200078e0203 */
[----:B-----5:R-:W-:Y:S01]  /*5560*/  IABS R9, R15 ;  /* 0x0000000f00097213 */ /* 0x020fe20000000000 */
[----:B------:R-:W-:Y:S01]  /*5570*/  IMAD.HI.U32 R7, R56, R5, RZ ;  /* 0x0000000538077227 */ /* 0x000fe200078e00ff */
[----:B------:R-:W5:Y:S04]  /*5580*/  LDL R15, [R1+0x31b0] ;  /* 0x0031b000010f7983 */ /* 0x000f680000100800 */
[----:B------:R-:W-:Y:S01]  /*5590*/  STL [R1+0x44], R6 ;  /* 0x0000440601007387 */ /* 0x000fe20000100800 */
[----:B------:R-:W-:-:S03]  /*55a0*/  IMAD.MOV R7, RZ, RZ, -R7 ;  /* 0x000000ffff077224 */ /* 0x000fc600078e0a07 */
[----:B------:R2:W-:Y:S01]  /*55b0*/  STL [R1+0x40], R2 ;  /* 0x0000400201007387 */ /* 0x0005e20000100800 */
[----:B------:R-:W-:Y:S01]  /*55c0*/  IMAD R5, R61, R7, R5 ;  /* 0x000000073d057224 */ /* 0x000fe200078e0205 */
[----:B--2---:R-:W-:Y:S02]  /*55d0*/  IABS R2, R11 ;  /* 0x0000000b00027213 */ /* 0x004fe40000000000 */
[----:B------:R-:W2:Y:S04]  /*55e0*/  LDL R11, [R1+0x31a8] ;  /* 0x0031a800010b7983 */ /* 0x000ea80000100800 */
[----:B------:R4:W-:Y:S02]  /*55f0*/  STL [R1+0x3c], R5 ;  /* 0x00003c0501007387 */ /* 0x0009e40000100800 */
[----:B----4-:R-:W-:-:S02]  /*5600*/  IABS R5, R12 ;  /* 0x0000000c00057213 */ /* 0x010fc40000000000 */
[----:B------:R-:W4:Y:S01]  /*5610*/  LDL R12, [R1+0x31ac] ;  /* 0x0031ac00010c7983 */ /* 0x000f220000100800 */
[----:B------:R-:W-:-:S04]  /*5620*/  IMAD.HI.U32 R10, R56, R4, RZ ;  /* 0x00000004380a7227 */ /* 0x000fc800078e00ff */
[----:B------:R-:W-:Y:S02]  /*5630*/  IMAD.MOV R3, RZ, RZ, -R10 ;  /* 0x000000ffff037224 */ /* 0x000fe400078e0a0a */
[----:B------:R-:W-:Y:S02]  /*5640*/  IMAD.MOV.U32 R6, RZ, RZ, R9 ;  /* 0x000000ffff067224 */ /* 0x000fe400078e0009 */
[----:B------:R-:W-:Y:S02]  /*5650*/  IMAD R3, R61, R3, R4 ;  /* 0x000000033d037224 */ /* 0x000fe400078e0204 */
[----:B------:R-:W-:-:S03]  /*5660*/  IMAD.HI.U32 R7, R56, R6, RZ ;  /* 0x0000000638077227 */ /* 0x000fc600078e00ff */
[----:B------:R0:W-:Y:S01]  /*5670*/  STL [R1+0x38], R3 ;  /* 0x0000380301007387 */ /* 0x0001e20000100800 */
[----:B------:R-:W-:Y:S01]  /*5680*/  IABS R8, R13 ;  /* 0x0000000d00087213 */ /* 0x000fe20000000000 */
[----:B------:R-:W-:Y:S02]  /*5690*/  IMAD.MOV R4, RZ, RZ, -R7 ;  /* 0x000000ffff047224 */ /* 0x000fe400078e0a07 */
[----:B------:R-:W4:Y:S02]  /*56a0*/  LDL R13, [R1+0x31a4] ;  /* 0x0031a400010d7983 */ /* 0x000f240000100800 */
[----:B------:R-:W-:Y:S01]  /*56b0*/  IMAD R6, R61, R4, R6 ;  /* 0x000000043d067224 */ /* 0x000fe200078e0206 */
[----:B------:R-:W-:Y:S01]  /*56c0*/  IABS R7, R14 ;  /* 0x0000000e00077213 */ /* 0x000fe20000000000 */
[----:B0-----:R-:W-:Y:S01]  /*56d0*/  IMAD.MOV.U32 R3, RZ, RZ, R5 ;  /* 0x000000ffff037224 */ /* 0x001fe200078e0005 */
[----:B------:R-:W4:Y:S01]  /*56e0*/  LDL R14, [R1+0x319c] ;  /* 0x00319c00010e7983 */ /* 0x000f220000100800 */
[----:B------:R-:W-:-:S02]  /*56f0*/  IMAD.MOV.U32 R5, RZ, RZ, R8 ;  /* 0x000000ffff057224 */ /* 0x000fc400078e0008 */
[C---:B------:R-:W-:Y:S01]  /*5700*/  IMAD.HI.U32 R8, R56.reuse, R2, RZ ;  /* 0x0000000238087227 */ /* 0x040fe200078e00ff */
[----:B------:R0:W-:Y:S03]  /*5710*/  STL [R1+0x34], R6 ;  /* 0x0000340601007387 */ /* 0x0001e60000100800 */
[----:B------:R-:W-:-:S04]  /*5720*/  IMAD.HI.U32 R9, R56, R3, RZ ;  /* 0x0000000338097227 */ /* 0x000fc800078e00ff */
[----:B------:R-:W-:Y:S02]  /*5730*/  IMAD.MOV.U32 R4, RZ, RZ, R7 ;  /* 0x000000ffff047224 */ /* 0x000fe400078e0007 */
[----:B------:R-:W-:-:S04]  /*5740*/  IMAD.HI.U32 R7, R56, R5, RZ ;  /* 0x0000000538077227 */ /* 0x000fc800078e00ff */
[----:B0-----:R-:W-:Y:S02]  /*5750*/  IMAD.MOV R6, RZ, RZ, -R8 ;  /* 0x000000ffff067224 */ /* 0x001fe400078e0a08 */
[----:B------:R-:W-:Y:S02]  /*5760*/  IMAD.MOV R8, RZ, RZ, -R9 ;  /* 0x000000ffff087224 */ /* 0x000fe400078e0a09 */
[----:B------:R-:W-:Y:S02]  /*5770*/  IMAD.MOV R7, RZ, RZ, -R7 ;  /* 0x000000ffff077224 */ /* 0x000fe400078e0a07 */
[C---:B------:R-:W-:Y:S02]  /*5780*/  IMAD R16, R61.reuse, R6, R2 ;  /* 0x000000063d107224 */ /* 0x040fe400078e0202 */
[C---:B------:R-:W-:Y:S02]  /*5790*/  IMAD R2, R61.reuse, R8, R3 ;  /* 0x000000083d027224 */ /* 0x040fe400078e0203 */
[----:B------:R-:W-:Y:S01]  /*57a0*/  IMAD R5, R61, R7, R5 ;  /* 0x000000073d057224 */ /* 0x000fe200078e0205 */
[----:B------:R-:W-:Y:S01]  /*57b0*/  STL [R1+0x30], R16 ;  /* 0x0000301001007387 */ /* 0x000fe20000100800 */
[----:B------:R-:W-:-:S03]  /*57c0*/  IMAD.HI.U32 R10, R56, R4, RZ ;  /* 0x00000004380a7227 */ /* 0x000fc600078e00ff */
[----:B------:R5:W-:Y:S01]  /*57d0*/  STL [R1+0x2c], R2 ;  /* 0x00002c0201007387 */ /* 0x000be20000100800 */
[----:B------:R-:W-:-:S03]  /*57e0*/  IMAD.MOV R3, RZ, RZ, -R10 ;  /* 0x000000ffff037224 */ /* 0x000fc600078e0a0a */
[----:B------:R-:W4:Y:S04]  /*57f0*/  LDL R18, [R1+0x3194] ;  /* 0x0031940001127983 */ /* 0x000f280000100800 */
[----:B------:R2:W-:Y:S01]  /*5800*/  STL [R1+0x28], R5 ;  /* 0x0000280501007387 */ /* 0x0005e20000100800 */
[----:B------:R-:W-:Y:S01]  /*5810*/  IMAD R3, R61, R3, R4 ;  /* 0x000000033d037224 */ /* 0x000fe200078e0204 */
[----:B---3--:R-:W-:Y:S02]  /*5820*/  IABS R9, R19 ;  /* 0x0000001300097213 */ /* 0x008fe40000000000 */
[----:B-----5:R-:W-:Y:S02]  /*5830*/  IABS R2, R15 ;  /* 0x0000000f00027213 */ /* 0x020fe40000000000 */
[----:B------:R-:W3:Y:S01]  /*5840*/  LDL R15, [R1+0x3198] ;  /* 0x00319800010f7983 */ /* 0x000ee20000100800 */
[----:B--2---:R-:W-:-:S03]  /*5850*/  IABS R5, R11 ;  /* 0x0000000b00057213 */ /* 0x004fc60000000000 */
[----:B------:R-:W2:Y:S04]  /*5860*/  LDL R11, [R1+0x3184] ;  /* 0x00318400010b7983 */ /* 0x000ea80000100800 */
[----:B------:R0:W-:Y:S04]  /*5870*/  STL [R1+0x24], R3 ;  /* 0x0000240301007387 */ /* 0x0001e80000100800 */
[----:B------:R-:W5:Y:S01]  /*5880*/  LDL R19, [R1+0x3190] ;  /* 0x0031900001137983 */ /* 0x000f620000100800 */
[----:B----4-:R-:W-:-:S03]  /*5890*/  IABS R8, R12 ;  /* 0x0000000c00087213 */ /* 0x010fc60000000000 */
[----:B------:R-:W4:Y:S01]  /*58a0*/  LDL R12, [R1+0x318c] ;  /* 0x00318c00010c7983 */ /* 0x000f220000100800 */
[----:B------:R-:W-:-:S04]  /*58b0*/  IMAD.MOV.U32 R6, RZ, RZ, R9 ;  /* 0x000000ffff067224 */ /* 0x000fc800078e0009 */
[----:B------:R-:W-:-:S04]  /*58c0*/  IMAD.HI.U32 R7, R56, R6, RZ ;  /* 0x0000000638077227 */ /* 0x000fc800078e00ff */
[----:B------:R-:W-:Y:S02]  /*58d0*/  IMAD.MOV R4, RZ, RZ, -R7 ;  /* 0x000000ffff047224 */ /* 0x000fe400078e0a07 */
[----:B0-----:R-:W-:Y:S02]  /*58e0*/  IMAD.MOV.U32 R3, RZ, RZ, R5 ;  /* 0x000000ffff037224 */ /* 0x001fe400078e0005 */
[----:B------:R-:W-:Y:S02]  /*58f0*/  IMAD R6, R61, R4, R6 ;  /* 0x000000043d067224 */ /* 0x000fe400078e0206 */
[----:B------:R-:W-:Y:S01]  /*5900*/  IMAD.MOV.U32 R5, RZ, RZ, R8 ;  /* 0x000000ffff057224 */ /* 0x000fe200078e0008 */
[----:B------:R-:W-:Y:S01]  /*5910*/  IABS R7, R13 ;  /* 0x0000000d00077213 */ /* 0x000fe20000000000 */
[C---:B------:R-:W-:Y:S01]  /*5920*/  IMAD.HI.U32 R8, R56.reuse, R2, RZ ;  /* 0x0000000238087227 */ /* 0x040fe200078e00ff */
[----:B------:R0:W-:Y:S03]  /*5930*/  STL [R1+0x20], R6 ;  /* 0x0000200601007387 */ /* 0x0001e60000100800 */
[----:B------:R-:W-:Y:S01]  /*5940*/  IMAD.HI.U32 R9, R56, R3, RZ ;  /* 0x0000000338097227 */ /* 0x000fe200078e00ff */
[----:B------:R-:W4:Y:S03]  /*5950*/  LDL R13, [R1+0x3188] ;  /* 0x00318800010d7983 */ /* 0x000f260000100800 */
[----:B------:R-:W-:-:S02]  /*5960*/  IMAD.MOV.U32 R4, RZ, RZ, R7 ;  /* 0x000000ffff047224 */ /* 0x000fc400078e0007 */
[----:B------:R-:W-:-:S04]  /*5970*/  IMAD.HI.U32 R7, R56, R5, RZ ;  /* 0x0000000538077227 */ /* 0x000fc800078e00ff */
[----:B0-----:R-:W-:Y:S02]  /*5980*/  IMAD.MOV R6, RZ, RZ, -R8 ;  /* 0x000000ffff067224 */ /* 0x001fe400078e0a08 */
[----:B------:R-:W-:Y:S01]  /*5990*/  IMAD.MOV R8, RZ, RZ, -R9 ;  /* 0x000000ffff087224 */ /* 0x000fe200078e0a09 */
[----:B------:R-:W-:Y:S01]  /*59a0*/  IABS R9, R14 ;  /* 0x0000000e00097213 */ /* 0x000fe20000000000 */
[----:B------:R-:W-:Y:S02]  /*59b0*/  IMAD.MOV R7, RZ, RZ, -R7 ;  /* 0x000000ffff077224 */ /* 0x000fe400078e0a07 */
[----:B------:R-:W-:Y:S02]  /*59c0*/  IMAD R6, R61, R6, R2 ;  /* 0x000000063d067224 */ /* 0x000fe400078e0202 */
[----:B------:R-:W-:-:S04]  /*59d0*/  IMAD.HI.U32 R10, R56, R4, RZ ;  /* 0x00000004380a7227 */ /* 0x000fc800078e00ff */
[C---:B------:R-:W-:Y:S01]  /*59e0*/  IMAD R2, R61.reuse, R8, R3 ;  /* 0x000000083d027224 */ /* 0x040fe200078e0203 */
[----:B------:R0:W-:Y:S01]  /*59f0*/  STL [R1+0x1c], R6 ;  /* 0x00001c0601007387 */ /* 0x0001e20000100800 */
[----:B------:R-:W-:Y:S02]  /*5a00*/  IMAD R7, R61, R7, R5 ;  /* 0x000000073d077224 */ /* 0x000fe400078e0205 */
[----:B------:R-:W-:Y:S01]  /*5a10*/  IMAD.MOV R3, RZ, RZ, -R10 ;  /* 0x000000ffff037224 */ /* 0x000fe200078e0a0a */
[----:B------:R-:W4:Y:S04]  /*5a20*/  LDL R14, [R1+0x317c] ;  /* 0x00317c00010e7983 */ /* 0x000f280000100800 */
[----:B------:R-:W-:Y:S01]  /*5a30*/  STL [R1+0x18], R2 ;  /* 0x0000180201007387 */ /* 0x000fe20000100800 */
[----:B0-----:R-:W-:-:S03]  /*5a40*/  IMAD.MOV.U32 R6, RZ, RZ, R9 ;  /* 0x000000ffff067224 */ /* 0x001fc600078e0009 */
[----:B------:R0:W-:Y:S01]  /*5a50*/  STL [R1+0x14], R7 ;  /* 0x0000140701007387 */ /* 0x0001e20000100800 */
[----:B------:R-:W-:Y:S02]  /*5a60*/  IMAD R3, R61, R3, R4 ;  /* 0x000000033d037224 */ /* 0x000fe400078e0204 */
[----:B0-----:R-:W-:Y:S01]  /*5a70*/  IMAD.HI.U32 R7, R56, R6, RZ ;  /* 0x0000000638077227 */ /* 0x001fe200078e00ff */
[----:B------:R-:W-:-:S03]  /*5a80*/  IABS R2, R18 ;  /* 0x0000001200027213 */ /* 0x000fc60000000000 */
[----:B------:R-:W-:-:S04]  /*5a90*/  IMAD.MOV R4, RZ, RZ, -R7 ;  /* 0x000000ffff047224 */ /* 0x000fc800078e0a07 */
[----:B------:R-:W-:Y:S01]  /*5aa0*/  IMAD R6, R61, R4, R6 ;  /* 0x000000043d067224 */ /* 0x000fe200078e0206 */
[----:B---3--:R-:W-:Y:S02]  /*5ab0*/  IABS R5, R15 ;  /* 0x0000000f00057213 */ /* 0x008fe40000000000 */
[----:B------:R-:W3:Y:S04]  /*5ac0*/  LDL R15, [R1+0x3180] ;  /* 0x00318000010f7983 */ /* 0x000ee80000100800 */
[----:B------:R0:W-:Y:S02]  /*5ad0*/  STL [R1+0x10], R3 ;  /* 0x0000100301007387 */ /* 0x0001e40000100800 */
[----:B0-----:R-:W-:Y:S01]  /*5ae0*/  IMAD.MOV.U32 R3, RZ, RZ, R5 ;  /* 0x000000ffff037224 */ /* 0x001fe200078e0005 */
[----:B--2---:R-:W-:-:S02]  /*5af0*/  IABS R8, R11 ;  /* 0x0000000b00087213 */ /* 0x004fc40000000000 */
[----:B------:R-:W2:Y:S01]  /*5b00*/  LDL R11, [R1+0x3178] ;  /* 0x00317800010b7983 */ /* 0x000ea20000100800 */
[----:B------:R-:W-:-:S04]  /*5b10*/  IMAD.HI.U32 R9, R56, R3, RZ ;  /* 0x0000000338097227 */ /* 0x000fc800078e00ff */
[----:B------:R-:W-:Y:S01]  /*5b20*/  IMAD.MOV.U32 R5, RZ, RZ, R8 ;  /* 0x000000ffff057224 */ /* 0x000fe200078e0008 */
[----:B-----5:R-:W-:Y:S01]  /*5b30*/  IABS R7, R19 ;  /* 0x0000001300077213 */ /* 0x020fe20000000000 */
[C---:B------:R-:W-:Y:S01]  /*5b40*/  IMAD.HI.U32 R8, R56.reuse, R2, RZ ;  /* 0x0000000238087227 */ /* 0x040fe200078e00ff */
[----:B------:R0:W-:Y:S03]  /*5b50*/  STL [R1+0xc], R6 ;  /* 0x00000c0601007387 */ /* 0x0001e60000100800 */
[----:B------:R-:W-:Y:S02]  /*5b60*/  IMAD.MOV.U32 R4, RZ, RZ, R7 ;  /* 0x000000ffff047224 */ /* 0x000fe400078e0007 */
[----:B------:R-:W-:-:S04]  /*5b70*/  IMAD.HI.U32 R7, R56, R5, RZ ;  /* 0x0000000538077227 */ /* 0x000fc800078e00ff */
[----:B0-----:R-:W-:Y:S02]  /*5b80*/  IMAD.MOV R6, RZ, RZ, -R8 ;  /* 0x000000ffff067224 */ /* 0x001fe400078e0a08 */
[----:B------:R-:W-:Y:S01]  /*5b90*/  IMAD.MOV R8, RZ, RZ, -R9 ;  /* 0x000000ffff087224 */ /* 0x000fe200078e0a09 */
[----:B----4-:R-:W-:Y:S02]  /*5ba0*/  IABS R9, R12 ;  /* 0x0000000c00097213 */ /* 0x010fe40000000000 */
[----:B------:R-:W4:Y:S01]  /*5bb0*/  LDL R12, [R1+0x3174] ;  /* 0x00317400010c7983 */ /* 0x000f220000100800 */
[----:B------:R-:W-:Y:S02]  /*5bc0*/  IMAD.MOV R7, RZ, RZ, -R7 ;  /* 0x000000ffff077224 */ /* 0x000fe400078e0a07 */
[C---:B------:R-:W-:Y:S02]  /*5bd0*/  IMAD R2, R61.reuse, R6, R2 ;  /* 0x000000063d027224 */ /* 0x040fe400078e0202 */
[----:B------:R-:W-:-:S02]  /*5be0*/  IMAD R6, R61, R8, R3 ;  /* 0x000000083d067224 */ /* 0x000fc400078e0203 */
[----:B------:R-:W-:Y:S01]  /*5bf0*/  IMAD R7, R61, R7, R5 ;  /* 0x000000073d077224 */ /* 0x000fe200078e0205 */
[----:B------:R0:W-:Y:S04]  /*5c00*/  STL [R1+0x8], R2 ;  /* 0x0000080201007387 */ /* 0x0001e80000100800 */
[----:B------:R-:W-:Y:S04]  /*5c10*/  STL [R1+0x4], R6 ;  /* 0x0000040601007387 */ /* 0x000fe80000100800 */
[----:B------:R1:W-:Y:S04]  /*5c20*/  STL [R1], R7 ;  /* 0x0000000701007387 */ /* 0x0003e80000100800 */
[----:B------:R-:W5:Y:S01]  /*5c30*/  LDL R19, [R1+0x3164] ;  /* 0x0031640001137983 */ /* 0x000f620000100800 */
[----:B------:R-:W-:Y:S01]  /*5c40*/  IMAD.HI.U32 R10, R56, R4, RZ ;  /* 0x00000004380a7227 */ /* 0x000fe200078e00ff */
[----:B------:R-:W-:-:S02]  /*5c50*/  IABS R5, R13 ;  /* 0x0000000d00057213 */ /* 0x000fc40000000000 */
[----:B------:R-:W5:Y:S01]  /*5c60*/  LDL R13, [R1+0x3170] ;  /* 0x00317000010d7983 */ /* 0x000f620000100800 */
[----:B0-----:R-:W-:Y:S02]  /*5c70*/  IMAD.MOV R2, RZ, RZ, -R10 ;  /* 0x000000ffff027224 */ /* 0x001fe400078e0a0a */
[----:B------:R-:W-:Y:S02]  /*5c80*/  IMAD.MOV.U32 R3, RZ, RZ, R9 ;  /* 0x000000ffff037224 */ /* 0x000fe400078e0009 */
[----:B------:R-:W-:Y:S02]  /*5c90*/  IMAD R2, R61, R2, R4 ;  /* 0x000000023d027224 */ /* 0x000fe400078e0204 */
[----:B-1----:R-:W-:-:S04]  /*5ca0*/  IMAD.HI.U32 R7, R56, R3, RZ ;  /* 0x0000000338077227 */ /* 0x002fc800078e00ff */
[----:B------:R-:W-:Y:S01]  /*5cb0*/  IMAD.MOV.U32 R4, RZ, RZ, R5 ;  /* 0x000000ffff047224 */ /* 0x000fe200078e0005 */
[----:B------:R-:W-:Y:S01]  /*5cc0*/  IABS R6, R14 ;  /* 0x0000000e00067213 */ /* 0x000fe20000000000 */
[----:B------:R-:W-:Y:S01]  /*5cd0*/  STL [R1+0x34c8], R2 ;  /* 0x0034c80201007387 */ /* 0x000fe20000100800 */
[----:B------:R-:W-:-:S03]  /*5ce0*/  IMAD.MOV R7, RZ, RZ, -R7 ;  /* 0x000000ffff077224 */ /* 0x000fc600078e0a07 */
[----:B------:R-:W-:Y:S01]  /*5cf0*/  IMAD.MOV.U32 R5, RZ, RZ, R6 ;  /* 0x000000ffff057224 */ /* 0x000fe200078e0006 */
[----:B------:R-:W5:Y:S01]  /*5d00*/  LDL R14, [R1+0x316c] ;  /* 0x00316c00010e7983 */ /* 0x000f620000100800 */
[----:B------:R-:W-:-:S04]  /*5d10*/  IMAD.HI.U32 R10, R56, R4, RZ ;  /* 0x00000004380a7227 */ /* 0x000fc800078e00ff */
[----:B------:R-:W-:Y:S01]  /*5d20*/  IMAD R3, R61, R7, R3 ;  /* 0x000000073d037224 */ /* 0x000fe200078e0203 */
[----:B---3--:R-:W-:Y:S02]  /*5d30*/  IABS R9, R15 ;  /* 0x0000000f00097213 */ /* 0x008fe40000000000 */
[----:B------:R-:W3:Y:S03]  /*5d40*/  LDL R15, [R1+0x3168] ;  /* 0x00316800010f7983 */ /* 0x000ee60000100800 */
[----:B------:R-:W-:Y:S01]  /*5d50*/  IMAD.MOV.U32 R6, RZ, RZ, R9 ;  /* 0x000000ffff067224 */ /* 0x000fe200078e0009 */
[----:B------:R-:W-:Y:S03]  /*5d60*/  STL [R1+0x34cc], R3 ;  /* 0x0034cc0301007387 */ /* 0x000fe60000100800 */
[----:B------:R-:W-:Y:S01]  /*5d70*/  IMAD.HI.U32 R9, R56, R6, RZ ;  /* 0x0000000638097227 */ /* 0x000fe200078e00ff */
[----:B------:R-:W3:Y:S01]  /*5d80*/  LDL R17, [R1+0x315c] ;  /* 0x00315c0001117983 */ /* 0x000ee20000100800 */
[----:B--2---:R-:W-:-:S02]  /*5d90*/  IABS R8, R11 ;  /* 0x0000000b00087213 */ /* 0x004fc40000000000 */
[----:B------:R-:W-:-:S04]  /*5da0*/  IMAD.HI.U32 R11, R56, R5, RZ ;  /* 0x00000005380b7227 */ /* 0x000fc800078e00ff */
[----:B------:R-:W-:Y:S02]  /*5db0*/  IMAD.MOV.U32 R7, RZ, RZ, R8 ;  /* 0x000000ffff077224 */ /* 0x000fe400078e0008 */
[----:B------:R-:W-:Y:S02]  /*5dc0*/  IMAD.MOV R8, RZ, RZ, -R10 ;  /* 0x000000ffff087224 */ /* 0x000fe400078e0a0a */
[----:B------:R-:W-:Y:S02]  /*5dd0*/  IMAD.MOV R10, RZ, RZ, -R11 ;  /* 0x000000ffff0a7224 */ /* 0x000fe400078e0a0b */
[----:B------:R-:W-:Y:S02]  /*5de0*/  IMAD.MOV R9, RZ, RZ, -R9 ;  /* 0x000000ffff097224 */ /* 0x000fe400078e0a09 */
[C---:B------:R-:W-:Y:S02]  /*5df0*/  IMAD R5, R61.reuse, R10, R5 ;  /* 0x0000000a3d057224 */ /* 0x040fe400078e0205 */
[----:B------:R-:W-:Y:S01]  /*5e00*/  IMAD R4, R61, R8, R4 ;  /* 0x000000083d047224 */ /* 0x000fe200078e0204 */
[----:B----4-:R-:W-:Y:S01]  /*5e10*/  IABS R11, R12 ;  /* 0x0000000c000b7213 */ /* 0x010fe20000000000 */
[----:B------:R-:W-:-:S04]  /*5e20*/  IMAD.HI.U32 R12, R56, R7, RZ ;  /* 0x00000007380c7227 */ /* 0x000fc800078e00ff */
[----:B------:R-:W-:Y:S02]  /*5e30*/  IMAD.MOV R10, RZ, RZ, -R12 ;  /* 0x000000ffff0a7224 */ /* 0x000fe400078e0a0c */
[C---:B------:R-:W-:Y:S01]  /*5e40*/  IMAD R6, R61.reuse, R9, R6 ;  /* 0x000000093d067224 */ /* 0x040fe200078e0206 */
[----:B------:R0:W-:Y:S01]  /*5e50*/  STL [R1+0x34d0], R4 ;  /* 0x0034d00401007387 */ /* 0x0001e20000100800 */
[----:B------:R-:W-:-:S03]  /*5e60*/  IMAD R7, R61, R10, R7 ;  /* 0x0000000a3d077224 */ /* 0x000fc600078e0207 */
[----:B------:R-:W-:Y:S04]  /*5e70*/  STL [R1+0x34d4], R5 ;  /* 0x0034d40501007387 */ /* 0x000fe80000100800 */
[----:B------:R-:W-:Y:S04]  /*5e80*/  STL [R1+0x34d8], R6 ;  /* 0x0034d80601007387 */ /* 0x000fe80000100800 */
[----:B------:R-:W2:Y:S01]  /*5e90*/  LDL R21, [R1+0x3160] ;  /* 0x0031600001157983 */ /* 0x000ea20000100800 */
[----:B-----5:R-:W-:-:S03]  /*5ea0*/  IABS R9, R19 ;  /* 0x0000001300097213 */ /* 0x020fc60000000000 */
[----:B------:R-:W4:Y:S04]  /*5eb0*/  LDL R23, [R1+0x3158] ;  /* 0x0031580001177983 */ /* 0x000f280000100800 */
[----:B------:R-:W-:Y:S04]  /*5ec0*/  STL [R1+0x34dc], R7 ;  /* 0x0034dc0701007387 */ /* 0x000fe80000100800 */
[----:B------:R-:W5:Y:S04]  /*5ed0*/  LDL R19, [R1+0x3154] ;  /* 0x0031540001137983 */ /* 0x000f680000100800 */
[----:B------:R-:W5:Y:S01]  /*5ee0*/  LDL R18, [R1+0x3144] ;  /* 0x0031440001127983 */ /* 0x000f620000100800 */
[----:B------:R-:W-:Y:S01]  /*5ef0*/  IMAD.MOV.U32 R8, RZ, RZ, R11 ;  /* 0x000000ffff087224 */ /* 0x000fe200078e000b */
[----:B------:R-:W-:-:S03]  /*5f00*/  IABS R11, R13 ;  /* 0x0000000d000b7213 */ /* 0x000fc60000000000 */
[----:B------:R-:W-:Y:S01]  /*5f10*/  IMAD.HI.U32 R12, R56, R8, RZ ;  /* 0x00000008380c7227 */ /* 0x000fe200078e00ff */
[----:B------:R-:W-:-:S03]  /*5f20*/  IABS R14, R14 ;  /* 0x0000000e000e7213 */ /* 0x000fc60000000000 */
[----:B------:R-:W-:Y:S02]  /*5f30*/  IMAD.MOV.U32 R10, RZ, RZ, R11 ;  /* 0x000000ffff0a7224 */ /* 0x000fe400078e000b */
[----:B------:R-:W-:Y:S02]  /*5f40*/  IMAD.MOV R12, RZ, RZ, -R12 ;  /* 0x000000ffff0c7224 */ /* 0x000fe400078e0a0c */
[----:B------:R-:W-:Y:S02]  /*5f50*/  IMAD.MOV.U32 R11, RZ, RZ, R14 ;  /* 0x000000ffff0b7224 */ /* 0x000fe400078e000e */
[----:B------:R-:W-:-:S04]  /*5f60*/  IMAD.HI.U32 R16, R56, R10, RZ ;  /* 0x0000000a38107227 */ /* 0x000fc800078e00ff */
[----:B------:R-:W-:Y:S02]  /*5f70*/  IMAD R8, R61, R12, R8 ;  /* 0x0000000c3d087224 */ /* 0x000fe400078e0208 */
[----:B------:R-:W-:-:S04]  /*5f80*/  IMAD.HI.U32 R14, R56, R11, RZ ;  /* 0x0000000b380e7227 */ /* 0x000fc800078e00ff */
[----:B------:R-:W-:Y:S01]  /*5f90*/  IMAD.MOV R14, RZ, RZ, -R14 ;  /* 0x000000ffff0e7224 */ /* 0x000fe200078e0a0e */
[----:B------:R-:W-:Y:S03]  /*5fa0*/  STL [R1+0x34e0], R8 ;  /* 0x0034e00801007387 */ /* 0x000fe60000100800 */
[----:B------:R-:W-:Y:S01]  /*5fb0*/  IMAD R11, R61, R14, R11 ;  /* 0x0000000e3d0b7224 */ /* 0x000fe200078e020b */
[----:B------:R-:W5:Y:S01]  /*5fc0*/  LDL R22, [R1+0x3150] ;  /* 0x0031500001167983 */ /* 0x000f620000100800 */
[----:B---3--:R-:W-:Y:S01]  /*5fd0*/  IABS R13, R15 ;  /* 0x0000000f000d7213 */ /* 0x008fe20000000000 */
[----:B------:R-:W-:-:S04]  /*5fe0*/  IMAD.HI.U32 R15, R56, R9, RZ ;  /* 0x00000009380f7227 */ /* 0x000fc800078e00ff */
[----:B------:R-:W-:Y:S02]  /*5ff0*/  IMAD.MOV.U32 R12, RZ, RZ, R13 ;  /* 0x000000ffff0c7224 */ /* 0x000fe400078e000d */
[----:B------:R-:W-:Y:S02]  /*6000*/  IMAD.MOV R13, RZ, RZ, -R15 ;  /* 0x000000ffff0d7224 */ /* 0x000fe400078e0a0f */
[----:B------:R-:W-:Y:S01]  /*6010*/  IMAD.MOV R15, RZ, RZ, -R16 ;  /* 0x000000ffff0f7224 */ /* 0x000fe200078e0a10 */
[----:B------:R-:W-:Y:S01]  /*6020*/  IABS R16, R17 ;  /* 0x0000001100107213 */ /* 0x000fe20000000000 */
[----:B------:R-:W-:-:S04]  /*6030*/  IMAD.HI.U32 R17, R56, R12, RZ ;  /* 0x0000000c38117227 */ /* 0x000fc800078e00ff */
[C---:B------:R-:W-:Y:S02]  /*6040*/  IMAD R10, R61.reuse, R15, R10 ;  /* 0x0000000f3d0a7224 */ /* 0x040fe400078e020a */
[C---:B------:R-:W-:Y:S02]  /*6050*/  IMAD R9, R61.reuse, R13, R9 ;  /* 0x0000000d3d097224 */ /* 0x040fe400078e0209 */
[----:B------:R-:W-:Y:S02]  /*6060*/  IMAD.MOV R15, RZ, RZ, -R17 ;  /* 0x000000ffff0f7224 */ /* 0x000fe400078e0a11 */
[----:B------:R-:W-:Y:S01]  /*6070*/  IMAD.MOV.U32 R13, RZ, RZ, R16 ;  /* 0x000000ffff0d7224 */ /* 0x000fe200078e0010 */
[----:B------:R-:W-:Y:S01]  /*6080*/  STL [R1+0x34e4], R9 ;  /* 0x0034e40901007387 */ /* 0x000fe20000100800 */
[----:B------:R-:W-:-:S03]  /*6090*/  IMAD R12, R61, R15, R12 ;  /* 0x0000000f3d0c7224 */ /* 0x000fc600078e020c */
[----:B------:R-:W-:Y:S01]  /*60a0*/  STL [R1+0x34e8], R10 ;  /* 0x0034e80a01007387 */ /* 0x000fe20000100800 */
[----:B------:R-:W-:-:S03]  /*60b0*/  IMAD.HI.U32 R17, R56, R13, RZ ;  /* 0x0000000d38117227 */ /* 0x000fc600078e00ff */
[----:B------:R-:W-:Y:S04]  /*60c0*/  STL [R1+0x34ec], R11 ;  /* 0x0034ec0b01007387 */ /* 0x000fe80000100800 */
[----:B------:R-:W3:Y:S01]  /*60d0*/  LDL R24, [R1+0x314c] ;  /* 0x00314c0001187983 */ /* 0x000ee20000100800 */
[----:B------:R-:W-:-:S03]  /*60e0*/  IMAD.MOV R17, RZ, RZ, -R17 ;  /* 0x000000ffff117224 */ /* 0x000fc600078e0a11 */
[----:B------:R-:W-:Y:S04]  /*60f0*/  STL [R1+0x34f0], R12 ;  /* 0x0034f00c01007387 */ /* 0x000fe80000100800 */
[----:B------:R-:W3:Y:S01]  /*6100*/  LDL R25, [R1+0x3148] ;  /* 0x0031480001197983 */ /* 0x000ee20000100800 */
[----:B------:R-:W-:-:S03]  /*6110*/  IMAD R13, R61, R17, R13 ;  /* 0x000000113d0d7224 */ /* 0x000fc600078e020d */
[----:B------:R-:W3:Y:S01]  /*6120*/  LDL R26, [R1+0x3134] ;  /* 0x00313400011a7983 */ /* 0x000ee20000100800 */
[----:B--2---:R-:W-:Y:S02]  /*6130*/  IABS R14, R21 ;  /* 0x00000015000e7213 */ /* 0x004fe40000000000 */
[----:B----4-:R-:W-:-:S03]  /*6140*/  IABS R16, R23 ;  /* 0x0000001700107213 */ /* 0x010fc60000000000 */
[C---:B------:R-:W-:Y:S01]  /*6150*/  IMAD.HI.U32 R20, R56.reuse, R14, RZ ;  /* 0x0000000e38147227 */ /* 0x040fe200078e00ff */
[----:B------:R-:W2:Y:S01]  /*6160*/  LDL R23, [R1+0x3140] ;  /* 0x0031400001177983 */ /* 0x000ea20000100800 */
[----:B-----5:R-:W-:Y:S02]  /*6170*/  IABS R19, R19 ;  /* 0x0000001300137213 */ /* 0x020fe40000000000 */
[----:B------:R-:W-:Y:S01]  /*6180*/  IMAD.MOV.U32 R15, RZ, RZ, R16 ;  /* 0x000000ffff0f7224 */ /* 0x000fe200078e0010 */
[----:B------:R-:W-:Y:S02]  /*6190*/  IABS R18, R18 ;  /* 0x0000001200127213 */ /* 0x000fe40000000000 */
[----:B------:R-:W-:Y:S02]  /*61a0*/  IMAD.MOV.U32 R16, RZ, RZ, R19 ;  /* 0x000000ffff107224 */ /* 0x000fe400078e0013 */
[----:B------:R-:W-:-:S04]  /*61b0*/  IMAD.HI.U32 R21, R56, R15, RZ ;  /* 0x0000000f38157227 */ /* 0x000fc800078e00ff */
[----:B------:R-:W-:-:S04]  /*61c0*/  IMAD.HI.U32 R19, R56, R16, RZ ;  /* 0x0000001038137227 */ /* 0x000fc800078e00ff */
[----:B------:R-:W-:Y:S02]  /*61d0*/  IMAD.MOV.U32 R17, RZ, RZ, R18 ;  /* 0x000000ffff117224 */ /* 0x000fe400078e0012 */
[----:B------:R-:W-:Y:S02]  /*61e0*/  IMAD.MOV R18, RZ, RZ, -R20 ;  /* 0x000000ffff127224 */ /* 0x000fe400078e0a14 */
[----:B------:R-:W-:Y:S02]  /*61f0*/  IMAD.MOV R20, RZ, RZ, -R21 ;  /* 0x000000ffff147224 */ /* 0x000fe400078e0a15 */
[----:B------:R-:W-:Y:S01]  /*6200*/  IMAD.MOV R19, RZ, RZ, -R19 ;  /* 0x000000ffff137224 */ /* 0x000fe200078e0a13 */
[----:B------:R1:W-:Y:S01]  /*6210*/  STL [R1+0x34f4], R13 ;  /* 0x0034f40d01007387 */ /* 0x0003e20000100800 */
[C---:B------:R-:W-:Y:S02]  /*6220*/  IMAD R14, R61.reuse, R18, R14 ;  /* 0x000000123d0e7224 */ /* 0x040fe400078e020e */
[C---:B------:R-:W-:Y:S01]  /*6230*/  IMAD R15, R61.reuse, R20, R15 ;  /* 0x000000143d0f7224 */ /* 0x040fe200078e020f */
[----:B------:R-:W4:Y:S01]  /*6240*/  LDL R27, [R1+0x3138] ;  /* 0x00313800011b7983 */ /* 0x000f220000100800 */
[----:B------:R-:W-:-:S03]  /*6250*/  IMAD R16, R61, R19, R16 ;  /* 0x000000133d107224 */ /* 0x000fc600078e0210 */
[----:B------:R-:W5:Y:S04]  /*6260*/  LDL R34, [R1+0x313c] ;  /* 0x00313c0001227983 */ /* 0x000f680000100800 */
[----:B------:R-:W-:Y:S04]  /*6270*/  STL [R1+0x34f8], R14 ;  /* 0x0034f80e01007387 */ /* 0x000fe80000100800 */
[----:B------:R-:W-:Y:S04]  /*6280*/  STL [R1+0x34fc], R15 ;  /* 0x0034fc0f01007387 */ /* 0x000fe80000100800 */
[----:B------:R0:W-:Y:S04]  /*6290*/  STL [R1+0x3500], R16 ;  /* 0x0035001001007387 */ /* 0x0001e80000100800 */
[----:B------:R-:W5:Y:S04]  /*62a0*/  LDL R35, [R1+0x3120] ;  /* 0x0031200001237983 */ /* 0x000f680000100800 */
[----:B------:R-:W5:Y:S04]  /*62b0*/  LDL R29, [R1+0x3130] ;  /* 0x00313000011d7983 */ /* 0x000f680000100800 */
[----:B------:R-:W5:Y:S04]  /*62c0*/  LDL R28, [R1+0x3128] ;  /* 0x00312800011c7983 */ /* 0x000f680000100800 */
[----:B------:R-:W5:Y:S04]  /*62d0*/  LDL R36, [R1+0x312c] ;  /* 0x00312c0001247983 */ /* 0x000f680000100800 */
[----:B------:R-:W5:Y:S04]  /*62e0*/  LDL R43, [R1+0x3124] ;  /* 0x00312400012b7983 */ /* 0x000f680000100800 */
[----:B------:R-:W5:Y:S04]  /*62f0*/  LDL R37, [R1+0x311c] ;  /* 0x00311c0001257983 */ /* 0x000f680000100800 */
[----:B------:R-:W5:Y:S04]  /*6300*/  LDL R39, [R1+0x3118] ;  /* 0x0031180001277983 */ /* 0x000f680000100800 */
[----:B------:R-:W5:Y:S04]  /*6310*/  LDL R41, [R1+0x3104] ;  /* 0x0031040001297983 */ /* 0x000f680000100800 */
[----:B------:R-:W5:Y:S01]  /*6320*/  LDL R47, [R1+0x310c] ;  /* 0x00310c00012f7983 */ /* 0x000f620000100800 */
[----:B------:R-:W-:Y:S01]  /*6330*/  IABS R21, R22 ;  /* 0x0000001600157213 */ /* 0x000fe20000000000 */
[----:B------:R-:W-:-:S02]  /*6340*/  IMAD.HI.U32 R22, R56, R17, RZ ;  /* 0x0000001138167227 */ /* 0x000fc400078e00ff */
[----:B------:R-:W5:Y:S02]  /*6350*/  LDL R38, [R1+0x3114] ;  /* 0x0031140001267983 */ /* 0x000f640000100800 */
[----:B------:R-:W-:Y:S02]  /*6360*/  IMAD.MOV.U32 R18, RZ, RZ, R21 ;  /* 0x000000ffff127224 */ /* 0x000fe400078e0015 */
[----:B------:R-:W-:Y:S01]  /*6370*/  IMAD.MOV R20, RZ, RZ, -R22 ;  /* 0x000000ffff147224 */ /* 0x000fe200078e0a16 */
[----:B------:R-:W5:Y:S01]  /*6380*/  LDL R45, [R1+0x3110] ;  /* 0x00311000012d7983 */ /* 0x000f620000100800 */
[----:B------:R-:W-:-:S03]  /*6390*/  IMAD.HI.U32 R22, R56, R18, RZ ;  /* 0x0000001238167227 */ /* 0x000fc600078e00ff */
[----:B------:R-:W5:Y:S01]  /*63a0*/  LDL R42, [R1+0x30fc] ;  /* 0x0030fc00012a7983 */ /* 0x000f620000100800 */
[C---:B------:R-:W-:Y:S02]  /*63b0*/  IMAD R17, R61.reuse, R20, R17 ;  /* 0x000000143d117224 */ /* 0x040fe400078e0211 */
[----:B------:R-:W-:Y:S01]  /*63c0*/  IMAD.MOV R22, RZ, RZ, -R22 ;  /* 0x000000ffff167224 */ /* 0x000fe200078e0a16 */
[----:B------:R-:W5:Y:S03]  /*63d0*/  LDL R46, [R1+0x3100] ;  /* 0x00310000012e7983 */ /* 0x000f660000100800 */
[----:B------:R-:W-:Y:S01]  /*63e0*/  IMAD R18, R61, R22, R18 ;  /* 0x000000163d127224 */ /* 0x000fe200078e0212 */
[----:B------:R-:W5:Y:S04]  /*63f0*/  LDL R49, [R1+0x30f4] ;  /* 0x0030f40001317983 */ /* 0x000f680000100800 */
[----:B------:R-:W5:Y:S04]  /*6400*/  LDL R48, [R1+0x30f8] ;  /* 0x0030f80001307983 */ /* 0x000f680000100800 */
[----:B------:R-:W5:Y:S04]  /*6410*/  LDL R50, [R1+0x30e8] ;  /* 0x0030e80001327983 */ /* 0x000f680000100800 */
[----:B------:R-:W5:Y:S04]  /*6420*/  LDL R51, [R1+0x30ec] ;  /* 0x0030ec0001337983 */ /* 0x000f680000100800 */
[----:B0-----:R-:W5:Y:S04]  /*6430*/  LDL R4, [R1+0x30e4] ;  /* 0x0030e40001047983 */ /* 0x001f680000100800 */
[----:B------:R-:W5:Y:S04]  /*6440*/  LDL R53, [R1+0x30e0] ;  /* 0x0030e00001357983 */ /* 0x000f680000100800 */
[----:B------:R-:W5:Y:S04]  /*6450*/  LDL R54, [R1+0x30dc] ;  /* 0x0030dc0001367983 */ /* 0x000f680000100800 */
[----:B------:R-:W5:Y:S04]  /*6460*/  LDL R3, [R1+0x30d4] ;  /* 0x0030d40001037983 */ /* 0x000f680000100800 */
[----:B------:R-:W5:Y:S04]  /*6470*/  LDL R2, [R1+0x30d0] ;  /* 0x0030d00001027983 */ /* 0x000f680000100800 */
[----:B------:R-:W5:Y:S01]  /*6480*/  LDL R55, [R1+0x30d8] ;  /* 0x0030d80001377983 */ /* 0x000f620000100800 */
[----:B---3--:R-:W-:-:S02]  /*6490*/  IABS R19, R24 ;  /* 0x0000001800137213 */ /* 0x008fc40000000000 */
[----:B------:R-:W-:-:S03]  /*64a0*/  IABS R21, R25 ;  /* 0x0000001900157213 */ /* 0x000fc60000000000 */
[----:B------:R-:W-:Y:S01]  /*64b0*/  IMAD.HI.U32 R25, R56, R19, RZ ;  /* 0x0000001338197227 */ /* 0x000fe200078e00ff */
[----:B------:R-:W-:-:S03]  /*64c0*/  IABS R24, R26 ;  /* 0x0000001a00187213 */ /* 0x000fc60000000000 */
[----:B------:R-:W-:-:S04]  /*64d0*/  IMAD.MOV.U32 R20, RZ, RZ, R21 ;  /* 0x000000ffff147224 */ /* 0x000fc800078e0015 */
[----:B------:R-:W-:-:S04]  /*64e0*/  IMAD.HI.U32 R26, R56, R20, RZ ;  /* 0x00000014381a7227 */ /* 0x000fc800078e00ff */
[----:B------:R-:W-:Y:S01]  /*64f0*/  IMAD.MOV.U32 R21, RZ, RZ, R24 ;  /* 0x000000ffff157224 */ /* 0x000fe200078e0018 */
[----:B--2---:R-:W-:-:S03]  /*6500*/  IABS R23, R23 ;  /* 0x0000001700177213 */ /* 0x004fc60000000000 */
[----:B------:R-:W-:-:S04]  /*6510*/  IMAD.HI.U32 R24, R56, R21, RZ ;  /* 0x0000001538187227 */ /* 0x000fc800078e00ff */
[----:B------:R-:W-:Y:S02]  /*6520*/  IMAD.MOV.U32 R22, RZ, RZ, R23 ;  /* 0x000000ffff167224 */ /* 0x000fe400078e0017 */
[----:B------:R-:W-:Y:S02]  /*6530*/  IMAD.MOV R23, RZ, RZ, -R25 ;  /* 0x000000ffff177224 */ /* 0x000fe400078e0a19 */
[----:B------:R-:W-:Y:S02]  /*6540*/  IMAD.MOV R25, RZ, RZ, -R26 ;  /* 0x000000ffff197224 */ /* 0x000fe400078e0a1a */
[C---:B------:R-:W-:Y:S02]  /*6550*/  IMAD R19, R61.reuse, R23, R19 ;  /* 0x000000173d137224 */ /* 0x040fe400078e0213 */
[----:B------:R-:W-:Y:S02]  /*6560*/  IMAD.MOV R24, RZ, RZ, -R24 ;  /* 0x000000ffff187224 */ /* 0x000fe400078e0a18 */
[----:B------:R-:W-:-:S02]  /*6570*/  IMAD R20, R61, R25, R20 ;  /* 0x000000193d147224 */ /* 0x000fc400078e0214 */
[----:B------:R-:W-:Y:S01]  /*6580*/  IMAD R21, R61, R24, R21 ;  /* 0x000000183d157224 */ /* 0x000fe200078e0215 */
[----:B----4-:R-:W-:Y:S01]  /*6590*/  IABS R26, R27 ;  /* 0x0000001b001a7213 */ /* 0x010fe20000000000 */
[----:B------:R-:W-:-:S04]  /*65a0*/  IMAD.HI.U32 R27, R56, R22, RZ ;  /* 0x00000016381b7227 */ /* 0x000fc800078e00ff */
[----:B------:R-:W-:Y:S02]  /*65b0*/  IMAD.MOV.U32 R23, RZ, RZ, R26 ;  /* 0x000000ffff177224 */ /* 0x000fe400078e001a */
[----:B------:R-:W-:Y:S01]  /*65c0*/  IMAD.MOV R25, RZ, RZ, -R27 ;  /* 0x000000ffff197224 */ /* 0x000fe200078e0a1b */
[----:B-----5:R-:W-:Y:S01]  /*65d0*/  IABS R24, R34 ;  /* 0x0000002200187213 */ /* 0x020fe20000000000 */
[----:B------:R-:W-:-:S04]  /*65e0*/  IMAD.HI.U32 R27, R56, R23, RZ ;  /* 0x00000017381b7227 */ /* 0x000fc800078e00ff */
[----:B------:R-:W-:Y:S01]  /*65f0*/  IMAD R22, R61, R25, R22 ;  /* 0x000000193d167224 */ /* 0x000fe200078e0216 */
[----:B------:R-:W-:Y:S02]  /*6600*/  IABS R26, R35 ;  /* 0x00000023001a7213 */ /* 0x000fe40000000000 */
[----:B------:R-:W-:-:S03]  /*6610*/  IABS R29, R29 ;  /* 0x0000001d001d7213 */ /* 0x000fc60000000000 */
[----:B------:R-:W-:Y:S02]  /*6620*/  IMAD.MOV.U32 R25, RZ, RZ, R26 ;  /* 0x000000ffff197224 */ /* 0x000fe400078e001a */
[----:B------:R-:W-:Y:S01]  /*6630*/  IMAD.MOV R27, RZ, RZ, -R27 ;  /* 0x000000ffff1b7224 */ /* 0x000fe200078e0a1b */
[----:B------:R-:W-:Y:S01]  /*6640*/  IABS R28, R28 ;  /* 0x0000001c001c7213 */ /* 0x000fe20000000000 */
[----:B------:R-:W-:Y:S02]  /*6650*/  IMAD.MOV.U32 R26, RZ, RZ, R29 ;  /* 0x000000ffff1a7224 */ /* 0x000fe400078e001d */
[----:B------:R-:W-:-:S04]  /*6660*/  IMAD.HI.U32 R34, R56, R24, RZ ;  /* 0x0000001838227227 */ /* 0x000fc800078e00ff */
[----:B------:R-:W-:-:S04]  /*6670*/  IMAD.HI.U32 R35, R56, R25, RZ ;  /* 0x0000001938237227 */ /* 0x000fc800078e00ff */
[----:B------:R-:W-:-:S04]  /*6680*/  IMAD.HI.U32 R29, R56, R26, RZ ;  /* 0x0000001a381d7227 */ /* 0x000fc800078e00ff */
[----:B------:R-:W-:Y:S02]  /*6690*/  IMAD R23, R61, R27, R23 ;  /* 0x0000001b3d177224 */ /* 0x000fe400078e0217 */
[----:B------:R-:W-:Y:S02]  /*66a0*/  IMAD.MOV.U32 R27, RZ, RZ, R28 ;  /* 0x000000ffff1b7224 */ /* 0x000fe400078e001c */
[----:B------:R-:W-:Y:S02]  /*66b0*/  IMAD.MOV R28, RZ, RZ, -R34 ;  /* 0x000000ffff1c7224 */ /* 0x000fe400078e0a22 */
[----:B------:R-:W-:Y:S01]  /*66c0*/  IMAD.MOV R34, RZ, RZ, -R35 ;  /* 0x000000ffff227224 */ /* 0x000fe200078e0a23 */
[----:B------:R-:W-:Y:S01]  /*66d0*/  IABS R35, R36 ;  /* 0x0000002400237213 */ /* 0x000fe20000000000 */
[----:B------:R-:W-:Y:S02]  /*66e0*/  IMAD.MOV R29, RZ, RZ, -R29 ;  /* 0x000000ffff1d7224 */ /* 0x000fe400078e0a1d */
[----:B------:R-:W-:-:S04]  /*66f0*/  IMAD.HI.U32 R36, R56, R27, RZ ;  /* 0x0000001b38247227 */ /* 0x000fc800078e00ff */
[C---:B------:R-:W-:Y:S01]  /*6700*/  IMAD R26, R61.reuse, R29, R26 ;  /* 0x0000001d3d1a7224 */ /* 0x040fe200078e021a */
[----:B------:R-:W-:Y:S01]  /*6710*/  IABS R29, R43 ;  /* 0x0000002b001d7213 */ /* 0x000fe20000000000 */
[C---:B------:R-:W-:Y:S01]  /*6720*/  IMAD R24, R61.reuse, R28, R24 ;  /* 0x0000001c3d187224 */ /* 0x040fe200078e0218 */
[----:B------:R-:W2:Y:S01]  /*6730*/  LDL R43, [R1+0x3108] ;  /* 0x00310800012b7983 */ /* 0x000ea20000100800 */
[----:B------:R-:W-:Y:S01]  /*6740*/  IMAD.MOV.U32 R28, RZ, RZ, R35 ;  /* 0x000000ffff1c7224 */ /* 0x000fe200078e0023 */
[----:B------:R-:W-:Y:S01]  /*6750*/  IABS R35, R37 ;  /* 0x0000002500237213 */ /* 0x000fe20000000000 */
[----:B------:R-:W-:Y:S02]  /*6760*/  IMAD R25, R61, R34, R25 ;  /* 0x000000223d197224 */ /* 0x000fe400078e0219 */
[----:B------:R-:W-:Y:S02]  /*6770*/  IMAD.MOV R34, RZ, RZ, -R36 ;  /* 0x000000ffff227224 */ /* 0x000fe400078e0a24 */
[----:B------:R-:W-:Y:S01]  /*6780*/  IMAD.HI.U32 R36, R56, R28, RZ ;  /* 0x0000001c38247227 */ /* 0x000fe200078e00ff */
[----:B------:R-:W-:-:S03]  /*6790*/  IABS R37, R39 ;  /* 0x0000002700257213 */ /* 0x000fc60000000000 */
[----:B------:R-:W-:Y:S02]  /*67a0*/  IMAD R27, R61, R34, R27 ;  /* 0x000000223d1b7224 */ /* 0x000fe400078e021b */
[----:B------:R-:W-:Y:S02]  /*67b0*/  IMAD.MOV.U32 R34, RZ, RZ, R35 ;  /* 0x000000ffff227224 */ /* 0x000fe400078e0023 */
[----:B------:R-:W-:Y:S02]  /*67c0*/  IMAD.MOV R36, RZ, RZ, -R36 ;  /* 0x000000ffff247224 */ /* 0x000fe400078e0a24 */
[----:B------:R-:W-:-:S04]  /*67d0*/  IMAD.HI.U32 R39, R56, R29, RZ ;  /* 0x0000001d38277227 */ /* 0x000fc800078e00ff */
[----:B------:R-:W-:-:S04]  /*67e0*/  IMAD.HI.U32 R40, R56, R34, RZ ;  /* 0x0000002238287227 */ /* 0x000fc800078e00ff */
[C---:B------:R-:W-:Y:S02]  /*67f0*/  IMAD R28, R61.reuse, R36, R28 ;  /* 0x000000243d1c7224 */ /* 0x040fe400078e021c */
[----:B------:R-:W-:Y:S02]  /*6800*/  IMAD.MOV.U32 R36, RZ, RZ, R37 ;  /* 0x000000ffff247224 */ /* 0x000fe400078e0025 */
[----:B------:R-:W-:Y:S02]  /*6810*/  IMAD.MOV R37, RZ, RZ, -R39 ;  /* 0x000000ffff257224 */ /* 0x000fe400078e0a27 */
[----:B------:R-:W-:Y:S01]  /*6820*/  IMAD.MOV R39, RZ, RZ, -R40 ;  /* 0x000000ffff277224 */ /* 0x000fe200078e0a28 */
[----:B------:R-:W-:Y:S01]  /*6830*/  IABS R40, R41 ;  /* 0x0000002900287213 */ /* 0x000fe20000000000 */
[----:B------:R-:W-:-:S04]  /*6840*/  IMAD R29, R61, R37, R29 ;  /* 0x000000253d1d7224 */ /* 0x000fc800078e021d */
[----:B------:R-:W-:Y:S01]  /*6850*/  IMAD.MOV.U32 R37, RZ, RZ, R40 ;  /* 0x000000ffff257224 */ /* 0x000fe200078e0028 */
[----:B------:R-:W-:Y:S02]  /*6860*/  IABS R40, R47 ;  /* 0x0000002f00287213 */ /* 0x000fe40000000000 */
[----:B------:R-:W3:Y:S01]  /*6870*/  LDL R47, [R1+0x30f0] ;  /* 0x0030f000012f7983 */ /* 0x000ee20000100800 */
[----:B------:R-:W-:-:S05]  /*6880*/  IABS R38, R38 ;  /* 0x0000002600267213 */ /* 0x000fca0000000000 */
[----:B------:R-:W-:Y:S02]  /*6890*/  IMAD.MOV.U32 R35, RZ, RZ, R38 ;  /* 0x000000ffff237224 */ /* 0x000fe400078e0026 */
[----:B------:R-:W-:-:S04]  /*68a0*/  IMAD.HI.U32 R41, R56, R36, RZ ;  /* 0x0000002438297227 */ /* 0x000fc800078e00ff */
[----:B------:R-:W-:-:S04]  /*68b0*/  IMAD.HI.U32 R38, R56, R35, RZ ;  /* 0x0000002338267227 */ /* 0x000fc800078e00ff */
[----:B------:R-:W-:Y:S02]  /*68c0*/  IMAD.MOV R38, RZ, RZ, -R38 ;  /* 0x000000ffff267224 */ /* 0x000fe400078e0a26 */
[C---:B------:R-:W-:Y:S02]  /*68d0*/  IMAD R34, R61.reuse, R39, R34 ;  /* 0x000000273d227224 */ /* 0x040fe400078e0222 */
[----:B------:R-:W-:Y:S02]  /*68e0*/  IMAD.MOV R39, RZ, RZ, -R41 ;  /* 0x000000ffff277224 */ /* 0x000fe400078e0a29 */
[----:B------:R-:W-:Y:S01]  /*68f0*/  IMAD R35, R61, R38, R35 ;  /* 0x000000263d237224 */ /* 0x000fe200078e0223 */
[----:B------:R-:W-:Y:S01]  /*6900*/  IABS R38, R45 ;  /* 0x0000002d00267213 */ /* 0x000fe20000000000 */
[----:B------:R-:W-:Y:S01]  /*6910*/  IMAD.HI.U32 R41, R56, R37, RZ ;  /* 0x0000002538297227 */ /* 0x000fe200078e00ff */
[----:B------:R-:W-:-:S03]  /*6920*/  IABS R42, R42 ;  /* 0x0000002a002a7213 */ /* 0x000fc60000000000 */
[----:B------:R-:W-:Y:S02]  /*6930*/  IMAD R36, R61, R39, R36 ;  /* 0x000000273d247224 */ /* 0x000fe400078e0224 */
[----:B------:R-:W-:Y:S02]  /*6940*/  IMAD.MOV.U32 R39, RZ, RZ, R40 ;  /* 0x000000ffff277224 */ /* 0x000fe400078e0028 */
[----:B------:R-:W-:Y:S02]  /*6950*/  IMAD.MOV R41, RZ, RZ, -R41 ;  /* 0x000000ffff297224 */ /* 0x000fe400078e0a29 */
[----:B------:R-:W-:-:S04]  /*6960*/  IMAD.HI.U32 R44, R56, R38, RZ ;  /* 0x00000026382c7227 */ /* 0x000fc800078e00ff */
[----:B------:R-:W-:-:S04]  /*6970*/  IMAD.HI.U32 R45, R56, R39, RZ ;  /* 0x00000027382d7227 */ /* 0x000fc800078e00ff */
[----:B------:R-:W-:Y:S02]  /*6980*/  IMAD R37, R61, R41, R37 ;  /* 0x000000293d257224 */ /* 0x000fe400078e0225 */
[----:B------:R-:W-:Y:S02]  /*6990*/  IMAD.MOV.U32 R41, RZ, RZ, R42 ;  /* 0x000000ffff297224 */ /* 0x000fe400078e002a */
[----:B------:R-:W-:Y:S02]  /*69a0*/  IMAD.MOV R42, RZ, RZ, -R44 ;  /* 0x000000ffff2a7224 */ /* 0x000fe400078e0a2c */
[----:B------:R-:W-:Y:S01]  /*69b0*/  IMAD.MOV R44, RZ, RZ, -R45 ;  /* 0x000000ffff2c7224 */ /* 0x000fe200078e0a2d */
[----:B------:R-:W-:Y:S01]  /*69c0*/  IABS R45, R46 ;  /* 0x0000002e002d7213 */ /* 0x000fe20000000000 */
[----:B------:R-:W-:-:S04]  /*69d0*/  IMAD.HI.U32 R46, R56, R41, RZ ;  /* 0x00000029382e7227 */ /* 0x000fc800078e00ff */
[C---:B------:R-:W-:Y:S02]  /*69e0*/  IMAD R38, R61.reuse, R42, R38 ;  /* 0x0000002a3d267224 */ /* 0x040fe400078e0226 */
[----:B------:R-:W-:Y:S01]  /*69f0*/  IMAD.MOV.U32 R42, RZ, RZ, R45 ;  /* 0x000000ffff2a7224 */ /* 0x000fe200078e002d */
[----:B------:R-:W-:Y:S01]  /*6a00*/  IABS R45, R49 ;  /* 0x00000031002d7213 */ /* 0x000fe20000000000 */
[----:B------:R-:W-:Y:S02]  /*6a10*/  IMAD R39, R61, R44, R39 ;  /* 0x0000002c3d277224 */ /* 0x000fe400078e0227 */
[----:B------:R-:W-:Y:S02]  /*6a20*/  IMAD.MOV R44, RZ, RZ, -R46 ;  /* 0x000000ffff2c7224 */ /* 0x000fe400078e0a2e */
[----:B------:R-:W-:-:S04]  /*6a30*/  IMAD.HI.U32 R46, R56, R42, RZ ;  /* 0x0000002a382e7227 */ /* 0x000fc800078e00ff */
[----:B------:R-:W-:Y:S02]  /*6a40*/  IMAD R41, R61, R44, R41 ;  /* 0x0000002c3d297224 */ /* 0x000fe400078e0229 */
[----:B------:R-:W-:Y:S02]  /*6a50*/  IMAD.MOV.U32 R44, RZ, RZ, R45 ;  /* 0x000000ffff2c7224 */ /* 0x000fe400078e002d */
[----:B------:R-:W-:-:S04]  /*6a60*/  IMAD.MOV R46, RZ, RZ, -R46 ;  /* 0x000000ffff2e7224 */ /* 0x000fc800078e0a2e */
[----:B------:R-:W-:Y:S01]  /*6a70*/  IMAD R42, R61, R46, R42 ;  /* 0x0000002e3d2a7224 */ /* 0x000fe200078e022a */
[----:B--2---:R-:W-:-:S05]  /*6a80*/  IABS R43, R43 ;  /* 0x0000002b002b7213 */ /* 0x004fca0000000000 */
[----:B------:R-:W-:-:S04]  /*6a90*/  IMAD.MOV.U32 R40, RZ, RZ, R43 ;  /* 0x000000ffff287224 */ /* 0x000fc800078e002b */
[----:B------:R-:W-:-:S04]  /*6aa0*/  IMAD.HI.U32 R43, R56, R40, RZ ;  /* 0x00000028382b7227 */ /* 0x000fc800078e00ff */
[----:B------:R-:W-:-:S04]  /*6ab0*/  IMAD.MOV R43, RZ, RZ, -R43 ;  /* 0x000000ffff2b7224 */ /* 0x000fc800078e0a2b */
[----:B------:R-:W-:Y:S01]  /*6ac0*/  IMAD R40, R61, R43, R40 ;  /* 0x0000002b3d287224 */ /* 0x000fe200078e0228 */
[----:B------:R-:W-:Y:S02]  /*6ad0*/  IABS R43, R48 ;  /* 0x00000030002b7213 */ /* 0x000fe40000000000 */
[----:B------:R-:W-:Y:S01]  /*6ae0*/  IABS R48, R50 ;  /* 0x0000003200307213 */ /* 0x000fe20000000000 */
[----:B------:R-:W-:-:S04]  /*6af0*/  IMAD.HI.U32 R50, R56, R44, RZ ;  /* 0x0000002c38327227 */ /* 0x000fc800078e00ff */
[----:B------:R-:W-:Y:S02]  /*6b00*/  IMAD.MOV.U32 R45, RZ, RZ, R48 ;  /* 0x000000ffff2d7224 */ /* 0x000fe400078e0030 */
[----:B------:R-:W-:-:S04]  /*6b10*/  IMAD.HI.U32 R49, R56, R43, RZ ;  /* 0x0000002b38317227 */ /* 0x000fc800078e00ff */
[----:B------:R-:W-:Y:S01]  /*6b20*/  IMAD.HI.U32 R48, R56, R45, RZ ;  /* 0x0000002d38307227 */ /* 0x000fe200078e00ff */
[----:B---3--:R-:W-:-:S05]  /*6b30*/  IABS R47, R47 ;  /* 0x0000002f002f7213 */ /* 0x008fca0000000000 */
[----:B------:R-:W-:Y:S02]  /*6b40*/  IMAD.MOV.U32 R46, RZ, RZ, R47 ;  /* 0x000000ffff2e7224 */ /* 0x000fe400078e002f */
[----:B------:R-:W-:Y:S02]  /*6b50*/  IMAD.MOV R47, RZ, RZ, -R49 ;  /* 0x000000ffff2f7224 */ /* 0x000fe400078e0a31 */
[----:B------:R-:W-:Y:S01]  /*6b60*/  IMAD.MOV R49, RZ, RZ, -R50 ;  /* 0x000000ffff317224 */ /* 0x000fe200078e0a32 */
[----:B------:R-:W-:Y:S01]  /*6b70*/  IABS R50, R51 ;  /* 0x0000003300327213 */ /* 0x000fe20000000000 */
[----:B------:R-:W-:-:S04]  /*6b80*/  IMAD.HI.U32 R52, R56, R46, RZ ;  /* 0x0000002e38347227 */ /* 0x000fc800078e00ff */
[----:B------:R-:W-:Y:S02]  /*6b90*/  IMAD.MOV R51, RZ, RZ, -R48 ;  /* 0x000000ffff337224 */ /* 0x000fe400078e0a30 */
[C---:B------:R-:W-:Y:S02]  /*6ba0*/  IMAD R43, R61.reuse, R47, R43 ;  /* 0x0000002f3d2b7224 */ /* 0x040fe400078e022b */
[C---:B------:R-:W-:Y:S01]  /*6bb0*/  IMAD R44, R61.reuse, R49, R44 ;  /* 0x000000313d2c7224 */ /* 0x040fe200078e022c */
[----:B------:R-:W-:Y:S01]  /*6bc0*/  IABS R49, R4 ;  /* 0x0000000400317213 */ /* 0x000fe20000000000 */
[----:B------:R-:W-:Y:S02]  /*6bd0*/  IMAD.MOV.U32 R47, RZ, RZ, R50 ;  /* 0x000000ffff2f7224 */ /* 0x000fe400078e0032 */
[----:B------:R-:W-:Y:S02]  /*6be0*/  IMAD.MOV R48, RZ, RZ, -R52 ;  /* 0x000000ffff307224 */ /* 0x000fe400078e0a34 */
[----:B------:R-:W-:Y:S01]  /*6bf0*/  IMAD R45, R61, R51, R45 ;  /* 0x000000333d2d7224 */ /* 0x000fe200078e022d */
[----:B------:R-:W-:Y:S01]  /*6c00*/  IABS R51, R53 ;  /* 0x0000003500337213 */ /* 0x000fe20000000000 */
[----:B------:R-:W-:-:S04]  /*6c10*/  IMAD.HI.U32 R52, R56, R47, RZ ;  /* 0x0000002f38347227 */ /* 0x000fc800078e00ff */
[----:B------:R-:W-:Y:S02]  /*6c20*/  IMAD R46, R61, R48, R46 ;  /* 0x000000303d2e7224 */ /* 0x000fe400078e022e */
[----:B------:R-:W-:Y:S02]  /*6c30*/  IMAD.MOV.U32 R48, RZ, RZ, R49 ;  /* 0x000000ffff307224 */ /* 0x000fe400078e0031 */
[----:B------:R-:W-:Y:S01]  /*6c40*/  IMAD.MOV.U32 R49, RZ, RZ, R51 ;  /* 0x000000ffff317224 */ /* 0x000fe200078e0033 */
[----:B------:R-:W-:Y:S01]  /*6c50*/  IABS R50, R54 ;  /* 0x0000003600327213 */ /* 0x000fe20000000000 */
[----:B------:R-:W-:Y:S02]  /*6c60*/  IMAD.MOV R52, RZ, RZ, -R52 ;  /* 0x000000ffff347224 */ /* 0x000fe400078e0a34 */
[----:B------:R-:W-:-:S04]  /*6c70*/  IMAD.HI.U32 R53, R56, R48, RZ ;  /* 0x0000003038357227 */ /* 0x000fc800078e00ff */
[----:B------:R-:W-:-:S04]  /*6c80*/  IMAD.HI.U32 R54, R56, R49, RZ ;  /* 0x0000003138367227 */ /* 0x000fc800078e00ff */
[----:B------:R-:W-:Y:S02]  /*6c90*/  IMAD R47, R61, R52, R47 ;  /* 0x000000343d2f7224 */ /* 0x000fe400078e022f */
[----:B------:R-:W-:Y:S02]  /*6ca0*/  IMAD.MOV R52, RZ, RZ, -R53 ;  /* 0x000000ffff347224 */ /* 0x000fe400078e0a35 */
[----:B------:R-:W-:Y:S01]  /*6cb0*/  IMAD.MOV R53, RZ, RZ, -R54 ;  /* 0x000000ffff357224 */ /* 0x000fe200078e0a36 */
[----:B------:R-:W-:Y:S02]  /*6cc0*/  IABS R54, R3 ;  /* 0x0000000300367213 */ /* 0x000fe40000000000 */
[----:B------:R-:W-:-:S04]  /*6cd0*/  IABS R3, c[0x0][0x178] ;  /* 0x00005e0000037a13 */ /* 0x000fc80000000000 */
[C---:B------:R-:W-:Y:S02]  /*6ce0*/  ISETP.GT.U32.AND P3, PT, R3.reuse, R60, PT ;  /* 0x0000003c0300720c */ /* 0x040fe40003f64070 */
[C---:B------:R-:W-:Y:S02]  /*6cf0*/  ISETP.GT.U32.AND P4, PT, R3.reuse, R59, PT ;  /* 0x0000003b0300720c */ /* 0x040fe40003f84070 */
[----:B------:R-:W-:-:S09]  /*6d00*/  ISETP.GT.U32.AND P2, PT, R3, R58, PT ;  /* 0x0000003a0300720c */ /* 0x000fd20003f44070 */
[--C-:B------:R-:W-:Y:S02]  /*6d10*/  @!P3 IMAD.IADD R60, R60, 0x1, -R3.reuse ;  /* 0x000000013c3cb824 */ /* 0x100fe400078e0a03 */
[--C-:B------:R-:W-:Y:S02]  /*6d20*/  @!P4 IMAD.IADD R59, R59, 0x1, -R3.reuse ;  /* 0x000000013b3bc824 */ /* 0x100fe400078e0a03 */
[----:B------:R-:W-:Y:S01]  /*6d30*/  @!P2 IMAD.IADD R58, R58, 0x1, -R3 ;  /* 0x000000013a3aa824 */ /* 0x000fe200078e0a03 */
[C---:B------:R-:W-:Y:S02]  /*6d40*/  ISETP.GT.U32.AND P4, PT, R3.reuse, R60, PT ;  /* 0x0000003c0300720c */ /* 0x040fe40003f84070 */
[----:B------:R-:W-:Y:S01]  /*6d50*/  ISETP.GT.U32.AND P2, PT, R3, R59, PT ;  /* 0x0000003b0300720c */ /* 0x000fe20003f44070 */
[----:B------:R-:W-:Y:S02]  /*6d60*/  IMAD R48, R61, R52, R48 ;  /* 0x000000343d307224 */ /* 0x000fe400078e0230 */
[----:B------:R-:W-:Y:S01]  /*6d70*/  IMAD.MOV.U32 R52, RZ, RZ, R54 ;  /* 0x000000ffff347224 */ /* 0x000fe200078e0036 */
[----:B------:R-:W-:-:S02]  /*6d80*/  IABS R54, R2 ;  /* 0x0000000200367213 */ /* 0x000fc40000000000 */
[----:B------:R-:W2:Y:S04]  /*6d90*/  LDL R2, [R1+0x30cc] ;  /* 0x0030cc0001027983 */ /* 0x000ea80000100800 */
[----:B-1----:R-:W3:Y:S01]  /*6da0*/  LDL.LU R13, [R1+0x12c] ;  /* 0x00012c00010d7983 */ /* 0x002ee20000300800 */
[----:B------:R-:W-:-:S03]  /*6db0*/  @!P4 IMAD.IADD R60, R60, 0x1, -R3 ;  /* 0x000000013c3cc824 */ /* 0x000fc600078e0a03 */
[----:B------:R-:W4:Y:S01]  /*6dc0*/  LDL.LU R12, [R1+0x128] ;  /* 0x00012800010c7983 */ /* 0x000f220000300800 */
[----:B------:R-:W-:-:S03]  /*6dd0*/  @!P2 IMAD.IADD R59, R59, 0x1, -R3 ;  /* 0x000000013b3ba824 */ /* 0x000fc600078e0a03 */
[----:B------:R-:W5:Y:S04]  /*6de0*/  LDL.LU R11, [R1+0x124] ;  /* 0x00012400010b7983 */ /* 0x000f680000300800 */
[----:B------:R-:W2:Y:S04]  /*6df0*/  LDL.LU R16, [R1+0x118] ;  /* 0x0001180001107983 */ /* 0x000ea80000300800 */
[----:B------:R-:W2:Y:S04]  /*6e00*/  LDL.LU R10, [R1+0x114] ;  /* 0x00011400010a7983 */ /* 0x000ea80000300800 */
[----:B------:R-:W2:Y:S04]  /*6e10*/  LDL.LU R9, [R1+0x110] ;  /* 0x0001100001097983 */ /* 0x000ea80000300800 */
[----:B------:R-:W2:Y:S04]  /*6e20*/  LDL.LU R8, [R1+0x10c] ;  /* 0x00010c0001087983 */ /* 0x000ea80000300800 */
[----:B------:R-:W2:Y:S04]  /*6e30*/  LDL.LU R7, [R1+0x108] ;  /* 0x0001080001077983 */ /* 0x000ea80000300800 */
[----:B------:R-:W-:Y:S04]  /*6e40*/  STL [R1+0x34b0], R60 ;  /* 0x0034b03c01007387 */ /* 0x000fe80000100800 */
[----:B------:R0:W-:Y:S04]  /*6e50*/  STL [R1+0x34ac], R59 ;  /* 0x0034ac3b01007387 */ /* 0x0001e80000100800 */
[----:B0-----:R-:W2:Y:S01]  /*6e60*/  LDL.LU R59, [R1+0x11c] ;  /* 0x00011c00013b7983 */ /* 0x001ea20000300800 */
[----:B------:R-:W-:-:S02]  /*6e70*/  ISETP.GT.U32.AND P0, PT, R3, R33, PT ;  /* 0x000000210300720c */ /* 0x000fc40003f04070 */
[C---:B------:R-:W-:Y:S02]  /*6e80*/  ISETP.GT.U32.AND P1, PT, R3.reuse, R31, PT ;  /* 0x0000001f0300720c */ /* 0x040fe40003f24070 */
[----:B------:R-:W-:-:S09]  /*6e90*/  ISETP.GT.U32.AND P6, PT, R3, R57, PT ;  /* 0x000000390300720c */ /* 0x000fd20003fc4070 */
[--C-:B------:R-:W-:Y:S01]  /*6ea0*/  @!P0 IMAD.IADD R33, R33, 0x1, -R3.reuse ;  /* 0x0000000121218824 */ /* 0x100fe200078e0a03 */
[C---:B------:R-:W-:Y:S02]  /*6eb0*/  ISETP.GT.U32.AND P0, PT, R3.reuse, R58, PT ;  /* 0x0000003a0300720c */ /* 0x040fe40003f04070 */
[C---:B------:R-:W-:Y:S02]  /*6ec0*/  ISETP.GT.U32.AND P3, PT, R3.reuse, R30, PT ;  /* 0x0000001e0300720c */ /* 0x040fe40003f64070 */
[----:B------:R-:W-:Y:S01]  /*6ed0*/  ISETP.GT.U32.AND P5, PT, R3, R32, PT ;  /* 0x000000200300720c */ /* 0x000fe20003fa4070 */
[----:B------:R-:W-:-:S08]  /*6ee0*/  @!P1 IMAD.IADD R31, R31, 0x1, -R3 ;  /* 0x000000011f1f9824 */ /* 0x000fd000078e0a03 */
[--C-:B------:R-:W-:Y:S01]  /*6ef0*/  @!P0 IMAD.IADD R58, R58, 0x1, -R3.reuse ;  /* 0x000000013a3a8824 */ /* 0x100fe200078e0a03 */
[----:B------:R-:W-:Y:S01]  /*6f00*/  ISETP.GT.U32.AND P4, PT, R3, R31, PT ;  /* 0x0000001f0300720c */ /* 0x000fe20003f84070 */
[----:B------:R-:W-:-:S03]  /*6f10*/  @!P6 IMAD.IADD R57, R57, 0x1, -R3 ;  /* 0x000000013939e824 */ /* 0x000fc600078e0a03 */
[----:B------:R0:W-:Y:S01]  /*6f20*/  STL [R1+0x34b4], R58 ;  /* 0x0034b43a01007387 */ /* 0x0001e20000100800 */
[--C-:B------:R-:W-:Y:S01]  /*6f30*/  @!P3 IMAD.IADD R30, R30, 0x1, -R3.reuse ;  /* 0x000000011e1eb824 */ /* 0x100fe200078e0a03 */
[C---:B------:R-:W-:Y:S01]  /*6f40*/  ISETP.GT.U32.AND P6, PT, R3.reuse, R57, PT ;  /* 0x000000390300720c */ /* 0x040fe20003fc4070 */
[--C-:B------:R-:W-:Y:S01]  /*6f50*/  @!P5 IMAD.IADD R32, R32, 0x1, -R3.reuse ;  /* 0x000000012020d824 */ /* 0x100fe200078e0a03 */
[----:B0-----:R-:W2:Y:S01]  /*6f60*/  LDL.LU R58, [R1+0x120] ;  /* 0x00012000013a7983 */ /* 0x001ea20000300800 */
[C---:B------:R-:W-:Y:S02]  /*6f70*/  ISETP.GT.U32.AND P1, PT, R3.reuse, R33, PT ;  /* 0x000000210300720c */ /* 0x040fe40003f24070 */
[----:B------:R-:W-:Y:S02]  /*6f80*/  ISETP.GT.U32.AND P5, PT, R3, R30, PT ;  /* 0x0000001e0300720c */ /* 0x000fe40003fa4070 */
[----:B------:R-:W-:Y:S02]  /*6f90*/  ISETP.GT.U32.AND P2, PT, R61, R0, PT ;  /* 0x000000003d00720c */ /* 0x000fe40003f44070 */
[----:B------:R-:W-:Y:S01]  /*6fa0*/  ISETP.GT.U32.AND P3, PT, R3, R32, PT ;  /* 0x000000200300720c */ /* 0x000fe20003f64070 */
[----:B------:R-:W-:Y:S01]  /*6fb0*/  @!P4 IMAD.IADD R31, R31, 0x1, -R3 ;  /* 0x000000011f1fc824 */ /* 0x000fe200078e0a03 */
[----:B------:R-:W-:Y:S01]  /*6fc0*/  IABS R51, R55 ;  /* 0x0000003700337213 */ /* 0x000fe20000000000 */
[----:B------:R-:W-:-:S04]  /*6fd0*/  IMAD.HI.U32 R55, R56, R50, RZ ;  /* 0x0000003238377227 */ /* 0x000fc800078e00ff */
[----:B------:R-:W-:-:S04]  /*6fe0*/  IMAD.HI.U32 R4, R56, R51, RZ ;  /* 0x0000003338047227 */ /* 0x000fc800078e00ff */
[--C-:B------:R-:W-:Y:S02]  /*6ff0*/  @!P6 IMAD.IADD R57, R57, 0x1, -R3.reuse ;  /* 0x000000013939e824 */ /* 0x100fe400078e0a03 */
[----:B------:R-:W-:Y:S02]  /*7000*/  @!P1 IMAD.IADD R33, R33, 0x1, -R3 ;  /* 0x0000000121219824 */ /* 0x000fe400078e0a03 */
[----:B------:R-:W-:Y:S02]  /*7010*/  IMAD.MOV R55, RZ, RZ, -R55 ;  /* 0x000000ffff377224 */ /* 0x000fe400078e0a37 */
[----:B------:R-:W-:Y:S02]  /*7020*/  IMAD R49, R61, R53, R49 ;  /* 0x000000353d317224 */ /* 0x000fe400078e0231 */
[----:B------:R-:W-:Y:S02]  /*7030*/  IMAD.MOV R53, RZ, RZ, -R4 ;  /* 0x000000ffff357224 */ /* 0x000fe400078e0a04 */
[----:B------:R-:W-:-:S02]  /*7040*/  @!P5 IMAD.IADD R30, R30, 0x1, -R3 ;  /* 0x000000011e1ed824 */ /* 0x000fc400078e0a03 */
[----:B------:R-:W-:Y:S02]  /*7050*/  @!P2 IMAD.IADD R0, R0, 0x1, -R61 ;  /* 0x000000010000a824 */ /* 0x000fe400078e0a3d */
[C---:B------:R-:W-:Y:S02]  /*7060*/  IMAD R50, R61.reuse, R55, R50 ;  /* 0x000000373d327224 */ /* 0x040fe400078e0232 */
[----:B------:R-:W-:Y:S02]  /*7070*/  @!P3 IMAD.IADD R32, R32, 0x1, -R3 ;  /* 0x000000012020b824 */ /* 0x000fe400078e0a03 */
[----:B------:R-:W-:Y:S01]  /*7080*/  IMAD.HI.U32 R55, R56, R52, RZ ;  /* 0x0000003438377227 */ /* 0x000fe200078e00ff */
[----:B------:R-:W-:Y:S03]  /*7090*/  STL [R1+0x34b8], R57 ;  /* 0x0034b83901007387 */ /* 0x000fe60000100800 */
[----:B------:R-:W-:-:S02]  /*70a0*/  IMAD R51, R61, R53, R51 ;  /* 0x000000353d337224 */ /* 0x000fc400078e0233 */
[----:B------:R-:W-:Y:S01]  /*70b0*/  IMAD.MOV.U32 R53, RZ, RZ, R54 ;  /* 0x000000ffff357224 */ /* 0x000fe200078e0036 */
[----:B------:R0:W-:Y:S01]  /*70c0*/  STL [R1+0x34bc], R33 ;  /* 0x0034bc2101007387 */ /* 0x0001e20000100800 */
[----:B------:R-:W-:Y:S02]  /*70d0*/  IMAD.MOV R54, RZ, RZ, -R55 ;  /* 0x000000ffff367224 */ /* 0x000fe400078e0a37 */
[----:B------:R-:W-:Y:S01]  /*70e0*/  IMAD.HI.U32 R55, R56, R53, RZ ;  /* 0x0000003538377227 */ /* 0x000fe200078e00ff */
[----:B------:R-:W-:Y:S04]  /*70f0*/  STL [R1+0x34c0], R32 ;  /* 0x0034c02001007387 */ /* 0x000fe80000100800 */
[----:B------:R-:W-:Y:S01]  /*7100*/  STL [R1+0x34c4], R31 ;  /* 0x0034c41f01007387 */ /* 0x000fe20000100800 */
[----:B------:R-:W-:-:S03]  /*7110*/  IMAD R52, R61, R54, R52 ;  /* 0x000000363d347224 */ /* 0x000fc600078e0234 */
[----:B------:R-:W2:Y:S01]  /*7120*/  LDL.LU R6, [R1+0x104] ;  /* 0x0001040001067983 */ /* 0x000ea20000300800 */
[----:B------:R-:W-:-:S03]  /*7130*/  IMAD.MOV R54, RZ, RZ, -R55 ;  /* 0x000000ffff367224 */ /* 0x000fc600078e0a37 */
[----:B------:R-:W2:Y:S01]  /*7140*/  LDL.LU R15, [R1+0x100] ;  /* 0x00010000010f7983 */ /* 0x000ea20000300800 */
[----:B------:R-:W-:-:S03]  /*7150*/  IMAD R53, R61, R54, R53 ;  /* 0x000000363d357224 */ /* 0x000fc600078e0235 */
[----:B------:R-:W2:Y:S04]  /*7160*/  LDL.LU R5, [R1+0xfc] ;  /* 0x0000fc0001057983 */ /* 0x000ea80000300800 */
[----:B------:R-:W2:Y:S04]  /*7170*/  LDL.LU R4, [R1+0xf8] ;  /* 0x0000f80001047983 */ /* 0x000ea80000300800 */
[----:B------:R-:W2:Y:S01]  /*7180*/  LDL.LU R3, [R1+0xf4] ;  /* 0x0000f40001037983 */ /* 0x000ea20000300800 */
[C---:B---3--:R-:W-:Y:S02]  /*7190*/  ISETP.GT.U32.AND P0, PT, R61.reuse, R13, PT ;  /* 0x0000000d3d00720c */ /* 0x048fe40003f04070 */
[----:B----4-:R-:W-:-:S02]  /*71a0*/  ISETP.GT.U32.AND P6, PT, R61, R12, PT ;  /* 0x0000000c3d00720c */ /* 0x010fc40003fc4070 */
[C---:B-----5:R-:W-:Y:S02]  /*71b0*/  ISETP.GT.U32.AND P1, PT, R61.reuse, R11, PT ;  /* 0x0000000b3d00720c */ /* 0x060fe40003f24070 */
[----:B--2---:R-:W-:-:S07]  /*71c0*/  ISETP.GT.U32.AND P5, PT, R61, R16, PT ;  /* 0x000000103d00720c */ /* 0x004fce0003fa4070 */
[--C-:B------:R-:W-:Y:S01]  /*71d0*/  @!P0 IMAD.IADD R13, R13, 0x1, -R61.reuse ;  /* 0x000000010d0d8824 */ /* 0x100fe200078e0a3d */
[----:B------:R-:W-:Y:S01]  /*71e0*/  ISETP.GT.U32.AND P2, PT, R61, R10, PT ;  /* 0x0000000a3d00720c */ /* 0x000fe20003f44070 */
[--C-:B------:R-:W-:Y:S02]  /*71f0*/  @!P6 IMAD.IADD R12, R12, 0x1, -R61.reuse ;  /* 0x000000010c0ce824 */ /* 0x100fe400078e0a3d */
[--C-:B------:R-:W-:Y:S01]  /*7200*/  @!P1 IMAD.IADD R11, R11, 0x1, -R61.reuse ;  /* 0x000000010b0b9824 */ /* 0x100fe200078e0a3d */
[C---:B------:R-:W-:Y:S01]  /*7210*/  ISETP.GT.U32.AND P4, PT, R61.reuse, R59, PT ;  /* 0x0000003b3d00720c */ /* 0x040fe20003f84070 */
[----:B------:R-:W-:Y:S01]  /*7220*/  @!P5 IMAD.IADD R16, R16, 0x1, -R61 ;  /* 0x000000011010d824 */ /* 0x000fe200078e0a3d */
[----:B------:R-:W-:-:S07]  /*7230*/  ISETP.GT.U32.AND P5, PT, R61, R12, PT ;  /* 0x0000000c3d00720c */ /* 0x000fce0003fa4070 */
[----:B------:R-:W-:-:S04]  /*7240*/  @!P2 IMAD.IADD R10, R10, 0x1, -R61 ;  /* 0x000000010a0aa824 */ /* 0x000fc800078e0a3d */
[--C-:B------:R-:W-:Y:S01]  /*7250*/  @!P4 IMAD.IADD R59, R59, 0x1, -R61.reuse ;  /* 0x000000013b3bc824 */ /* 0x100fe200078e0a3d */
[C---:B------:R-:W-:Y:S02]  /*7260*/  ISETP.GT.U32.AND P4, PT, R61.reuse, R13, PT ;  /* 0x0000000d3d00720c */ /* 0x040fe40003f84070 */
[----:B------:R-:W-:Y:S02]  /*7270*/  ISETP.GT.U32.AND P2, PT, R61, R11, PT ;  /* 0x0000000b3d00720c */ /* 0x000fe40003f44070 */
[----:B------:R-:W-:Y:S02]  /*7280*/  IABS R54, R2 ;  /* 0x0000000200367213 */ /* 0x000fe40000000000 */
[----:B------:R-:W2:Y:S04]  /*7290*/  LDL.LU R2, [R1+0xf0] ;  /* 0x0000f00001027983 */ /* 0x000ea80000300800 */
[----:B0-----:R-:W3:Y:S03]  /*72a0*/  LDL.LU R33, [R1+0xec] ;  /* 0x0000ec0001217983 */ /* 0x001ee60000300800 */
[--C-:B------:R-:W-:Y:S01]  /*72b0*/  @!P4 IMAD.IADD R13, R13, 0x1, -R61.reuse ;  /* 0x000000010d0dc824 */ /* 0x100fe200078e0a3d */
[----:B------:R-:W4:Y:S04]  /*72c0*/  LDL.LU R57, [R1+0xe8] ;  /* 0x0000e80001397983 */ /* 0x000f280000300800 */
[----:B------:R-:W-:Y:S01]  /*72d0*/  STL [R1+0x12c], R13 ;  /* 0x00012c0d01007387 */ /* 0x000fe20000100800 */
[----:B------:R-:W-:-:S03]  /*72e0*/  @!P5 IMAD.IADD R12, R12, 0x1, -R61 ;  /* 0x000000010c0cd824 */ /* 0x000fc600078e0a3d */
[----:B------:R-:W5:Y:S01]  /*72f0*/  LDL.LU R60, [R1+0xe4] ;  /* 0x0000e400013c7983 */ /* 0x000f620000300800 */
[----:B------:R-:W-:-:S03]  /*7300*/  @!P2 IMAD.IADD R11, R11, 0x1, -R61 ;  /* 0x000000010b0ba824 */ /* 0x000fc600078e0a3d */
[----:B------:R-:W2:Y:S04]  /*7310*/  LDL.LU R14, [R1+0xe0] ;  /* 0x0000e000010e7983 */ /* 0x000ea80000300800 */
[----:B------:R-:W-:Y:S04]  /*7320*/  STL [R1+0x128], R12 ;  /* 0x0001280c01007387 */ /* 0x000fe80000100800 */
[----:B------:R0:W-:Y:S04]  /*7330*/  STL [R1+0x124], R11 ;  /* 0x0001240b01007387 */ /* 0x0001e80000100800 */
[----:B0-----:R-:W2:Y:S04]  /*7340*/  LDL.LU R11, [R1+0xdc] ;  /* 0x0000dc00010b7983 */ /* 0x001ea80000300800 */
[----:B------:R-:W2:Y:S04]  /*7350*/  LDL.LU R13, [R1+0xd8] ;  /* 0x0000d800010d7983 */ /* 0x000ea80000300800 */
[----:B------:R-:W2:Y:S01]  /*7360*/  LDL.LU R12, [R1+0xd4] ;  /* 0x0000d400010c7983 */ /* 0x000ea20000300800 */
[----:B------:R-:W-:-:S02]  /*7370*/  ISETP.GT.U32.AND P3, PT, R61, R58, PT ;  /* 0x0000003a3d00720c */ /* 0x000fc40003f64070 */
[C---:B------:R-:W-:Y:S02]  /*7380*/  ISETP.GT.U32.AND P0, PT, R61.reuse, R9, PT ;  /* 0x000000093d00720c */ /* 0x040fe40003f04070 */
[C---:B------:R-:W-:Y:S02]  /*7390*/  ISETP.GT.U32.AND P1, PT, R61.reuse, R7, PT ;  /* 0x000000073d00720c */ /* 0x040fe40003f24070 */
[----:B------:R-:W-:-:S07]  /*73a0*/  ISETP.GT.U32.AND P6, PT, R61, R8, PT ;  /* 0x000000083d00720c */ /* 0x000fce0003fc4070 */
[--C-:B------:R-:W-:Y:S01]  /*73b0*/  @!P3 IMAD.IADD R58, R58, 0x1, -R61.reuse ;  /* 0x000000013a3ab824 */ /* 0x100fe200078e0a3d */
[----:B------:R-:W-:Y:S01]  /*73c0*/  ISETP.GT.U32.AND P3, PT, R61, R0, PT ;  /* 0x000000003d00720c */ /* 0x000fe20003f64070 */
[--C-:B------:R-:W-:Y:S02]  /*73d0*/  @!P0 IMAD.IADD R9, R9, 0x1, -R61.reuse ;  /* 0x0000000109098824 */ /* 0x100fe400078e0a3d */
[--C-:B------:R-:W-:Y:S01]  /*73e0*/  @!P1 IMAD.IADD R7, R7, 0x1, -R61.reuse ;  /* 0x0000000107079824 */ /* 0x100fe200078e0a3d */
[C---:B------:R-:W-:Y:S02]  /*73f0*/  ISETP.GT.U32.AND P0, PT, R61.reuse, R58, PT ;  /* 0x0000003a3d00720c */ /* 0x040fe40003f04070 */
[C---:B------:R-:W-:Y:S01]  /*7400*/  ISETP.GT.U32.AND P1, PT, R61.reuse, R59, PT ;  /* 0x0000003b3d00720c */ /* 0x040fe20003f24070 */
[----:B------:R-:W-:Y:S01]  /*7410*/  @!P6 IMAD.IADD R8, R8, 0x1, -R61 ;  /* 0x000000010808e824 */ /* 0x000fe200078e0a3d */
[C---:B------:R-:W-:Y:S02]  /*7420*/  ISETP.GT.U32.AND P6, PT, R61.reuse, R7, PT ;  /* 0x000000073d00720c */ /* 0x040fe40003fc4070 */
[----:B------:R-:W-:-:S03]  /*7430*/  ISETP.GT.U32.AND P4, PT, R61, R10, PT ;  /* 0x0000000a3d00720c */ /* 0x000fc60003f84070 */
[----:B------:R-:W-:Y:S01]  /*7440*/  @!P3 IMAD.IADD R0, R0, 0x1, -R61 ;  /* 0x000000010000b824 */ /* 0x000fe200078e0a3d */
[----:B------:R-:W-:-:S03]  /*7450*/  ISETP.GT.U32.AND P3, PT, R61, R16, PT ;  /* 0x000000103d00720c */ /* 0x000fc60003f64070 */
[--C-:B------:R-:W-:Y:S01]  /*7460*/  @!P0 IMAD.IADD R58, R58, 0x1, -R61.reuse ;  /* 0x000000013a3a8824 */ /* 0x100fe200078e0a3d */
[----:B------:R-:W-:Y:S01]  /*7470*/  ISETP.GT.U32.AND P0, PT, R61, R6, PT ;  /* 0x000000063d00720c */ /* 0x000fe20003f04070 */
[--C-:B------:R-:W-:Y:S01]  /*7480*/  @!P1 IMAD.IADD R59, R59, 0x1, -R61.reuse ;  /* 0x000000013b3b9824 */ /* 0x100fe200078e0a3d */
[C---:B------:R-:W-:Y:S02]  /*7490*/  ISETP.GT.U32.AND P1, PT, R61.reuse, R15, PT ;  /* 0x0000000f3d00720c */ /* 0x040fe40003f24070 */
[----:B------:R-:W-:Y:S01]  /*74a0*/  ISETP.GT.U32.AND P5, PT, R61, R9, PT ;  /* 0x000000093d00720c */ /* 0x000fe20003fa4070 */
[--C-:B------:R-:W-:Y:S01]  /*74b0*/  @!P6 IMAD.IADD R7, R7, 0x1, -R61.reuse ;  /* 0x000000010707e824 */ /* 0x100fe200078e0a3d */
[C---:B------:R-:W-:Y:S01]  /*74c0*/  ISETP.GT.U32.AND P2, PT, R61.reuse, R8, PT ;  /* 0x000000083d00720c */ /* 0x040fe20003f44070 */
[--C-:B------:R-:W-:Y:S02]  /*74d0*/  @!P4 IMAD.IADD R10, R10, 0x1, -R61.reuse ;  /* 0x000000010a0ac824 */ /* 0x100fe400078e0a3d */
[----:B------:R-:W-:Y:S01]  /*74e0*/  @!P3 IMAD.IADD R16, R16, 0x1, -R61 ;  /* 0x000000011010b824 */ /* 0x000fe200078e0a3d */
[----:B------:R-:W-:-:S02]  /*74f0*/  ISETP.GT.U32.AND P3, PT, R61, R5, PT ;  /* 0x000000053d00720c */ /* 0x000fc40003f64070 */
[----:B------:R-:W-:Y:S01]  /*7500*/  ISETP.GT.U32.AND P4, PT, R61, R4, PT ;  /* 0x000000043d00720c */ /* 0x000fe20003f84070 */
[--C-:B------:R-:W-:Y:S02]  /*7510*/  @!P0 IMAD.IADD R6, R6, 0x1, -R61.reuse ;  /* 0x0000000106068824 */ /* 0x100fe400078e0a3d */
[--C-:B------:R-:W-:Y:S02]  /*7520*/  @!P1 IMAD.IADD R15, R15, 0x1, -R61.reuse ;  /* 0x000000010f0f9824 */ /* 0x100fe400078e0a3d */
[--C-:B------:R-:W-:Y:S01]  /*7530*/  @!P5 IMAD.IADD R9, R9, 0x1, -R61.reuse ;  /* 0x000000010909d824 */ /* 0x100fe200078e0a3d */
[----:B------:R-:W-:Y:S01]  /*7540*/  ISETP.GT.U32.AND P5, PT, R61, R3, PT ;  /* 0x000000033d00720c */ /* 0x000fe20003fa4070 */
[--C-:B------:R-:W-:Y:S01]  /*7550*/  @!P2 IMAD.IADD R8, R8, 0x1, -R61.reuse ;  /* 0x000000010808a824 */ /* 0x100fe200078e0a3d */
[----:B------:R-:W-:Y:S03]  /*7560*/  STL [R1+0x120], R58 ;  /* 0x0001203a01007387 */ /* 0x000fe60000100800 */
[----:B------:R-:W-:-:S02]  /*7570*/  @!P3 IMAD.IADD R5, R5, 0x1, -R61 ;  /* 0x000000010505b824 */ /* 0x000fc400078e0a3d */
[--C-:B------:R-:W-:Y:S01]  /*7580*/  @!P4 IMAD.IADD R4, R4, 0x1, -R61.reuse ;  /* 0x000000010404c824 */ /* 0x100fe200078e0a3d */
[----:B------:R-:W-:Y:S04]  /*7590*/  STL [R1+0x11c], R59 ;  /* 0x00011c3b01007387 */ /* 0x000fe80000100800 */
[----:B------:R-:W-:Y:S01]  /*75a0*/  STL [R1+0x118], R16 ;  /* 0x0001181001007387 */ /* 0x000fe20000100800 */
[----:B------:R-:W-:-:S03]  /*75b0*/  @!P5 IMAD.IADD R3, R3, 0x1, -R61 ;  /* 0x000000010303d824 */ /* 0x000fc600078e0a3d */
[----:B------:R0:W-:Y:S04]  /*75c0*/  STL [R1+0x114], R10 ;  /* 0x0001140a01007387 */ /* 0x0001e80000100800 */
[----:B------:R1:W-:Y:S04]  /*75d0*/  STL [R1+0x110], R9 ;  /* 0x0001100901007387 */ /* 0x0003e80000100800 */
[----:B0-----:R-:W2:Y:S04]  /*75e0*/  LDL.LU R10, [R1+0xd0] ;  /* 0x0000d000010a7983 */ /* 0x001ea80000300800 */
[----:B------:R0:W-:Y:S04]  /*75f0*/  STL [R1+0x10c], R8 ;  /* 0x00010c0801007387 */ /* 0x0001e80000100800 */
[----:B------:R-:W2:Y:S04]  /*7600*/  LDL.LU R58, [R1+0xcc] ;  /* 0x0000cc00013a7983 */ /* 0x000ea80000300800 */
[----:B-1----:R-:W2:Y:S04]  /*7610*/  LDL.LU R9, [R1+0xc8] ;  /* 0x0000c80001097983 */ /* 0x002ea80000300800 */
[----:B------:R1:W-:Y:S04]  /*7620*/  STL [R1+0x108], R7 ;  /* 0x0001080701007387 */ /* 0x0003e80000100800 */
[----:B0-----:R-:W2:Y:S04]  /*7630*/  LDL.LU R8, [R1+0xc4] ;  /* 0x0000c40001087983 */ /* 0x001ea80000300800 */
[----:B-1----:R-:W2:Y:S01]  /*7640*/  LDL.LU R7, [R1+0xc0] ;  /* 0x0000c00001077983 */ /* 0x002ea20000300800 */
[----:B---3--:R-:W-:-:S02]  /*7650*/  ISETP.GT.U32.AND P6, PT, R61, R33, PT ;  /* 0x000000213d00720c */ /* 0x008fc40003fc4070 */
[C---:B----4-:R-:W-:Y:S02]  /*7660*/  ISETP.GT.U32.AND P0, PT, R61.reuse, R57, PT ;  /* 0x000000393d00720c */ /* 0x050fe40003f04070 */
[----:B-----5:R-:W-:-:S09]  /*7670*/  ISETP.GT.U32.AND P1, PT, R61, R60, PT ;  /* 0x0000003c3d00720c */ /* 0x020fd20003f24070 */
[--C-:B------:R-:W-:Y:S01]  /*7680*/  @!P6 IMAD.IADD R33, R33, 0x1, -R61.reuse ;  /* 0x000000012121e824 */ /* 0x100fe200078e0a3d */
[C---:B--2---:R-:W-:Y:S02]  /*7690*/  ISETP.GT.U32.AND P2, PT, R61.reuse, R2, PT ;  /* 0x000000023d00720c */ /* 0x044fe40003f44070 */
[----:B------:R-:W-:Y:S01]  /*76a0*/  ISETP.GT.U32.AND P6, PT, R61, R6, PT ;  /* 0x000000063d00720c */ /* 0x000fe20003fc4070 */
[--C-:B------:R-:W-:Y:S01]  /*76b0*/  @!P0 IMAD.IADD R57, R57, 0x1, -R61.reuse ;  /* 0x0000000139398824 */ /* 0x100fe200078e0a3d */
[C---:B------:R-:W-:Y:S02]  /*76c0*/  ISETP.GT.U32.AND P3, PT, R61.reuse, R14, PT ;  /* 0x0000000e3d00720c */ /* 0x040fe40003f64070 */
[C---:B------:R-:W-:Y:S01]  /*76d0*/  ISETP.GT.U32.AND P0, PT, R61.reuse, R15, PT ;  /* 0x0000000f3d00720c */ /* 0x040fe20003f04070 */
[----:B------:R-:W-:Y:S01]  /*76e0*/  @!P1 IMAD.IADD R60, R60, 0x1, -R61 ;  /* 0x000000013c3c9824 */ /* 0x000fe200078e0a3d */
[C---:B------:R-:W-:Y:S02]  /*76f0*/  ISETP.GT.U32.AND P1, PT, R61.reuse, R5, PT ;  /* 0x000000053d00720c */ /* 0x040fe40003f24070 */
[----:B------:R-:W-:-:S03]  /*7700*/  ISETP.GT.U32.AND P4, PT, R61, R11, PT ;  /* 0x0000000b3d00720c */ /* 0x000fc60003f84070 */
[--C-:B------:R-:W-:Y:S01]  /*7710*/  @!P2 IMAD.IADD R2, R2, 0x1, -R61.reuse ;  /* 0x000000010202a824 */ /* 0x100fe200078e0a3d */
[C---:B------:R-:W-:Y:S01]  /*7720*/  ISETP.GT.U32.AND P5, PT, R61.reuse, R13, PT ;  /* 0x0000000d3d00720c */ /* 0x040fe20003fa4070 */
[--C-:B------:R-:W-:Y:S01]  /*7730*/  @!P6 IMAD.IADD R6, R6, 0x1, -R61.reuse ;  /* 0x000000010606e824 */ /* 0x100fe200078e0a3d */
[C---:B------:R-:W-:Y:S01]  /*7740*/  ISETP.GT.U32.AND P2, PT, R61.reuse, R12, PT ;  /* 0x0000000c3d00720c */ /* 0x040fe20003f44070 */
[--C-:B------:R-:W-:Y:S01]  /*7750*/  @!P3 IMAD.IADD R14, R14, 0x1, -R61.reuse ;  /* 0x000000010e0eb824 */ /* 0x100fe200078e0a3d */
[----:B------:R-:W-:Y:S01]  /*7760*/  ISETP.GT.U32.AND P3, PT, R61, R4, PT ;  /* 0x000000043d00720c */ /* 0x000fe20003f64070 */
[----:B------:R-:W-:-:S04]  /*7770*/  @!P0 IMAD.IADD R15, R15, 0x1, -R61 ;  /* 0x000000010f0f8824 */ /* 0x000fc800078e0a3d */
[--C-:B------:R-:W-:Y:S01]  /*7780*/  @!P4 IMAD.IADD R11, R11, 0x1, -R61.reuse ;  /* 0x000000010b0bc824 */ /* 0x100fe200078e0a3d */
[----:B------:R-:W-:Y:S01]  /*7790*/  ISETP.GT.U32.AND P4, PT, R61, R3, PT ;  /* 0x000000033d00720c */ /* 0x000fe20003f84070 */
[----:B------:R0:W-:Y:S01]  /*77a0*/  STL [R1+0x104], R6 ;  /* 0x0001040601007387 */ /* 0x0001e20000100800 */
[--C-:B------:R-:W-:Y:S02]  /*77b0*/  @!P1 IMAD.IADD R5, R5, 0x1, -R61.reuse ;  /* 0x0000000105059824 */ /* 0x100fe400078e0a3d */
[--C-:B------:R-:W-:Y:S01]  /*77c0*/  @!P5 IMAD.IADD R13, R13, 0x1, -R61.reuse ;  /* 0x000000010d0dd824 */ /* 0x100fe200078e0a3d */
[----:B------:R-:W-:Y:S01]  /*77d0*/  ISETP.GT.U32.AND P5, PT, R61, R2, PT ;  /* 0x000000023d00720c */ /* 0x000fe20003fa4070 */
[----:B0-----:R-:W2:Y:S04]  /*77e0*/  LDL.LU R6, [R1+0xbc] ;  /* 0x0000bc0001067983 */ /* 0x001ea80000300800 */
[----:B------:R-:W3:Y:S04]  /*77f0*/  LDL.LU R59, [R1+0xb8] ;  /* 0x0000b800013b7983 */ /* 0x000ee80000300800 */
[----:B------:R0:W-:Y:S01]  /*7800*/  STL [R1+0x100], R15 ;  /* 0x0001000f01007387 */ /* 0x0001e20000100800 */
[----:B------:R-:W-:-:S03]  /*7810*/  @!P2 IMAD.IADD R12, R12, 0x1, -R61 ;  /* 0x000000010c0ca824 */ /* 0x000fc600078e0a3d */
[----:B------:R-:W4:Y:S01]  /*7820*/  LDL.LU R16, [R1+0xb4] ;  /* 0x0000b40001107983 */ /* 0x000f220000300800 */
[----:B------:R-:W-:-:S03]  /*7830*/  ISETP.GT.U32.AND P2, PT, R61, R33, PT ;  /* 0x000000213d00720c */ /* 0x000fc60003f44070 */
[----:B------:R1:W-:Y:S01]  /*7840*/  STL [R1+0xfc], R5 ;  /* 0x0000fc0501007387 */ /* 0x0003e20000100800 */
[----:B------:R-:W-:-:S03]  /*7850*/  ISETP.GT.U32.AND P0, PT, R61, R57, PT ;  /* 0x000000393d00720c */ /* 0x000fc60003f04070 */
[----:B0-----:R-:W5:Y:S01]  /*7860*/  LDL.LU R15, [R1+0xb0] ;  /* 0x0000b000010f7983 */ /* 0x001f620000300800 */
[----:B------:R-:W-:Y:S01]  /*7870*/  ISETP.GT.U32.AND P1, PT, R61, R60, PT ;  /* 0x0000003c3d00720c */ /* 0x000fe20003f24070 */
[--C-:B------:R-:W-:Y:S01]  /*7880*/  @!P4 IMAD.IADD R3, R3, 0x1, -R61.reuse ;  /* 0x000000010303c824 */ /* 0x100fe200078e0a3d */
[C---:B------:R-:W-:Y:S01]  /*7890*/  ISETP.GT.U32.AND P4, PT, R61.reuse, R11, PT ;  /* 0x0000000b3d00720c */ /* 0x040fe20003f84070 */
[--C-:B------:R-:W-:Y:S01]  /*78a0*/  @!P3 IMAD.IADD R4, R4, 0x1, -R61.reuse ;  /* 0x000000010404b824 */ /* 0x100fe200078e0a3d */
[----:B-1----:R-:W2:Y:S01]  /*78b0*/  LDL.LU R5, [R1+0xac] ;  /* 0x0000ac0001057983 */ /* 0x002ea20000300800 */
[----:B------:R-:W-:Y:S01]  /*78c0*/  ISETP.GT.U32.AND P3, PT, R61, R14, PT ;  /* 0x0000000e3d00720c */ /* 0x000fe20003f64070 */
[--C-:B------:R-:W-:Y:S02]  /*78d0*/  @!P5 IMAD.IADD R2, R2, 0x1, -R61.reuse ;  /* 0x000000010202d824 */ /* 0x100fe400078e0a3d */
[----:B------:R0:W-:Y:S01]  /*78e0*/  STL [R1+0xf8], R4 ;  /* 0x0000f80401007387 */ /* 0x0001e20000100800 */
[----:B------:R-:W-:-:S02]  /*78f0*/  @!P2 IMAD.IADD R33, R33, 0x1, -R61 ;  /* 0x000000012121a824 */ /* 0x000fc400078e0a3d */
[--C-:B------:R-:W-:Y:S02]  /*7900*/  @!P0 IMAD.IADD R57, R57, 0x1, -R61.reuse ;  /* 0x0000000139398824 */ /* 0x100fe400078e0a3d */
[--C-:B------:R-:W-:Y:S02]  /*7910*/  @!P1 IMAD.IADD R60, R60, 0x1, -R61.reuse ;  /* 0x000000013c3c9824 */ /* 0x100fe400078e0a3d */
[--C-:B------:R-:W-:Y:S01]  /*7920*/  @!P4 IMAD.IADD R11, R11, 0x1, -R61.reuse ;  /* 0x000000010b0bc824 */ /* 0x100fe200078e0a3d */
[----:B0-----:R-:W2:Y:S02]  /*7930*/  LDL.LU R4, [R1+0xa8] ;  /* 0x0000a80001047983 */ /* 0x001ea40000300800 */
[----:B------:R-:W-:Y:S02]  /*7940*/  @!P3 IMAD.IADD R14, R14, 0x1, -R61 ;  /* 0x000000010e0eb824 */ /* 0x000fe400078e0a3d */
[----:B------:R0:W-:Y:S04]  /*7950*/  STL [R1+0xf4], R3 ;  /* 0x0000f40301007387 */ /* 0x0001e80000100800 */
[----:B0-----:R-:W2:Y:S04]  /*7960*/  LDL.LU R3, [R1+0xa4] ;  /* 0x0000a40001037983 */ /* 0x001ea80000300800 */
[----:B------:R0:W-:Y:S04]  /*7970*/  STL [R1+0xf0], R2 ;  /* 0x0000f00201007387 */ /* 0x0001e80000100800 */
[----:B0-----:R-:W2:Y:S04]  /*7980*/  LDL.LU R2, [R1+0xa0] ;  /* 0x0000a00001027983 */ /* 0x001ea80000300800 */
[----:B------:R-:W-:Y:S04]  /*7990*/  STL [R1+0xec], R33 ;  /* 0x0000ec2101007387 */ /* 0x000fe80000100800 */
[----:B------:R-:W-:Y:S04]  /*79a0*/  STL [R1+0xe8], R57 ;  /* 0x0000e83901007387 */ /* 0x000fe80000100800 */
[----:B------:R-:W-:Y:S04]  /*79b0*/  STL [R1+0xe4], R60 ;  /* 0x0000e43c01007387 */ /* 0x000fe80000100800 */
[----:B------:R0:W-:Y:S04]  /*79c0*/  STL [R1+0xdc], R11 ;  /* 0x0000dc0b01007387 */ /* 0x0001e80000100800 */
[----:B------:R1:W-:Y:S04]  /*79d0*/  STL [R1+0xe0], R14 ;  /* 0x0000e00e01007387 */ /* 0x0003e80000100800 */
[----:B0-----:R-:W2:Y:S01]  /*79e0*/  LDL R11, [R1+0x30c8] ;  /* 0x0030c800010b7983 */ /* 0x001ea20000100800 */
[----:B------:R-:W-:-:S02]  /*79f0*/  ISETP.GT.U32.AND P6, PT, R61, R12, PT ;  /* 0x0000000c3d00720c */ /* 0x000fc40003fc4070 */
[C---:B------:R-:W-:Y:S01]  /*7a00*/  ISETP.GT.U32.AND P2, PT, R61.reuse, R10, PT ;  /* 0x0000000a3d00720c */ /* 0x040fe20003f44070 */
[----:B------:R-:W-:Y:S01]  /*7a10*/  IMAD.HI.U32 R55, R56, R54, RZ ;  /* 0x0000003638377227 */ /* 0x000fe200078e00ff */
[C---:B------:R-:W-:Y:S01]  /*7a20*/  ISETP.GT.U32.AND P0, PT, R61.reuse, R58, PT ;  /* 0x0000003a3d00720c */ /* 0x040fe20003f04070 */
[----:B-1----:R-:W2:Y:S01]  /*7a30*/  LDL.LU R14, [R1+0x9c] ;  /* 0x00009c00010e7983 */ /* 0x002ea20000300800 */
[----:B------:R-:W-:-:S07]  /*7a40*/  ISETP.GT.U32.AND P1, PT, R61, R9, PT ;  /* 0x000000093d00720c */ /* 0x000fce0003f24070 */
[--C-:B------:R-:W-:Y:S02]  /*7a50*/  @!P6 IMAD.IADD R12, R12, 0x1, -R61.reuse ;  /* 0x000000010c0ce824 */ /* 0x100fe400078e0a3d */
[--C-:B------:R-:W-:Y:S01]  /*7a60*/  @!P2 IMAD.IADD R10, R10, 0x1, -R61.reuse ;  /* 0x000000010a0aa824 */ /* 0x100fe200078e0a3d */
[C---:B------:R-:W-:Y:S01]  /*7a70*/  ISETP.GT.U32.AND P3, PT, R61.reuse, R8, PT ;  /* 0x000000083d00720c */ /* 0x040fe20003f64070 */
[--C-:B------:R-:W-:Y:S01]  /*7a80*/  @!P0 IMAD.IADD R58, R58, 0x1, -R61.reuse ;  /* 0x000000013a3a8824 */ /* 0x100fe200078e0a3d */
[----:B------:R-:W-:Y:S01]  /*7a90*/  ISETP.GT.U32.AND P5, PT, R61, R13, PT ;  /* 0x0000000d3d00720c */ /* 0x000fe20003fa4070 */
[----:B------:R-:W-:Y:S02]  /*7aa0*/  @!P1 IMAD.IADD R9, R9, 0x1, -R61 ;  /* 0x0000000109099824 */ /* 0x000fe400078e0a3d */
[----:B------:R-:W-:-:S08]  /*7ab0*/  IMAD.MOV R55, RZ, RZ, -R55 ;  /* 0x000000ffff377224 */ /* 0x000fd000078e0a37 */
[--C-:B------:R-:W-:Y:S02]  /*7ac0*/  @!P3 IMAD.IADD R8, R8, 0x1, -R61.reuse ;  /* 0x000000010808b824 */ /* 0x100fe400078e0a3d */
[----:B------:R-:W-:Y:S02]  /*7ad0*/  @!P5 IMAD.IADD R13, R13, 0x1, -R61 ;  /* 0x000000010d0dd824 */ /* 0x000fe400078e0a3d */
[----:B------:R-:W-:-:S03]  /*7ae0*/  IMAD R54, R61, R55, R54 ;  /* 0x000000373d367224 */ /* 0x000fc600078e0236 */
[----:B------:R0:W-:Y:S04]  /*7af0*/  STL [R1+0xd8], R13 ;  /* 0x0000d80d01007387 */ /* 0x0001e80000100800 */
[----:B0-----:R-:W2:Y:S04]  /*7b00*/  LDL.LU R13, [R1+0x98] ;  /* 0x00009800010d7983 */ /* 0x001ea80000300800 */
[----:B------:R0:W-:Y:S04]  /*7b10*/  STL [R1+0xd4], R12 ;  /* 0x0000d40c01007387 */ /* 0x0001e80000100800 */
[----:B0-----:R-:W2:Y:S01]  /*7b20*/  LDL.LU R12, [R1+0x94] ;  /* 0x00009400010c7983 */ /* 0x001ea20000300800 */
[----:B---3--:R-:W-:-:S02]  /*7b30*/  ISETP.GT.U32.AND P6, PT, R61, R59, PT ;  /* 0x0000003b3d00720c */ /* 0x008fc40003fc4070 */
[C---:B----4-:R-:W-:Y:S02]  /*7b40*/  ISETP.GT.U32.AND P2, PT, R61.reuse, R16, PT ;  /* 0x000000103d00720c */ /* 0x050fe40003f44070 */
[----:B-----5:R-:W-:-:S09]  /*7b50*/  ISETP.GT.U32.AND P0, PT, R61, R15, PT ;  /* 0x0000000f3d00720c */ /* 0x020fd20003f04070 */
[--C-:B------:R-:W-:Y:S01]  /*7b60*/  @!P6 IMAD.IADD R59, R59, 0x1, -R61.reuse ;  /* 0x000000013b3be824 */ /* 0x100fe200078e0a3d */
[C---:B--2---:R-:W-:Y:S02]  /*7b70*/  ISETP.GT.U32.AND P1, PT, R61.reuse, R5, PT ;  /* 0x000000053d00720c */ /* 0x044fe40003f24070 */
[C---:B------:R-:W-:Y:S01]  /*7b80*/  ISETP.GT.U32.AND P6, PT, R61.reuse, R10, PT ;  /* 0x0000000a3d00720c */ /* 0x040fe20003fc4070 */
[--C-:B------:R-:W-:Y:S01]  /*7b90*/  @!P2 IMAD.IADD R16, R16, 0x1, -R61.reuse ;  /* 0x000000011010a824 */ /* 0x100fe200078e0a3d */
[----:B------:R-:W-:Y:S01]  /*7ba0*/  ISETP.GT.U32.AND P2, PT, R61, R58, PT ;  /* 0x0000003a3d00720c */ /* 0x000fe20003f44070 */
[----:B------:R-:W-:Y:S01]  /*7bb0*/  @!P0 IMAD.IADD R15, R15, 0x1, -R61 ;  /* 0x000000010f0f8824 */ /* 0x000fe200078e0a3d */
[----:B------:R-:W-:-:S07]  /*7bc0*/  ISETP.GT.U32.AND P0, PT, R61, R9, PT ;  /* 0x000000093d00720c */ /* 0x000fce0003f04070 */
[--C-:B------:R-:W-:Y:S01]  /*7bd0*/  @!P1 IMAD.IADD R5, R5, 0x1, -R61.reuse ;  /* 0x0000000105059824 */ /* 0x100fe200078e0a3d */
[----:B------:R-:W-:Y:S01]  /*7be0*/  ISETP.GT.U32.AND P1, PT, R61, R8, PT ;  /* 0x000000083d00720c */ /* 0x000fe20003f24070 */
[--C-:B------:R-:W-:Y:S02]  /*7bf0*/  @!P6 IMAD.IADD R10, R10, 0x1, -R61.reuse ;  /* 0x000000010a0ae824 */ /* 0x100fe400078e0a3d */
[--C-:B------:R-:W-:Y:S02]  /*7c00*/  @!P2 IMAD.IADD R58, R58, 0x1, -R61.reuse ;  /* 0x000000013a3aa824 */ /* 0x100fe400078e0a3d */
[----:B------:R-:W-:-:S08]  /*7c10*/  @!P0 IMAD.IADD R9, R9, 0x1, -R61 ;  /* 0x0000000109098824 */ /* 0x000fd000078e0a3d */
[----:B------:R-:W-:Y:S01]  /*7c20*/  @!P1 IMAD.IADD R8, R8, 0x1, -R61 ;  /* 0x0000000108089824 */ /* 0x000fe200078e0a3d */
[----:B------:R-:W-:Y:S02]  /*7c30*/  IABS R55, R11 ;  /* 0x0000000b00377213 */ /* 0x000fe40000000000 */
[----:B------:R-:W2:Y:S04]  /*7c40*/  LDL.LU R11, [R1+0x90] ;  /* 0x00009000010b7983 */ /* 0x000ea80000300800 */
[----:B------:R0:W-:Y:S04]  /*7c50*/  STL [R1+0xd0], R10 ;  /* 0x0000d00a01007387 */ /* 0x0001e80000100800 */
[----:B0-----:R-:W3:Y:S04]  /*7c60*/  LDL.LU R10, [R1+0x8c] ;  /* 0x00008c00010a7983 */ /* 0x001ee80000300800 */
[----:B------:R-:W4:Y:S04]  /*7c70*/  LDL.LU R60, [R1+0x88] ;  /* 0x00008800013c7983 */ /* 0x000f280000300800 */
[----:B------:R-:W-:Y:S04]  /*7c80*/  STL [R1+0xcc], R58 ;  /* 0x0000cc3a01007387 */ /* 0x000fe80000100800 */
[----:B------:R-:W5:Y:S04]  /*7c90*/  LDL.LU R32, [R1+0x84] ;  /* 0x0000840001207983 */ /* 0x000f680000300800 */
[----:B------:R0:W-:Y:S04]  /*7ca0*/  STL [R1+0xc8], R9 ;  /* 0x0000c80901007387 */ /* 0x0001e80000100800 */
[----:B------:R-:W3:Y:S04]  /*7cb0*/  LDL.LU R33, [R1+0x80] ;  /* 0x0000800001217983 */ /* 0x000ee80000300800 */
[----:B------:R1:W-:Y:S04]  /*7cc0*/  STL [R1+0xc4], R8 ;  /* 0x0000c40801007387 */ /* 0x0003e80000100800 */
[----:B------:R-:W4:Y:S04]  /*7cd0*/  LDL.LU R57, [R1+0x7c] ;  /* 0x00007c0001397983 */ /* 0x000f280000300800 */
[----:B0-----:R-:W4:Y:S01]  /*7ce0*/  LDL.LU R9, [R1+0x78] ;  /* 0x0000780001097983 */ /* 0x001f220000300800 */
[----:B------:R-:W-:-:S02]  /*7cf0*/  ISETP.GT.U32.AND P4, PT, R61, R7, PT ;  /* 0x000000073d00720c */ /* 0x000fc40003f84070 */
[C---:B------:R-:W-:Y:S02]  /*7d00*/  ISETP.GT.U32.AND P5, PT, R61.reuse, R6, PT ;  /* 0x000000063d00720c */ /* 0x040fe40003fa4070 */
[----:B------:R-:W-:-:S09]  /*7d10*/  ISETP.GT.U32.AND P3, PT, R61, R4, PT ;  /* 0x000000043d00720c */ /* 0x000fd20003f64070 */
[--C-:B------:R-:W-:Y:S01]  /*7d20*/  @!P4 IMAD.IADD R7, R7, 0x1, -R61.reuse ;  /* 0x000000010707c824 */ /* 0x100fe200078e0a3d */
[C---:B------:R-:W-:Y:S01]  /*7d30*/  ISETP.GT.U32.AND P4, PT, R61.reuse, R3, PT ;  /* 0x000000033d00720c */ /* 0x040fe20003f84070 */
[--C-:B------:R-:W-:Y:S01]  /*7d40*/  @!P5 IMAD.IADD R6, R6, 0x1, -R61.reuse ;  /* 0x000000010606d824 */ /* 0x100fe200078e0a3d */
[C---:B------:R-:W-:Y:S01]  /*7d50*/  ISETP.GT.U32.AND P5, PT, R61.reuse, R2, PT ;  /* 0x000000023d00720c */ /* 0x040fe20003fa4070 */
[----:B------:R-:W-:Y:S01]  /*7d60*/  @!P3 IMAD.IADD R4, R4, 0x1, -R61 ;  /* 0x000000010404b824 */ /* 0x000fe200078e0a3d */
[C---:B------:R-:W-:Y:S02]  /*7d70*/  ISETP.GT.U32.AND P3, PT, R61.reuse, R7, PT ;  /* 0x000000073d00720c */ /* 0x040fe40003f64070 */
[----:B------:R-:W-:-:S07]  /*7d80*/  ISETP.GT.U32.AND P2, PT, R61, R16, PT ;  /* 0x000000103d00720c */ /* 0x000fce0003f44070 */
[--C-:B------:R-:W-:Y:S01]  /*7d90*/  @!P4 IMAD.IADD R3, R3, 0x1, -R61.reuse ;  /* 0x000000010303c824 */ /* 0x100fe200078e0a3d */
[C---:B------:R-:W-:Y:S01]  /*7da0*/  ISETP.GT.U32.AND P4, PT, R61.reuse, R6, PT ;  /* 0x000000063d00720c */ /* 0x040fe20003f84070 */
[--C-:B------:R-:W-:Y:S01]  /*7db0*/  @!P5 IMAD.IADD R2, R2, 0x1, -R61.reuse ;  /* 0x000000010202d824 */ /* 0x100fe200078e0a3d */
[----:B------:R-:W-:Y:S01]  /*7dc0*/  ISETP.GT.U32.AND P5, PT, R61, R59, PT ;  /* 0x0000003b3d00720c */ /* 0x000fe20003fa4070 */
[--C-:B------:R-:W-:Y:S01]  /*7dd0*/  @!P3 IMAD.IADD R7, R7, 0x1, -R61.reuse ;  /* 0x000000010707b824 */ /* 0x100fe200078e0a3d */
[C---:B------:R-:W-:Y:S02]  /*7de0*/  ISETP.GT.U32.AND P0, PT, R61.reuse, R15, PT ;  /* 0x0000000f3d00720c */ /* 0x040fe40003f04070 */
[----:B------:R-:W-:Y:S02]  /*7df0*/  ISETP.GT.U32.AND P6, PT, R61, R2, PT ;  /* 0x000000023d00720c */ /* 0x000fe40003fc4070 */
[----:B------:R0:W-:Y:S01]  /*7e00*/  STL [R1+0xc0], R7 ;  /* 0x0000c00701007387 */ /* 0x0001e20000100800 */
[----:B------:R-:W-:-:S04]  /*7e10*/  @!P2 IMAD.IADD R16, R16, 0x1, -R61 ;  /* 0x000000011010a824 */ /* 0x000fc800078e0a3d */
[--C-:B------:R-:W-:Y:S01]  /*7e20*/  @!P4 IMAD.IADD R6, R6, 0x1, -R61.reuse ;  /* 0x000000010606c824 */ /* 0x100fe200078e0a3d */
[----:B-1----:R-:W4:Y:S01]  /*7e30*/  LDL.LU R8, [R1+0x74] ;  /* 0x0000740001087983 */ /* 0x002f220000300800 */
[----:B------:R-:W-:Y:S01]  /*7e40*/  @!P5 IMAD.IADD R59, R59, 0x1, -R61 ;  /* 0x000000013b3bd824 */ /* 0x000fe200078e0a3d */
[C---:B------:R-:W-:Y:S02]  /*7e50*/  ISETP.GT.U32.AND P5, PT, R61.reuse, R14, PT ;  /* 0x0000000e3d00720c */ /* 0x040fe40003fa4070 */
[----:B0-----:R-:W4:Y:S01]  /*7e60*/  LDL.LU R7, [R1+0x70] ;  /* 0x0000700001077983 */ /* 0x001f220000300800 */
[----:B------:R-:W-:-:S03]  /*7e70*/  ISETP.GT.U32.AND P2, PT, R61, R13, PT ;  /* 0x0000000d3d00720c */ /* 0x000fc60003f44070 */
[----:B------:R0:W-:Y:S01]  /*7e80*/  STL [R1+0xbc], R6 ;  /* 0x0000bc0601007387 */ /* 0x0001e20000100800 */
[--C-:B------:R-:W-:Y:S01]  /*7e90*/  @!P6 IMAD.IADD R2, R2, 0x1, -R61.reuse ;  /* 0x000000010202e824 */ /* 0x100fe200078e0a3d */
[----:B------:R-:W-:Y:S02]  /*7ea0*/  ISETP.GT.U32.AND P1, PT, R61, R5, PT ;  /* 0x000000053d00720c */ /* 0x000fe40003f24070 */
[----:B0-----:R-:W4:Y:S01]  /*7eb0*/  LDL.LU R6, [R1+0x6c] ;  /* 0x00006c0001067983 */ /* 0x001f220000300800 */
[--C-:B------:R-:W-:Y:S01]  /*7ec0*/  @!P0 IMAD.IADD R15, R15, 0x1, -R61.reuse ;  /* 0x000000010f0f8824 */ /* 0x100fe200078e0a3d */
[C---:B------:R-:W-:Y:S01]  /*7ed0*/  ISETP.GT.U32.AND P3, PT, R61.reuse, R4, PT ;  /* 0x000000043d00720c */ /* 0x040fe20003f64070 */
[--C-:B------:R-:W-:Y:S01]  /*7ee0*/  @!P5 IMAD.IADD R14, R14, 0x1, -R61.reuse ;  /* 0x000000010e0ed824 */ /* 0x100fe200078e0a3d */
[----:B------:R-:W-:Y:S02]  /*7ef0*/  ISETP.GT.U32.AND P0, PT, R61, R12, PT ;  /* 0x0000000c3d00720c */ /* 0x000fe40003f04070 */
[----:B------:R-:W-:Y:S01]  /*7f00*/  @!P2 IMAD.IADD R13, R13, 0x1, -R61 ;  /* 0x000000010d0da824 */ /* 0x000fe200078e0a3d */
[----:B------:R-:W-:-:S04]  /*7f10*/  ISETP.GT.U32.AND P4, PT, R61, R3, PT ;  /* 0x000000033d00720c */ /* 0x000fc80003f84070 */
[--C-:B------:R-:W-:Y:S01]  /*7f20*/  @!P1 IMAD.IADD R5, R5, 0x1, -R61.reuse ;  /* 0x0000000105059824 */ /* 0x100fe200078e0a3d */
[----:B------:R-:W-:Y:S04]  /*7f30*/  STL [R1+0xb8], R59 ;  /* 0x0000b83b01007387 */ /* 0x000fe80000100800 */
[----:B------:R-:W-:Y:S01]  /*7f40*/  STL [R1+0xb4], R16 ;  /* 0x0000b41001007387 */ /* 0x000fe20000100800 */
[--C-:B------:R-:W-:Y:S02]  /*7f50*/  @!P3 IMAD.IADD R4, R4, 0x1, -R61.reuse ;  /* 0x000000010404b824 */ /* 0x100fe400078e0a3d */
[--C-:B------:R-:W-:Y:S01]  /*7f60*/  @!P0 IMAD.IADD R12, R12, 0x1, -R61.reuse ;  /* 0x000000010c0c8824 */ /* 0x100fe200078e0a3d */
[----:B------:R-:W-:Y:S01]  /*7f70*/  STL [R1+0xb0], R15 ;  /* 0x0000b00f01007387 */ /* 0x000fe20000100800 */
[----:B------:R-:W-:-:S03]  /*7f80*/  @!P4 IMAD.IADD R3, R3, 0x1, -R61 ;  /* 0x000000010303c824 */ /* 0x000fc600078e0a3d */
[----:B------:R-:W-:Y:S04]  /*7f90*/  STL [R1+0xac], R5 ;  /* 0x0000ac0501007387 */ /* 0x000fe80000100800 */
[----:B------:R0:W-:Y:S04]  /*7fa0*/  STL [R1+0xa8], R4 ;  /* 0x0000a80401007387 */ /* 0x0001e80000100800 */
[----:B0-----:R-:W4:Y:S04]  /*7fb0*/  LDL.LU R4, [R1+0x68] ;  /* 0x0000680001047983 */ /* 0x001f280000300800 */
[----:B------:R0:W-:Y:S04]  /*7fc0*/  STL [R1+0xa4], R3 ;  /* 0x0000a40301007387 */ /* 0x0001e80000100800 */
[----:B0-----:R-:W4:Y:S04]  /*7fd0*/  LDL.LU R3, [R1+0x64] ;  /* 0x0000640001037983 */ /* 0x001f280000300800 */
[----:B------:R0:W-:Y:S04]  /*7fe0*/  STL [R1+0xa0], R2 ;  /* 0x0000a00201007387 */ /* 0x0001e80000100800 */
[----:B0-----:R-:W4:Y:S04]  /*7ff0*/  LDL.LU R2, [R1+0x60] ;  /* 0x0000600001027983 */ /* 0x001f280000300800 */
[----:B------:R-:W4:Y:S04]  /*8000*/  LDL.LU R58, [R1+0x5c] ;  /* 0x00005c00013a7983 */ /* 0x000f280000300800 */
[----:B------:R-:W4:Y:S04]  /*8010*/  LDL.LU R59, [R1+0x58] ;  /* 0x00005800013b7983 */ /* 0x000f280000300800 */
[----:B------:R-:W4:Y:S01]  /*8020*/  LDL.LU R16, [R1+0x54] ;  /* 0x0000540001107983 */ /* 0x000f220000300800 */
[----:B--2---:R-:W-:-:S02]  /*8030*/  ISETP.GT.U32.AND P1, PT, R61, R11, PT ;  /* 0x0000000b3d00720c */ /* 0x004fc40003f24070 */
[C---:B-----5:R-:W-:Y:S02]  /*8040*/  ISETP.GT.U32.AND P6, PT, R61.reuse, R32, PT ;  /* 0x000000203d00720c */ /* 0x060fe40003fc4070 */
[C---:B---3--:R-:W-:Y:S02]  /*8050*/  ISETP.GT.U32.AND P5, PT, R61.reuse, R33, PT ;  /* 0x000000213d00720c */ /* 0x048fe40003fa4070 */
[----:B----4-:R-:W-:-:S09]  /*8060*/  ISETP.GT.U32.AND P2, PT, R61, R57, PT ;  /* 0x000000393d00720c */ /* 0x010fd20003f44070 */
[--C-:B------:R-:W-:Y:S01]  /*8070*/  @!P6 IMAD.IADD R32, R32, 0x1, -R61.reuse ;  /* 0x000000012020e824 */ /* 0x100fe200078e0a3d */
[----:B------:R-:W-:Y:S01]  /*8080*/  ISETP.GT.U32.AND P6, PT, R61, R14, PT ;  /* 0x0000000e3d00720c */ /* 0x000fe20003fc4070 */
[--C-:B------:R-:W-:Y:S01]  /*8090*/  @!P5 IMAD.IADD R33, R33, 0x1, -R61.reuse ;  /* 0x000000012121d824 */ /* 0x100fe200078e0a3d */
[C---:B------:R-:W-:Y:S02]  /*80a0*/  ISETP.GT.U32.AND P5, PT, R61.reuse, R13, PT ;  /* 0x0000000d3d00720c */ /* 0x040fe40003fa4070 */
[----:B------:R-:W-:Y:S01]  /*80b0*/  ISETP.GT.U32.AND P0, PT, R61, R9, PT ;  /* 0x000000093d00720c */ /* 0x000fe20003f04070 */
[--C-:B------:R-:W-:Y:S01]  /*80c0*/  @!P2 IMAD.IADD R57, R57, 0x1, -R61.reuse ;  /* 0x000000013939a824 */ /* 0x100fe200078e0a3d */
[----:B------:R-:W-:Y:S01]  /*80d0*/  ISETP.GT.U32.AND P2, PT, R61, R12, PT ;  /* 0x0000000c3d00720c */ /* 0x000fe20003f44070 */
[----:B------:R-:W-:-:S06]  /*80e0*/  @!P1 IMAD.IADD R11, R11, 0x1, -R61 ;  /* 0x000000010b0b9824 */ /* 0x000fcc00078e0a3d */
[--C-:B------:R-:W-:Y:S02]  /*80f0*/  @!P6 IMAD.IADD R14, R14, 0x1, -R61.reuse ;  /* 0x000000010e0ee824 */ /* 0x100fe400078e0a3d */
[--C-:B------:R-:W-:Y:S02]  /*8100*/  @!P5 IMAD.IADD R13, R13, 0x1, -R61.reuse ;  /* 0x000000010d0dd824 */ /* 0x100fe400078e0a3d */
[--C-:B------:R-:W-:Y:S01]  /*8110*/  @!P0 IMAD.IADD R9, R9, 0x1, -R61.reuse ;  /* 0x0000000109098824 */ /* 0x100fe200078e0a3d */
[----:B------:R-:W-:Y:S01]  /*8120*/  ISETP.GT.U32.AND P0, PT, R61, R11, PT ;  /* 0x0000000b3d00720c */ /* 0x000fe20003f04070 */
[----:B------:R0:W-:Y:S01]  /*8130*/  STL [R1+0x9c], R14 ;  /* 0x00009c0e01007387 */ /* 0x0001e20000100800 */
[----:B------:R-:W-:-:S03]  /*8140*/  @!P2 IMAD.IADD R12, R12, 0x1, -R61 ;  /* 0x000000010c0ca824 */ /* 0x000fc600078e0a3d */
[----:B------:R-:W2:Y:S04]  /*8150*/  LDL.LU R15, [R1+0x50] ;  /* 0x00005000010f7983 */ /* 0x000ea80000300800 */
[----:B------:R1:W-:Y:S04]  /*8160*/  STL [R1+0x98], R13 ;  /* 0x0000980d01007387 */ /* 0x0003e80000100800 */
[----:B0-----:R-:W3:Y:S04]  /*8170*/  LDL.LU R14, [R1+0x4c] ;  /* 0x00004c00010e7983 */ /* 0x001ee80000300800 */
[----:B------:R0:W-:Y:S04]  /*8180*/  STL [R1+0x94], R12 ;  /* 0x0000940c01007387 */ /* 0x0001e80000100800 */
[----:B-1----:R-:W4:Y:S01]  /*8190*/  LDL.LU R13, [R1+0x48] ;  /* 0x00004800010d7983 */ /* 0x002f220000300800 */
[----:B------:R-:W-:-:S03]  /*81a0*/  @!P0 IMAD.IADD R11, R11, 0x1, -R61 ;  /* 0x000000010b0b8824 */ /* 0x000fc600078e0a3d */
[----:B0-----:R-:W5:Y:S04]  /*81b0*/  LDL.LU R12, [R1+0x44] ;  /* 0x00004400010c7983 */ /* 0x001f680000300800 */
[----:B------:R0:W-:Y:S04]  /*81c0*/  STL [R1+0x90], R11 ;  /* 0x0000900b01007387 */ /* 0x0001e80000100800 */
[----:B0-----:R-:W5:Y:S01]  /*81d0*/  LDL.LU R11, [R1+0x40] ;  /* 0x00004000010b7983 */ /* 0x001f620000300800 */
[C---:B------:R-:W-:Y:S02]  /*81e0*/  ISETP.GT.U32.AND P4, PT, R61.reuse, R60, PT ;  /* 0x0000003c3d00720c */ /* 0x040fe40003f84070 */
[----:B------:R-:W-:-:S02]  /*81f0*/  ISETP.GT.U32.AND P3, PT, R61, R10, PT ;  /* 0x0000000a3d00720c */ /* 0x000fc40003f64070 */
[----:B------:R-:W-:-:S09]  /*8200*/  ISETP.GT.U32.AND P1, PT, R61, R8, PT ;  /* 0x000000083d00720c */ /* 0x000fd20003f24070 */
[--C-:B------:R-:W-:Y:S01]  /*8210*/  @!P4 IMAD.IADD R60, R60, 0x1, -R61.reuse ;  /* 0x000000013c3cc824 */ /* 0x100fe200078e0a3d */
[C---:B------:R-:W-:Y:S01]  /*8220*/  ISETP.GT.U32.AND P4, PT, R61.reuse, R6, PT ;  /* 0x000000063d00720c */ /* 0x040fe20003f84070 */
[--C-:B------:R-:W-:Y:S01]  /*8230*/  @!P3 IMAD.IADD R10, R10, 0x1, -R61.reuse ;  /* 0x000000010a0ab824 */ /* 0x100fe200078e0a3d */
[----:B------:R-:W-:Y:S01]  /*8240*/  ISETP.GT.U32.AND P3, PT, R61, R7, PT ;  /* 0x000000073d00720c */ /* 0x000fe20003f64070 */
[----:B------:R-:W-:-:S03]  /*8250*/  @!P1 IMAD.IADD R8, R8, 0x1, -R61 ;  /* 0x0000000108089824 */ /* 0x000fc600078e0a3d */
[C---:B------:R-:W-:Y:S02]  /*8260*/  ISETP.GT.U32.AND P1, PT, R61.reuse, R10, PT ;  /* 0x0000000a3d00720c */ /* 0x040fe40003f24070 */
[----:B------:R-:W-:-:S05]  /*8270*/  ISETP.GT.U32.AND P5, PT, R61, R33, PT ;  /* 0x000000213d00720c */ /* 0x000fca0003fa4070 */
[--C-:B------:R-:W-:Y:S01]  /*8280*/  @!P4 IMAD.IADD R6, R6, 0x1, -R61.reuse ;  /* 0x000000010606c824 */ /* 0x100fe200078e0a3d */
[----:B------:R-:W-:Y:S01]  /*8290*/  ISETP.GT.U32.AND P4, PT, R61, R32, PT ;  /* 0x000000203d00720c */ /* 0x000fe20003f84070 */
[--C-:B------:R-:W-:Y:S01]  /*82a0*/  @!P3 IMAD.IADD R7, R7, 0x1, -R61.reuse ;  /* 0x000000010707b824 */ /* 0x100fe200078e0a3d */
[C---:B------:R-:W-:Y:S02]  /*82b0*/  ISETP.GT.U32.AND P3, PT, R61.reuse, R60, PT ;  /* 0x0000003c3d00720c */ /* 0x040fe40003f64070 */
[C---:B------:R-:W-:Y:S01]  /*82c0*/  ISETP.GT.U32.AND P2, PT, R61.reuse, R57, PT ;  /* 0x000000393d00720c */ /* 0x040fe20003f44070 */
[--C-:B------:R-:W-:Y:S01]  /*82d0*/  @!P1 IMAD.IADD R10, R10, 0x1, -R61.reuse ;  /* 0x000000010a0a9824 */ /* 0x100fe200078e0a3d */
[----:B------:R-:W-:Y:S01]  /*82e0*/  ISETP.GT.U32.AND P6, PT, R61, R6, PT ;  /* 0x000000063d00720c */ /* 0x000fe20003fc4070 */
[----:B------:R-:W-:Y:S01]  /*82f0*/  @!P5 IMAD.IADD R33, R33, 0x1, -R61 ;  /* 0x000000012121d824 */ /* 0x000fe200078e0a3d */
[----:B------:R-:W-:-:S05]  /*8300*/  ISETP.GT.U32.AND P0, PT, R61, R9, PT ;  /* 0x000000093d00720c */ /* 0x000fca0003f04070 */
[--C-:B------:R-:W-:Y:S01]  /*8310*/  @!P4 IMAD.IADD R32, R32, 0x1, -R61.reuse ;  /* 0x000000012020c824 */ /* 0x100fe200078e0a3d */
[C---:B------:R-:W-:Y:S01]  /*8320*/  ISETP.GT.U32.AND P4, PT, R61.reuse, R4, PT ;  /* 0x000000043d00720c */ /* 0x040fe20003f84070 */
[----:B------:R-:W-:Y:S01]  /*8330*/  @!P3 IMAD.IADD R60, R60, 0x1, -R61 ;  /* 0x000000013c3cb824 */ /* 0x000fe200078e0a3d */
[----:B------:R0:W-:Y:S01]  /*8340*/  STL [R1+0x8c], R10 ;  /* 0x00008c0a01007387 */ /* 0x0001e20000100800 */
[----:B------:R-:W-:-:S03]  /*8350*/  ISETP.GT.U32.AND P5, PT, R61, R3, PT ;  /* 0x000000033d00720c */ /* 0x000fc60003fa4070 */
[----:B0-----:R-:W5:Y:S01]  /*8360*/  LDL.LU R10, [R1+0x3c] ;  /* 0x00003c00010a7983 */ /* 0x001f620000300800 */
[----:B------:R-:W-:-:S03]  /*8370*/  @!P2 IMAD.IADD R57, R57, 0x1, -R61 ;  /* 0x000000013939a824 */ /* 0x000fc600078e0a3d */
[----:B------:R0:W-:Y:S01]  /*8380*/  STL [R1+0x88], R60 ;  /* 0x0000883c01007387 */ /* 0x0001e20000100800 */
[--C-:B------:R-:W-:Y:S01]  /*8390*/  @!P6 IMAD.IADD R6, R6, 0x1, -R61.reuse ;  /* 0x000000010606e824 */ /* 0x100fe200078e0a3d */
[C---:B------:R-:W-:Y:S01]  /*83a0*/  ISETP.GT.U32.AND P1, PT, R61.reuse, R8, PT ;  /* 0x000000083d00720c */ /* 0x040fe20003f24070 */
[--C-:B------:R-:W-:Y:S01]  /*83b0*/  @!P4 IMAD.IADD R4, R4, 0x1, -R61.reuse ;  /* 0x000000010404c824 */ /* 0x100fe200078e0a3d */
[----:B------:R-:W-:Y:S01]  /*83c0*/  ISETP.GT.U32.AND P2, PT, R61, R2, PT ;  /* 0x000000023d00720c */ /* 0x000fe20003f44070 */
[----:B0-----:R-:W5:Y:S01]  /*83d0*/  LDL.LU R60, [R1+0x38] ;  /* 0x00003800013c7983 */ /* 0x001f620000300800 */
[--C-:B------:R-:W-:Y:S01]  /*83e0*/  @!P0 IMAD.IADD R9, R9, 0x1, -R61.reuse ;  /* 0x0000000109098824 */ /* 0x100fe200078e0a3d */
[----:B------:R-:W-:Y:S01]  /*83f0*/  ISETP.GT.U32.AND P0, PT, R61, R58, PT ;  /* 0x0000003a3d00720c */ /* 0x000fe20003f04070 */
[----:B------:R-:W-:Y:S01]  /*8400*/  @!P5 IMAD.IADD R3, R3, 0x1, -R61 ;  /* 0x000000010303d824 */ /* 0x000fe200078e0a3d */
[----:B------:R-:W-:-:S06]  /*8410*/  ISETP.GT.U32.AND P3, PT, R61, R7, PT ;  /* 0x000000073d00720c */ /* 0x000fcc0003f64070 */
[--C-:B------:R-:W-:Y:S01]  /*8420*/  @!P1 IMAD.IADD R8, R8, 0x1, -R61.reuse ;  /* 0x0000000108089824 */ /* 0x100fe200078e0a3d */
[----:B------:R-:W-:Y:S01]  /*8430*/  ISETP.GT.U32.AND P1, PT, R61, R59, PT ;  /* 0x0000003b3d00720c */ /* 0x000fe20003f24070 */
[----:B------:R-:W-:Y:S01]  /*8440*/  @!P2 IMAD.IADD R2, R2, 0x1, -R61 ;  /* 0x000000010202a824 */ /* 0x000fe200078e0a3d */
[----:B------:R-:W-:Y:S01]  /*8450*/  STL [R1+0x84], R32 ;  /* 0x0000842001007387 */ /* 0x000fe20000100800 */
[----:B------:R-:W-:-:S04]  /*8460*/  IMAD.HI.U32 R5, R56, R55, RZ ;  /* 0x0000003738057227 */ /* 0x000fc800078e00ff */
[--C-:B------:R-:W-:Y:S01]  /*8470*/  @!P0 IMAD.IADD R58, R58, 0x1, -R61.reuse ;  /* 0x000000013a3a8824 */ /* 0x100fe200078e0a3d */
[----:B------:R-:W-:Y:S01]  /*8480*/  STL [R1+0x80], R33 ;  /* 0x0000802101007387 */ /* 0x000fe20000100800 */
[----:B------:R-:W-:-:S03]  /*8490*/  @!P3 IMAD.IADD R7, R7, 0x1, -R61 ;  /* 0x000000010707b824 */ /* 0x000fc600078e0a3d */
[----:B------:R-:W-:Y:S04]  /*84a0*/  STL [R1+0x7c], R57 ;  /* 0x00007c3901007387 */ /* 0x000fe80000100800 */
[----:B------:R0:W-:Y:S01]  /*84b0*/  STL [R1+0x78], R9 ;  /* 0x0000780901007387 */ /* 0x0001e20000100800 */
[----:B------:R-:W-:-:S03]  /*84c0*/  IMAD.MOV R5, RZ, RZ, -R5 ;  /* 0x000000ffff057224 */ /* 0x000fc600078e0a05 */
[----:B------:R1:W-:Y:S04]  /*84d0*/  STL [R1+0x74], R8 ;  /* 0x0000740801007387 */ /* 0x0003e80000100800 */
[----:B------:R-:W5:Y:S01]  /*84e0*/  LDL R31, [R1+0x30c4] ;  /* 0x0030c400011f7983 */ /* 0x000f620000100800 */
[----:B------:R-:W-:-:S03]  /*84f0*/  @!P1 IMAD.IADD R59, R59, 0x1, -R61 ;  /* 0x000000013b3b9824 */ /* 0x000fc600078e0a3d */
[----:B------:R1:W-:Y:S04]  /*8500*/  STL [R1+0x70], R7 ;  /* 0x0000700701007387 */ /* 0x0003e80000100800 */
[----:B0-----:R-:W5:Y:S01]  /*8510*/  LDL.LU R9, [R1+0x34] ;  /* 0x0000340001097983 */ /* 0x001f620000300800 */
[----:B------:R-:W-:-:S03]  /*8520*/  IMAD R55, R61, R5, R55 ;  /* 0x000000053d377224 */ /* 0x000fc600078e0237 */
[----:B-1----:R-:W5:Y:S04]  /*8530*/  LDL.LU R8, [R1+0x30] ;  /* 0x0000300001087983 */ /* 0x002f680000300800 */
[----:B------:R0:W-:Y:S04]  /*8540*/  STL [R1+0x6c], R6 ;  /* 0x00006c0601007387 */ /* 0x0001e80000100800 */
[----:B------:R-:W5:Y:S04]  /*8550*/  LDL.LU R7, [R1+0x2c] ;  /* 0x00002c0001077983 */ /* 0x000f680000300800 */
[----:B0-----:R-:W5:Y:S04]  /*8560*/  LDL.LU R6, [R1+0x28] ;  /* 0x0000280001067983 */ /* 0x001f680000300800 */
[----:B------:R-:W5:Y:S01]  /*8570*/  LDL.LU R5, [R1+0x24] ;  /* 0x0000240001057983 */ /* 0x000f620000300800 */
[----:B--2---:R-:W-:-:S02]  /*8580*/  ISETP.GT.U32.AND P6, PT, R61, R15, PT ;  /* 0x0000000f3d00720c */ /* 0x004fc40003fc4070 */
[C---:B---3--:R-:W-:Y:S02]  /*8590*/  ISETP.GT.U32.AND P4, PT, R61.reuse, R14, PT ;  /* 0x0000000e3d00720c */ /* 0x048fe40003f84070 */
[----:B----4-:R-:W-:-:S09]  /*85a0*/  ISETP.GT.U32.AND P5, PT, R61, R13, PT ;  /* 0x0000000d3d00720c */ /* 0x010fd20003fa4070 */
[--C-:B------:R-:W-:Y:S01]  /*85b0*/  @!P6 IMAD.IADD R15, R15, 0x1, -R61.reuse ;  /* 0x000000010f0fe824 */ /* 0x100fe200078e0a3d */
[C---:B------:R-:W-:Y:S01]  /*85c0*/  ISETP.GT.U32.AND P6, PT, R61.reuse, R4, PT ;  /* 0x000000043d00720c */ /* 0x040fe20003fc4070 */
[--C-:B------:R-:W-:Y:S01]  /*85d0*/  @!P4 IMAD.IADD R14, R14, 0x1, -R61.reuse ;  /* 0x000000010e0ec824 */ /* 0x100fe200078e0a3d */
[C---:B-----5:R-:W-:Y:S02]  /*85e0*/  ISETP.GT.U32.AND P2, PT, R61.reuse, R12, PT ;  /* 0x0000000c3d00720c */ /* 0x060fe40003f44070 */
[----:B------:R-:W-:Y:S01]  /*85f0*/  ISETP.GT.U32.AND P4, PT, R61, R3, PT ;  /* 0x000000033d00720c */ /* 0x000fe20003f84070 */
[----:B------:R-:W-:Y:S01]  /*8600*/  @!P5 IMAD.IADD R13, R13, 0x1, -R61 ;  /* 0x000000010d0dd824 */ /* 0x000fe200078e0a3d */
[C---:B------:R-:W-:Y:S02]  /*8610*/  ISETP.GT.U32.AND P5, PT, R61.reuse, R2, PT ;  /* 0x000000023d00720c */ /* 0x040fe40003fa4070 */
[----:B------:R-:W-:-:S07]  /*8620*/  ISETP.GT.U32.AND P0, PT, R61, R11, PT ;  /* 0x0000000b3d00720c */ /* 0x000fce0003f04070 */
[--C-:B------:R-:W-:Y:S01]  /*8630*/  @!P2 IMAD.IADD R12, R12, 0x1, -R61.reuse ;  /* 0x000000010c0ca824 */ /* 0x100fe200078e0a3d */
[----:B------:R-:W-:Y:S01]  /*8640*/  ISETP.GT.U32.AND P2, PT, R61, R58, PT ;  /* 0x0000003a3d00720c */ /* 0x000fe20003f44070 */
[--C-:B------:R-:W-:Y:S02]  /*8650*/  @!P6 IMAD.IADD R4, R4, 0x1, -R61.reuse ;  /* 0x000000010404e824 */ /* 0x100fe400078e0a3d */
[--C-:B------:R-:W-:Y:S02]  /*8660*/  @!P4 IMAD.IADD R3, R3, 0x1, -R61.reuse ;  /* 0x000000010303c824 */ /* 0x100fe400078e0a3d */
[--C-:B------:R-:W-:Y:S01]  /*8670*/  @!P5 IMAD.IADD R2, R2, 0x1, -R61.reuse ;  /* 0x000000010202d824 */ /* 0x100fe200078e0a3d */
[----:B------:R0:W-:Y:S01]  /*8680*/  STL [R1+0x68], R4 ;  /* 0x0000680401007387 */ /* 0x0001e20000100800 */
[--C-:B------:R-:W-:Y:S01]  /*8690*/  @!P0 IMAD.IADD R11, R11, 0x1, -R61.reuse ;  /* 0x000000010b0b8824 */ /* 0x100fe200078e0a3d */
[----:B------:R-:W-:Y:S02]  /*86a0*/  ISETP.GT.U32.AND P0, PT, R61, R59, PT ;  /* 0x0000003b3d00720c */ /* 0x000fe40003f04070 */
[----:B0-----:R-:W2:Y:S04]  /*86b0*/  LDL.LU R4, [R1+0x20] ;  /* 0x0000200001047983 */ /* 0x001ea80000300800 */
[----:B------:R0:W-:Y:S01]  /*86c0*/  STL [R1+0x64], R3 ;  /* 0x0000640301007387 */ /* 0x0001e20000100800 */
[----:B------:R-:W-:-:S03]  /*86d0*/  @!P2 IMAD.IADD R58, R58, 0x1, -R61 ;  /* 0x000000013a3aa824 */ /* 0x000fc600078e0a3d */
[----:B0-----:R-:W3:Y:S04]  /*86e0*/  LDL.LU R3, [R1+0x1c] ;  /* 0x00001c0001037983 */ /* 0x001ee80000300800 */
[----:B------:R0:W-:Y:S01]  /*86f0*/  STL [R1+0x60], R2 ;  /* 0x0000600201007387 */ /* 0x0001e20000100800 */
[----:B------:R-:W-:-:S03]  /*8700*/  @!P0 IMAD.IADD R59, R59, 0x1, -R61 ;  /* 0x000000013b3b8824 */ /* 0x000fc600078e0a3d */
[----:B0-----:R-:W4:Y:S04]  /*8710*/  LDL.LU R2, [R1+0x18] ;  /* 0x0000180001027983 */ /* 0x001f280000300800 */
[----:B------:R-:W5:Y:S04]  /*8720*/  LDL.LU R32, [R1+0x14] ;  /* 0x0000140001207983 */ /* 0x000f680000300800 */
[----:B------:R-:W5:Y:S04]  /*8730*/  LDL.LU R33, [R1+0x10] ;  /* 0x0000100001217983 */ /* 0x000f680000300800 */
[----:B------:R-:W5:Y:S04]  /*8740*/  LDL.LU R57, [R1+0xc] ;  /* 0x00000c0001397983 */ /* 0x000f680000300800 */
[----:B------:R0:W-:Y:S04]  /*8750*/  STL [R1+0x5c], R58 ;  /* 0x00005c3a01007387 */ /* 0x0001e80000100800 */
[----:B0-----:R-:W5:Y:S04]  /*8760*/  LDL.LU R58, [R1+0x8] ;  /* 0x00000800013a7983 */ /* 0x001f680000300800 */
[----:B------:R0:W-:Y:S04]  /*8770*/  STL [R1+0x58], R59 ;  /* 0x0000583b01007387 */ /* 0x0001e80000100800 */
[----:B0-----:R-:W5:Y:S01]  /*8780*/  LDL.LU R59, [R1+0x4] ;  /* 0x00000400013b7983 */ /* 0x001f620000300800 */
[----:B------:R-:W-:-:S02]  /*8790*/  ISETP.GT.U32.AND P3, PT, R61, R16, PT ;  /* 0x000000103d00720c */ /* 0x000fc40003f64070 */
[----:B------:R-:W-:-:S11]  /*87a0*/  ISETP.GT.U32.AND P1, PT, R61, R10, PT ;  /* 0x0000000a3d00720c */ /* 0x000fd60003f24070 */
[--C-:B------:R-:W-:Y:S01]  /*87b0*/  @!P3 IMAD.IADD R16, R16, 0x1, -R61.reuse ;  /* 0x000000011010b824 */ /* 0x100fe200078e0a3d */
[----:B------:R-:W-:Y:S01]  /*87c0*/  ISETP.GT.U32.AND P3, PT, R61, R60, PT ;  /* 0x0000003c3d00720c */ /* 0x000fe20003f64070 */
[----:B------:R-:W-:-:S03]  /*87d0*/  @!P1 IMAD.IADD R10, R10, 0x1, -R61 ;  /* 0x000000010a0a9824 */ /* 0x000fc600078e0a3d */
[C---:B------:R-:W-:Y:S02]  /*87e0*/  ISETP.GT.U32.AND P1, PT, R61.reuse, R16, PT ;  /* 0x000000103d00720c */ /* 0x040fe40003f24070 */
[C---:B------:R-:W-:Y:S02]  /*87f0*/  ISETP.GT.U32.AND P4, PT, R61.reuse, R14, PT ;  /* 0x0000000e3d00720c */ /* 0x040fe40003f84070 */
[----:B------:R-:W-:-:S05]  /*8800*/  ISETP.GT.U32.AND P6, PT, R61, R13, PT ;  /* 0x0000000d3d00720c */ /* 0x000fca0003fc4070 */
[--C-:B------:R-:W-:Y:S01]  /*8810*/  @!P3 IMAD.IADD R60, R60, 0x1, -R61.reuse ;  /* 0x000000013c3cb824 */ /* 0x100fe200078e0a3d */
[C---:B------:R-:W-:Y:S02]  /*8820*/  ISETP.GT.U32.AND P3, PT, R61.reuse, R15, PT ;  /* 0x0000000f3d00720c */ /* 0x040fe40003f64070 */
[C---:B------:R-:W-:Y:S01]  /*8830*/  ISETP.GT.U32.AND P5, PT, R61.reuse, R12, PT ;  /* 0x0000000c3d00720c */ /* 0x040fe20003fa4070 */
[--C-:B------:R-:W-:Y:S01]  /*8840*/  @!P1 IMAD.IADD R16, R16, 0x1, -R61.reuse ;  /* 0x0000000110109824 */ /* 0x100fe200078e0a3d */
[C---:B------:R-:W-:Y:S02]  /*8850*/  ISETP.GT.U32.AND P0, PT, R61.reuse, R11, PT ;  /* 0x0000000b3d00720c */ /* 0x040fe40003f04070 */
[C---:B------:R-:W-:Y:S02]  /*8860*/  ISETP.GT.U32.AND P1, PT, R61.reuse, R60, PT ;  /* 0x0000003c3d00720c */ /* 0x040fe40003f24070 */
[C---:B------:R-:W-:Y:S01]  /*8870*/  ISETP.GT.U32.AND P2, PT, R61.reuse, R10, PT ;  /* 0x0000000a3d00720c */ /* 0x040fe20003f44070 */
[----:B------:R-:W-:Y:S01]  /*8880*/  @!P4 IMAD.IADD R14, R14, 0x1, -R61 ;  /* 0x000000010e0ec824 */ /* 0x000fe200078e0a3d */
[----:B------:R-:W-:-:S03]  /*8890*/  ISETP.GT.U32.AND P4, PT, R61, R8, PT ;  /* 0x000000083d00720c */ /* 0x000fc60003f84070 */
[--C-:B------:R-:W-:Y:S01]  /*88a0*/  @!P3 IMAD.IADD R15, R15, 0x1, -R61.reuse ;  /* 0x000000010f0fb824 */ /* 0x100fe200078e0a3d */
[----:B------:R-:W-:Y:S01]  /*88b0*/  ISETP.GT.U32.AND P3, PT, R61, R9, PT ;  /* 0x000000093d00720c */ /* 0x000fe20003f64070 */
[--C-:B------:R-:W-:Y:S01]  /*88c0*/  @!P6 IMAD.IADD R13, R13, 0x1, -R61.reuse ;  /* 0x000000010d0de824 */ /* 0x100fe200078e0a3d */
[C---:B------:R-:W-:Y:S01]  /*88d0*/  ISETP.GT.U32.AND P6, PT, R61.reuse, R7, PT ;  /* 0x000000073d00720c */ /* 0x040fe20003fc4070 */
[--C-:B------:R-:W-:Y:S01]  /*88e0*/  @!P5 IMAD.IADD R12, R12, 0x1, -R61.reuse ;  /* 0x000000010c0cd824 */ /* 0x100fe200078e0a3d */
[----:B------:R-:W-:Y:S01]  /*88f0*/  ISETP.GT.U32.AND P5, PT, R61, R6, PT ;  /* 0x000000063d00720c */ /* 0x000fe20003fa4070 */
[--C-:B------:R-:W-:Y:S01]  /*8900*/  @!P0 IMAD.IADD R11, R11, 0x1, -R61.reuse ;  /* 0x000000010b0b8824 */ /* 0x100fe200078e0a3d */
[----:B------:R-:W-:Y:S01]  /*8910*/  ISETP.GT.U32.AND P0, PT, R61, R5, PT ;  /* 0x000000053d00720c */ /* 0x000fe20003f04070 */
[--C-:B------:R-:W-:Y:S02]  /*8920*/  @!P1 IMAD.IADD R60, R60, 0x1, -R61.reuse ;  /* 0x000000013c3c9824 */ /* 0x100fe400078e0a3d */
[----:B------:R-:W-:-:S02]  /*8930*/  @!P2 IMAD.IADD R10, R10, 0x1, -R61 ;  /* 0x000000010a0aa824 */ /* 0x000fc400078e0a3d */
[--C-:B------:R-:W-:Y:S02]  /*8940*/  @!P4 IMAD.IADD R8, R8, 0x1, -R61.reuse ;  /* 0x000000010808c824 */ /* 0x100fe400078e0a3d */
[--C-:B------:R-:W-:Y:S02]  /*8950*/  @!P3 IMAD.IADD R9, R9, 0x1, -R61.reuse ;  /* 0x000000010909b824 */ /* 0x100fe400078e0a3d */
[--C-:B------:R-:W-:Y:S02]  /*8960*/  @!P6 IMAD.IADD R7, R7, 0x1, -R61.reuse ;  /* 0x000000010707e824 */ /* 0x100fe400078e0a3d */
[--C-:B------:R-:W-:Y:S02]  /*8970*/  @!P5 IMAD.IADD R6, R6, 0x1, -R61.reuse ;  /* 0x000000010606d824 */ /* 0x100fe400078e0a3d */
[----:B------:R-:W-:Y:S01]  /*8980*/  @!P0 IMAD.IADD R5, R5, 0x1, -R61 ;  /* 0x0000000105058824 */ /* 0x000fe200078e0a3d */
[----:B------:R0:W-:Y:S04]  /*8990*/  STL [R1+0x54], R16 ;  /* 0x0000541001007387 */ /* 0x0001e80000100800 */
[----:B0-----:R-:W5:Y:S04]  /*89a0*/  LDL.LU R16, [R1+0x3500] ;  /* 0x0035000001107983 */ /* 0x001f680000300800 */
        /* <DEDUP_REMOVED lines=13> */
[----:B0-----:R-:W5:Y:S01]  /*8a80*/  LDL.LU R60, [R1] ;  /* 0x00000000013c7983 */ /* 0x001f620000300800 */
[----:B--2---:R-:W-:-:S02]  /*8a90*/  ISETP.GT.U32.AND P2, PT, R61, R4, PT ;  /* 0x000000043d00720c */ /* 0x004fc40003f44070 */
[----:B---3--:R-:W-:-:S11]  /*8aa0*/  ISETP.GT.U32.AND P1, PT, R61, R3, PT ;  /* 0x000000033d00720c */ /* 0x008fd60003f24070 */
[--C-:B------:R-:W-:Y:S01]  /*8ab0*/  @!P2 IMAD.IADD R4, R4, 0x1, -R61.reuse ;  /* 0x000000010404a824 */ /* 0x100fe200078e0a3d */
[C---:B----4-:R-:W-:Y:S02]  /*8ac0*/  ISETP.GT.U32.AND P3, PT, R61.reuse, R2, PT ;  /* 0x000000023d00720c */ /* 0x050fe40003f64070 */
[C---:B-----5:R-:W-:Y:S02]  /*8ad0*/  ISETP.GT.U32.AND P4, PT, R61.reuse, R32, PT ;  /* 0x000000203d00720c */ /* 0x060fe40003f84070 */
[----:B------:R-:W-:Y:S01]  /*8ae0*/  ISETP.GT.U32.AND P6, PT, R61, R33, PT ;  /* 0x000000213d00720c */ /* 0x000fe20003fc4070 */
[----:B------:R-:W-:Y:S01]  /*8af0*/  @!P1 IMAD.IADD R3, R3, 0x1, -R61 ;  /* 0x0000000103039824 */ /* 0x000fe200078e0a3d */
[C---:B------:R-:W-:Y:S02]  /*8b00*/  ISETP.GT.U32.AND P5, PT, R61.reuse, R57, PT ;  /* 0x000000393d00720c */ /* 0x040fe40003fa4070 */
[----:B------:R-:W-:-:S05]  /*8b10*/  ISETP.GT.U32.AND P1, PT, R61, R9, PT ;  /* 0x000000093d00720c */ /* 0x000fca0003f24070 */
[--C-:B------:R-:W-:Y:S01]  /*8b20*/  @!P3 IMAD.IADD R2, R2, 0x1, -R61.reuse ;  /* 0x000000010202b824 */ /* 0x100fe200078e0a3d */
[C---:B------:R-:W-:Y:S01]  /*8b30*/  ISETP.GT.U32.AND P3, PT, R61.reuse, R8, PT ;  /* 0x000000083d00720c */ /* 0x040fe20003f64070 */
[--C-:B------:R-:W-:Y:S01]  /*8b40*/  @!P4 IMAD.IADD R32, R32, 0x1, -R61.reuse ;  /* 0x000000012020c824 */ /* 0x100fe200078e0a3d */
[C---:B------:R-:W-:Y:S02]  /*8b50*/  ISETP.GT.U32.AND P4, PT, R61.reuse, R7, PT ;  /* 0x000000073d00720c */ /* 0x040fe40003f84070 */
[----:B------:R-:W-:Y:S01]  /*8b60*/  ISETP.GT.U32.AND P0, PT, R61, R58, PT ;  /* 0x0000003a3d00720c */ /* 0x000fe20003f04070 */
[--C-:B------:R-:W-:Y:S01]  /*8b70*/  @!P6 IMAD.IADD R33, R33, 0x1, -R61.reuse ;  /* 0x000000012121e824 */ /* 0x100fe200078e0a3d */
[----:B------:R-:W-:Y:S01]  /*8b80*/  ISETP.GT.U32.AND P6, PT, R61, R6, PT ;  /* 0x000000063d00720c */ /* 0x000fe20003fc4070 */
[----:B------:R-:W-:Y:S01]  /*8b90*/  @!P5 IMAD.IADD R57, R57, 0x1, -R61 ;  /* 0x000000013939d824 */ /* 0x000fe200078e0a3d */
[C---:B------:R-:W-:Y:S02]  /*8ba0*/  ISETP.GT.U32.AND P5, PT, R61.reuse, R5, PT ;  /* 0x000000053d00720c */ /* 0x040fe40003fa4070 */
[----:B------:R-:W-:-:S07]  /*8bb0*/  ISETP.GT.U32.AND P2, PT, R61, R59, PT ;  /* 0x0000003b3d00720c */ /* 0x000fce0003f44070 */
[--C-:B------:R-:W-:Y:S01]  /*8bc0*/  @!P0 IMAD.IADD R58, R58, 0x1, -R61.reuse ;  /* 0x000000013a3a8824 */ /* 0x100fe200078e0a3d */
[----:B------:R-:W-:Y:S01]  /*8bd0*/  ISETP.GT.U32.AND P0, PT, R61, R4, PT ;  /* 0x000000043d00720c */ /* 0x000fe20003f04070 */
[--C-:B------:R-:W-:Y:S01]  /*8be0*/  @!P1 IMAD.IADD R9, R9, 0x1, -R61.reuse ;  /* 0x0000000109099824 */ /* 0x100fe200078e0a3d */
[----:B------:R-:W-:Y:S01]  /*8bf0*/  ISETP.GT.U32.AND P1, PT, R61, R3, PT ;  /* 0x000000033d00720c */ /* 0x000fe20003f24070 */
[--C-:B------:R-:W-:Y:S02]  /*8c00*/  @!P3 IMAD.IADD R8, R8, 0x1, -R61.reuse ;  /* 0x000000010808b824 */ /* 0x100fe400078e0a3d */
[--C-:B------:R-:W-:Y:S01]  /*8c10*/  @!P4 IMAD.IADD R7, R7, 0x1, -R61.reuse ;  /* 0x000000010707c824 */ /* 0x100fe200078e0a3d */
[----:B------:R0:W-:Y:S01]  /*8c20*/  STL [R1+0x34], R9 ;  /* 0x0000340901007387 */ /* 0x0001e20000100800 */
[--C-:B------:R-:W-:Y:S01]  /*8c30*/  @!P2 IMAD.IADD R59, R59, 0x1, -R61.reuse ;  /* 0x000000013b3ba824 */ /* 0x100fe200078e0a3d */
[----:B------:R-:W-:Y:S01]  /*8c40*/  ISETP.GT.U32.AND P2, PT, R61, R2, PT ;  /* 0x000000023d00720c */ /* 0x000fe20003f44070 */
[--C-:B------:R-:W-:Y:S01]  /*8c50*/  @!P6 IMAD.IADD R6, R6, 0x1, -R61.reuse ;  /* 0x000000010606e824 */ /* 0x100fe200078e0a3d */
[----:B0-----:R-:W2:Y:S01]  /*8c60*/  LDL.LU R9, [R1+0x34e4] ;  /* 0x0034e40001097983 */ /* 0x001ea20000300800 */
[----:B------:R-:W-:-:S03]  /*8c70*/  @!P5 IMAD.IADD R5, R5, 0x1, -R61 ;  /* 0x000000010505d824 */ /* 0x000fc600078e0a3d */
[----:B------:R0:W-:Y:S01]  /*8c80*/  STL [R1+0x30], R8 ;  /* 0x0000300801007387 */ /* 0x0001e20000100800 */
[--C-:B------:R-:W-:Y:S02]  /*8c90*/  @!P0 IMAD.IADD R4, R4, 0x1, -R61.reuse ;  /* 0x0000000104048824 */ /* 0x100fe400078e0a3d */
[--C-:B------:R-:W-:Y:S01]  /*8ca0*/  @!P1 IMAD.IADD R3, R3, 0x1, -R61.reuse ;  /* 0x0000000103039824 */ /* 0x100fe200078e0a3d */
[----:B0-----:R-:W3:Y:S04]  /*8cb0*/  LDL.LU R8, [R1+0x34e0] ;  /* 0x0034e00001087983 */ /* 0x001ee80000300800 */
[----:B------:R0:W-:Y:S01]  /*8cc0*/  STL [R1+0x2c], R7 ;  /* 0x00002c0701007387 */ /* 0x0001e20000100800 */
[----:B------:R-:W-:-:S03]  /*8cd0*/  @!P2 IMAD.IADD R2, R2, 0x1, -R61 ;  /* 0x000000010202a824 */ /* 0x000fc600078e0a3d */
[----:B0-----:R-:W4:Y:S04]  /*8ce0*/  LDL.LU R7, [R1+0x34dc] ;  /* 0x0034dc0001077983 */ /* 0x001f280000300800 */
[----:B------:R0:W-:Y:S04]  /*8cf0*/  STL [R1+0x28], R6 ;  /* 0x0000280601007387 */ /* 0x0001e80000100800 */
[----:B0-----:R-:W5:Y:S04]  /*8d00*/  LDL.LU R6, [R1+0x34d8] ;  /* 0x0034d80001067983 */ /* 0x001f680000300800 */
[----:B------:R0:W-:Y:S04]  /*8d10*/  STL [R1+0x24], R5 ;  /* 0x0000240501007387 */ /* 0x0001e80000100800 */
[----:B0-----:R-:W2:Y:S04]  /*8d20*/  LDL.LU R5, [R1+0x34d4] ;  /* 0x0034d40001057983 */ /* 0x001ea80000300800 */
[----:B------:R0:W-:Y:S04]  /*8d30*/  STL [R1+0x20], R4 ;  /* 0x0000200401007387 */ /* 0x0001e80000100800 */
[----:B0-----:R-:W2:Y:S04]  /*8d40*/  LDL.LU R4, [R1+0x34d0] ;  /* 0x0034d00001047983 */ /* 0x001ea80000300800 */
[----:B------:R0:W-:Y:S04]  /*8d50*/  STL [R1+0x1c], R3 ;  /* 0x00001c0301007387 */ /* 0x0001e80000100800 */
[----:B0-----:R-:W2:Y:S04]  /*8d60*/  LDL.LU R3, [R1+0x34cc] ;  /* 0x0034cc0001037983 */ /* 0x001ea80000300800 */
[----:B------:R0:W-:Y:S04]  /*8d70*/  STL [R1+0x18], R2 ;  /* 0x0000180201007387 */ /* 0x0001e80000100800 */
[----:B0-----:R-:W2:Y:S01]  /*8d80*/  LDL.LU R2, [R1+0x34c8] ;  /* 0x0034c80001027983 */ /* 0x001ea20000300800 */
[----:B------:R-:W-:-:S02]  /*8d90*/  ISETP.GT.U32.AND P3, PT, R61, R32, PT ;  /* 0x000000203d00720c */ /* 0x000fc40003f64070 */
[C---:B------:R-:W-:Y:S02]  /*8da0*/  ISETP.GT.U32.AND P4, PT, R61.reuse, R33, PT ;  /* 0x000000213d00720c */ /* 0x040fe40003f84070 */
[C---:B------:R-:W-:Y:S02]  /*8db0*/  ISETP.GT.U32.AND P5, PT, R61.reuse, R57, PT ;  /* 0x000000393d00720c */ /* 0x040fe40003fa4070 */
[C---:B------:R-:W-:Y:S02]  /*8dc0*/  ISETP.GT.U32.AND P0, PT, R61.reuse, R58, PT ;  /* 0x0000003a3d00720c */ /* 0x040fe40003f04070 */
[----:B------:R-:W-:-:S05]  /*8dd0*/  ISETP.GT.U32.AND P6, PT, R61, R59, PT ;  /* 0x0000003b3d00720c */ /* 0x000fca0003fc4070 */
[--C-:B------:R-:W-:Y:S02]  /*8de0*/  @!P3 IMAD.IADD R32, R32, 0x1, -R61.reuse ;  /* 0x000000012020b824 */ /* 0x100fe400078e0a3d */
[--C-:B------:R-:W-:Y:S02]  /*8df0*/  @!P4 IMAD.IADD R33, R33, 0x1, -R61.reuse ;  /* 0x000000012121c824 */ /* 0x100fe400078e0a3d */
[--C-:B------:R-:W-:Y:S02]  /*8e00*/  @!P5 IMAD.IADD R57, R57, 0x1, -R61.reuse ;  /* 0x000000013939d824 */ /* 0x100fe400078e0a3d */
[--C-:B------:R-:W-:Y:S02]  /*8e10*/  @!P0 IMAD.IADD R58, R58, 0x1, -R61.reuse ;  /* 0x000000013a3a8824 */ /* 0x100fe400078e0a3d */
[----:B------:R-:W-:Y:S01]  /*8e20*/  @!P6 IMAD.IADD R59, R59, 0x1, -R61 ;  /* 0x000000013b3be824 */ /* 0x000fe200078e0a3d */
[----:B------:R-:W-:-:S13]  /*8e30*/  ISETP.GT.U32.AND P1, PT, R61, R60, PT ;  /* 0x0000003c3d00720c */ /* 0x000fda0003f24070 */
[----:B------:R-:W-:Y:S01]  /*8e40*/  @!P1 IMAD.IADD R60, R60, 0x1, -R61 ;  /* 0x000000013c3c9824 */ /* 0x000fe200078e0a3d */
[C---:B---3--:R-:W-:Y:S02]  /*8e50*/  ISETP.GT.U32.AND P1, PT, R61.reuse, R8, PT ;  /* 0x000000083d00720c */ /* 0x048fe40003f24070 */
[----:B----4-:R-:W-:-:S11]  /*8e60*/  ISETP.GT.U32.AND P6, PT, R61, R7, PT ;  /* 0x000000073d00720c */ /* 0x010fd60003fc4070 */
[----:B------:R-:W-:Y:S01]  /*8e70*/  @!P1 IMAD.IADD R8, R8, 0x1, -R61 ;  /* 0x0000000108089824 */ /* 0x000fe200078e0a3d */
[C---:B-----5:R-:W-:Y:S02]  /*8e80*/  ISETP.GT.U32.AND P0, PT, R61.reuse, R6, PT ;  /* 0x000000063d00720c */ /* 0x060fe40003f04070 */
[----:B--2---:R-:W-:-:S11]  /*8e90*/  ISETP.GT.U32.AND P5, PT, R61, R5, PT ;  /* 0x000000053d00720c */ /* 0x004fd60003fa4070 */
[----:B------:R-:W-:Y:S01]  /*8ea0*/  @!P0 IMAD.IADD R6, R6, 0x1, -R61 ;  /* 0x0000000106068824 */ /* 0x000fe200078e0a3d */
[C---:B------:R-:W-:Y:S02]  /*8eb0*/  ISETP.GT.U32.AND P4, PT, R61.reuse, R4, PT ;  /* 0x000000043d00720c */ /* 0x040fe40003f84070 */
[C---:B------:R-:W-:Y:S02]  /*8ec0*/  ISETP.GT.U32.AND P3, PT, R61.reuse, R3, PT ;  /* 0x000000033d00720c */ /* 0x040fe40003f64070 */
[----:B------:R-:W-:-:S11]  /*8ed0*/  ISETP.GT.U32.AND P2, PT, R61, R2, PT ;  /* 0x000000023d00720c */ /* 0x000fd60003f44070 */
[--C-:B------:R-:W-:Y:S01]  /*8ee0*/  @!P3 IMAD.IADD R3, R3, 0x1, -R61.reuse ;  /* 0x000000010303b824 */ /* 0x100fe200078e0a3d */
[C---:B------:R-:W-:Y:S01]  /*8ef0*/  ISETP.GT.U32.AND P3, PT, R61.reuse, R10, PT ;  /* 0x0000000a3d00720c */ /* 0x040fe20003f64070 */
[--C-:B------:R-:W-:Y:S01]  /*8f00*/  @!P2 IMAD.IADD R2, R2, 0x1, -R61.reuse ;  /* 0x000000010202a824 */ /* 0x100fe200078e0a3d */
[C---:B------:R-:W-:Y:S01]  /*8f10*/  ISETP.GT.U32.AND P2, PT, R61.reuse, R9, PT ;  /* 0x000000093d00720c */ /* 0x040fe20003f44070 */
[--C-:B------:R-:W-:Y:S01]  /*8f20*/  @!P4 IMAD.IADD R4, R4, 0x1, -R61.reuse ;  /* 0x000000010404c824 */ /* 0x100fe200078e0a3d */
[----:B------:R-:W-:Y:S01]  /*8f30*/  ISETP.GT.U32.AND P4, PT, R61, R11, PT ;  /* 0x0000000b3d00720c */ /* 0x000fe20003f84070 */
[----:B------:R-:W-:Y:S01]  /*8f40*/  @!P5 IMAD.IADD R5, R5, 0x1, -R61 ;  /* 0x000000010505d824 */ /* 0x000fe200078e0a3d */
[C---:B------:R-:W-:Y:S02]  /*8f50*/  ISETP.GT.U32.AND P5, PT, R61.reuse, R12, PT ;  /* 0x0000000c3d00720c */ /* 0x040fe40003fa4070 */
[C---:B------:R-:W-:Y:S02]  /*8f60*/  ISETP.GT.U32.AND P0, PT, R61.reuse, R13, PT ;  /* 0x0000000d3d00720c */ /* 0x040fe40003f04070 */
[----:B------:R-:W-:-:S05]  /*8f70*/  ISETP.GT.U32.AND P1, PT, R61, R2, PT ;  /* 0x000000023d00720c */ /* 0x000fca0003f24070 */
[--C-:B------:R-:W-:Y:S01]  /*8f80*/  @!P2 IMAD.IADD R9, R9, 0x1, -R61.reuse ;  /* 0x000000010909a824 */ /* 0x100fe200078e0a3d */
[----:B------:R-:W-:Y:S01]  /*8f90*/  ISETP.GT.U32.AND P2, PT, R61, R3, PT ;  /* 0x000000033d00720c */ /* 0x000fe20003f44070 */
[--C-:B------:R-:W-:Y:S02]  /*8fa0*/  @!P6 IMAD.IADD R7, R7, 0x1, -R61.reuse ;  /* 0x000000010707e824 */ /* 0x100fe400078e0a3d */
[--C-:B------:R-:W-:Y:S01]  /*8fb0*/  @!P3 IMAD.IADD R10, R10, 0x1, -R61.reuse ;  /* 0x000000010a0ab824 */ /* 0x100fe200078e0a3d */
[----:B------:R-:W-:Y:S01]  /*8fc0*/  ISETP.GT.U32.AND P3, PT, R61, R4, PT ;  /* 0x000000043d00720c */ /* 0x000fe20003f64070 */
[--C-:B------:R-:W-:Y:S01]  /*8fd0*/  @!P4 IMAD.IADD R11, R11, 0x1, -R61.reuse ;  /* 0x000000010b0bc824 */ /* 0x100fe200078e0a3d */
[C---:B------:R-:W-:Y:S01]  /*8fe0*/  ISETP.GT.U32.AND P4, PT, R61.reuse, R5, PT ;  /* 0x000000053d00720c */ /* 0x040fe20003f84070 */
[--C-:B------:R-:W-:Y:S01]  /*8ff0*/  @!P5 IMAD.IADD R12, R12, 0x1, -R61.reuse ;  /* 0x000000010c0cd824 */ /* 0x100fe200078e0a3d */
[----:B------:R-:W-:Y:S01]  /*9000*/  ISETP.GT.U32.AND P5, PT, R61, R6, PT ;  /* 0x000000063d00720c */ /* 0x000fe20003fa4070 */
[--C-:B------:R-:W-:Y:S01]  /*9010*/  @!P0 IMAD.IADD R13, R13, 0x1, -R61.reuse ;  /* 0x000000010d0d8824 */ /* 0x100fe200078e0a3d */
[C---:B------:R-:W-:Y:S01]  /*9020*/  ISETP.GT.U32.AND P0, PT, R61.reuse, R7, PT ;  /* 0x000000073d00720c */ /* 0x040fe20003f04070 */
[--C-:B------:R-:W-:Y:S01]  /*9030*/  @!P1 IMAD.IADD R2, R2, 0x1, -R61.reuse ;  /* 0x0000000102029824 */ /* 0x100fe200078e0a3d */
[----:B------:R-:W-:Y:S01]  /*9040*/  ISETP.GT.U32.AND P1, PT, R61, R8, PT ;  /* 0x000000083d00720c */ /* 0x000fe20003f24070 */
[----:B------:R-:W-:Y:S01]  /*9050*/  @!P2 IMAD.IADD R3, R3, 0x1, -R61 ;  /* 0x000000010303a824 */ /* 0x000fe200078e0a3d */
[----:B------:R-:W-:-:S02]  /*9060*/  ISETP.GT.U32.AND P2, PT, R61, R9, PT ;  /* 0x000000093d00720c */ /* 0x000fc40003f44070 */
[C---:B------:R-:W-:Y:S01]  /*9070*/  ISETP.GT.U32.AND P6, PT, R61.reuse, R60, PT ;  /* 0x0000003c3d00720c */ /* 0x040fe20003fc4070 */
        /* <DEDUP_REMOVED lines=13> */
[C---:B------:R-:W-:Y:S01]  /*9150*/  ISETP.GT.U32.AND P6, PT, R61.reuse, R12, PT ;  /* 0x0000000c3d00720c */ /* 0x040fe20003fc4070 */
[--C-:B------:R-:W-:Y:S01]  /*9160*/  @!P3 IMAD.IADD R10, R10, 0x1, -R61.reuse ;  /* 0x000000010a0ab824 */ /* 0x100fe200078e0a3d */
[----:B------:R-:W-:Y:S01]  /*9170*/  ISETP.GT.U32.AND P3, PT, R61, R17, PT ;  /* 0x000000113d00720c */ /* 0x000fe20003f64070 */
        /* <DEDUP_REMOVED lines=24> */
[----:B------:R-:W-:-:S02]  /*9300*/  @!P6 IMAD.IADD R19, R19, 0x1, -R61 ;  /* 0x000000011313e824 */ /* 0x000fc400078e0a3d */
        /* <DEDUP_REMOVED lines=27> */
[C---:B------:R-:W-:Y:S02]  /*94c0*/  ISETP.GT.U32.AND P3, PT, R61.reuse, R35, PT ;  /* 0x000000233d00720c */ /* 0x040fe40003f64070 */
        /* <DEDUP_REMOVED lines=11> */
[----:B------:R-:W-:-:S02]  /*9580*/  @!P3 IMAD.IADD R35, R35, 0x1, -R61 ;  /* 0x000000012323b824 */ /* 0x000fc400078e0a3d */
        /* <DEDUP_REMOVED lines=41> */
[----:B------:R-:W-:Y:S01]  /*9820*/  IABS R31, R31 ;  /* 0x0000001f001f7213 */ /* 0x000fe20000000000 */
[--C-:B------:R-:W-:Y:S01]  /*9830*/  @!P6 IMAD.IADD R42, R42, 0x1, -R61.reuse ;  /* 0x000000012a2ae824 */ /* 0x100fe200078e0a3d */
[----:B------:R-:W-:Y:S01]  /*9840*/  ISETP.GT.U32.AND P6, PT, R61, R49, PT ;  /* 0x000000313d00720c */ /* 0x000fe20003fc4070 */
[----:B------:R-:W-:Y:S02]  /*9850*/  @!P3 IMAD.IADD R43, R43, 0x1, -R61 ;  /* 0x000000012b2bb824 */ /* 0x000fe400078e0a3d */
[----:B------:R-:W-:Y:S01]  /*9860*/  IMAD.HI.U32 R56, R56, R31, RZ ;  /* 0x0000001f38387227 */ /* 0x000fe200078e00ff */
        /* <DEDUP_REMOVED lines=9> */
[----:B------:R-:W-:Y:S01]  /*9900*/  @!P2 IMAD.IADD R48, R48, 0x1, -R61 ;  /* 0x000000013030a824 */ /* 0x000fe200078e0a3d */
[----:B------:R-:W-:Y:S01]  /*9910*/  ISETP.GT.U32.AND P2, PT, R61, R55, PT ;  /* 0x000000373d00720c */ /* 0x000fe20003f44070 */
[----:B------:R-:W-:-:S04]  /*9920*/  IMAD.MOV R56, RZ, RZ, -R56 ;  /* 0x000000ffff387224 */ /* 0x000fc800078e0a38 */
[----:B------:R-:W-:Y:S02]  /*9930*/  IMAD R56, R61, R56, R31 ;  /* 0x000000383d387224 */ /* 0x000fe400078e021f */
[----:B------:R-:W-:-:S03]  /*9940*/  @!P6 IMAD.IADD R49, R49, 0x1, -R61 ;  /* 0x000000013131e824 */ /* 0x000fc600078e0a3d */
        /* <DEDUP_REMOVED lines=13> */
[----:B------:R-:W-:Y:S01]  /*9a20*/  STL [R1+0x14], R32 ;  /* 0x0000142001007387 */ /* 0x000fe20000100800 */
[----:B------:R-:W-:-:S03]  /*9a30*/  @!P6 IMAD.IADD R56, R56, 0x1, -R61 ;  /* 0x000000013838e824 */ /* 0x000fc600078e0a3d */
[----:B------:R-:W-:Y:S04]  /*9a40*/  STL [R1+0x10], R33 ;  /* 0x0000102101007387 */ /* 0x000fe80000100800 */
[----:B------:R-:W-:Y:S01]  /*9a50*/  STL [R1+0xc], R57 ;  /* 0x00000c3901007387 */ /* 0x000fe20000100800 */
[----:B------:R-:W-:-:S03]  /*9a60*/  @!P3 IMAD.IADD R44, R44, 0x1, -R61 ;  /* 0x000000012c2cb824 */ /* 0x000fc600078e0a3d */
[----:B------:R0:W-:Y:S01]  /*9a70*/  STL [R1+0x8], R58 ;  /* 0x0000083a01007387 */ /* 0x0001e20000100800 */
[----:B------:R-:W-:-:S03]  /*9a80*/  @!P4 IMAD.IADD R45, R45, 0x1, -R61 ;  /* 0x000000012d2dc824 */ /* 0x000fc600078e0a3d */
[----:B------:R-:W-:Y:S01]  /*9a90*/  STL [R1+0x4], R59 ;  /* 0x0000043b01007387 */ /* 0x000fe20000100800 */
[--C-:B------:R-:W-:Y:S01]  /*9aa0*/  @!P5 IMAD.IADD R46, R46, 0x1, -R61.reuse ;  /* 0x000000012e2ed824 */ /* 0x100fe200078e0a3d */
[----:B------:R-:W-:Y:S01]  /*9ab0*/  ISETP.GT.U32.AND P3, PT, R61, R50, PT ;  /* 0x000000323d00720c */ /* 0x000fe20003f64070 */
[--C-:B------:R-:W-:Y:S01]  /*9ac0*/  @!P0 IMAD.IADD R47, R47, 0x1, -R61.reuse ;  /* 0x000000012f2f8824 */ /* 0x100fe200078e0a3d */
[----:B------:R-:W-:Y:S01]  /*9ad0*/  STL [R1+0x34a8], R2 ;  /* 0x0034a80201007387 */ /* 0x000fe20000100800 */
[--C-:B------:R-:W-:Y:S01]  /*9ae0*/  @!P1 IMAD.IADD R48, R48, 0x1, -R61.reuse ;  /* 0x0000000130309824 */ /* 0x100fe200078e0a3d */
[----:B------:R-:W-:Y:S01]  /*9af0*/  ISETP.GT.U32.AND P4, PT, R61, R51, PT ;  /* 0x000000333d00720c */ /* 0x000fe20003f84070 */
[----:B------:R-:W-:Y:S01]  /*9b00*/  @!P2 IMAD.IADD R49, R49, 0x1, -R61 ;  /* 0x000000013131a824 */ /* 0x000fe200078e0a3d */
[----:B------:R1:W-:Y:S01]  /*9b10*/  STL [R1], R60 ;  /* 0x0000003c01007387 */ /* 0x0003e20000100800 */
[C---:B------:R-:W-:Y:S02]  /*9b20*/  ISETP.GT.U32.AND P5, PT, R61.reuse, R52, PT ;  /* 0x000000343d00720c */ /* 0x040fe40003fa4070 */
[C---:B------:R-:W-:Y:S01]  /*9b30*/  ISETP.GT.U32.AND P0, PT, R61.reuse, R53, PT ;  /* 0x000000353d00720c */ /* 0x040fe20003f04070 */
[----:B------:R-:W-:Y:S01]  /*9b40*/  IMAD.MOV.U32 R31, RZ, RZ, 0x3f ;  /* 0x0000003fff1f7424 */ /* 0x000fe200078e00ff */
[C---:B------:R-:W-:Y:S01]  /*9b50*/  ISETP.GT.U32.AND P1, PT, R61.reuse, R54, PT ;  /* 0x000000363d00720c */ /* 0x040fe20003f24070 */
[----:B0-----:R-:W2:Y:S01]  /*9b60*/  LDL R58, [R1+0x18d4] ;  /* 0x0018d400013a7983 */ /* 0x001ea20000100800 */
[----:B------:R-:W-:-:S02]  /*9b70*/  ISETP.GT.U32.AND P6, PT, R61, R55, PT ;  /* 0x000000373d00720c */ /* 0x000fc40003fc4070 */
[----:B------:R-:W-:Y:S01]  /*9b80*/  ISETP.GT.U32.AND P2, PT, R61, R56, PT ;  /* 0x000000383d00720c */ /* 0x000fe20003f44070 */
[----:B-1----:R-:W0:Y:S04]  /*9b90*/  S2R R60, SR_TID.X ;  /* 0x00000000003c7919 */ /* 0x002e280000002100 */
[----:B------:R-:W1:Y:S01]  /*9ba0*/  S2R R61, SR_TID.X ;  /* 0x00000000003d7919 */ /* 0x000e620000002100 */
[----:B------:R-:W-:-:S03]  /*9bb0*/  IADD3 R31, R31, c[0x0][0x180], RZ ;  /* 0x000060001f1f7a10 */ /* 0x000fc60007ffe0ff */
[----:B------:R-:W3:Y:S01]  /*9bc0*/  LDL R59, [R1+0x18dc] ;  /* 0x0018dc00013b7983 */ /* 0x000ee20000100800 */
[----:B------:R-:W-:-:S04]  /*9bd0*/  SHF.R.S32.HI R32, RZ, 0x1f, R31 ;  /* 0x0000001fff207819 */ /* 0x000fc8000001141f */
[----:B------:R-:W-:Y:S02]  /*9be0*/  LEA.HI R32, R32, R31, RZ, 0x6 ;  /* 0x0000001f20207211 */ /* 0x000fe400078f30ff */
[C---:B0-----:R-:W-:Y:S02]  /*9bf0*/  LOP3.LUT R2, R60.reuse, 0x7, RZ, 0xc0, !PT ;  /* 0x000000073c027812 */ /* 0x041fe400078ec0ff */
[----:B-1----:R-:W-:Y:S01]  /*9c00*/  LOP3.LUT R61, R61, 0x7, RZ, 0xc0, !PT ;  /* 0x000000073d3d7812 */ /* 0x002fe200078ec0ff */
[----:B------:R-:W-:Y:S02]  /*9c10*/  IMAD.SHL.U32 R57, R60, 0x2, RZ ;  /* 0x000000023c397824 */ /* 0x000fe400078e00ff */
[----:B------:R-:W-:Y:S01]  /*9c20*/  IMAD R33, R2, 0x210, RZ ;  /* 0x0000021002217824 */ /* 0x000fe200078e02ff */
[----:B------:R-:W4:Y:S01]  /*9c30*/  LDL R60, [R1+0x18d8] ;  /* 0x0018d800013c7983 */ /* 0x000f220000100800 */
[----:B------:R-:W-:-:S03]  /*9c40*/  IMAD R61, R61, 0x90, RZ ;  /* 0x000000903d3d7824 */ /* 0x000fc600078e02ff */
[--C-:B------:R-:W-:Y:S01]  /*9c50*/  LOP3.LUT R33, R33, 0x10, R57.reuse, 0x78, !PT ;  /* 0x0000001021217812 */ /* 0x100fe200078e7839 */
[----:B------:R-:W5:Y:S01]  /*9c60*/  LDL R2, [R1+0x18f0] ;  /* 0x0018f00001027983 */ /* 0x000f620000100800 */
[----:B------:R-:W-:Y:S02]  /*9c70*/  LOP3.LUT R61, R61, 0x30, R57, 0x78, !PT ;  /* 0x000000303d3d7812 */ /* 0x000fe400078e7839 */
[----:B------:R-:W-:Y:S01]  /*9c80*/  IABS R61, c[0x0][0x17c] ;  /* 0x00005f00003d7a13 */ /* 0x000fe20000000000 */
[----:B------:R-:W2:Y:S04]  /*9c90*/  LDL.LU R31, [R1+0x34c4] ;  /* 0x0034c400011f7983 */ /* 0x000ea80000300800 */
[----:B------:R-:W2:Y:S01]  /*9ca0*/  LDL.LU R32, [R1+0x34c0] ;  /* 0x0034c00001207983 */ /* 0x000ea20000300800 */
[----:B------:R-:W-:-:S03]  /*9cb0*/  @!P3 IMAD.IADD R50, R50, 0x1, -R61 ;  /* 0x000000013232b824 */ /* 0x000fc600078e0a3d */
[----:B------:R-:W2:Y:S04]  /*9cc0*/  LDL.LU R33, [R1+0x34bc] ;  /* 0x0034bc0001217983 */ /* 0x000ea80000300800 */
[----:B------:R-:W2:Y:S04]  /*9cd0*/  LDL.LU R57, [R1+0x34b8] ;  /* 0x0034b80001397983 */ /* 0x000ea80000300800 */
[----:B------:R-:W2:Y:S02]  /*9ce0*/  LDL R61, [R1+0x18c4] ;  /* 0x0018c400013d7983 */ /* 0x000ea40000100800 */
[----:B--2---:R-:W-:-:S02]  /*9cf0*/  ISETP.GE.AND P3, PT, R61, RZ, PT ;  /* 0x000000ff3d00720c */ /* 0x004fc40003f66270 */
[----:B------:R-:W-:-:S05]  /*9d00*/  IABS R61, c[0x0][0x17c] ;  /* 0x00005f00003d7a13 */ /* 0x000fca0000000000 */
[----:B------:R-:W-:Y:S02]  /*9d10*/  @!P4 IMAD.IADD R51, R51, 0x1, -R61 ;  /* 0x000000013333c824 */ /* 0x000fe400078e0a3d */
[----:B------:R-:W2:Y:S02]  /*9d20*/  LDL R61, [R1+0x18cc] ;  /* 0x0018cc00013d7983 */ /* 0x000ea40000100800 */
[----:B--2---:R-:W-:Y:S02]  /*9d30*/  ISETP.GE.AND P4, PT, R61, RZ, PT ;  /* 0x000000ff3d00720c */ /* 0x004fe40003f86270 */
[----:B------:R-:W-:-:S05]  /*9d40*/  IABS R61, c[0x0][0x17c] ;  /* 0x00005f00003d7a13 */ /* 0x000fca0000000000 */
[----:B------:R-:W-:Y:S02]  /*9d50*/  @!P5 IMAD.IADD R52, R52, 0x1, -R61 ;  /* 0x000000013434d824 */ /* 0x000fe400078e0a3d */
[----:B------:R-:W2:Y:S02]  /*9d60*/  LDL R61, [R1+0x18d0] ;  /* 0x0018d000013d7983 */ /* 0x000ea40000100800 */
[----:B--2---:R-:W-:Y:S02]  /*9d70*/  ISETP.GE.AND P5, PT, R61, RZ, PT ;  /* 0x000000ff3d00720c */ /* 0x004fe40003fa6270 */
[----:B------:R-:W-:-:S05]  /*9d80*/  IABS R61, c[0x0][0x17c] ;  /* 0x00005f00003d7a13 */ /* 0x000fca0000000000 */
[--C-:B------:R-:W-:Y:S02]  /*9d90*/  @!P0 IMAD.IADD R53, R53, 0x1, -R61.reuse ;  /* 0x0000000135358824 */ /* 0x100fe400078e0a3d */
[--C-:B------:R-:W-:Y:S02]  /*9da0*/  @!P1 IMAD.IADD R54, R54, 0x1, -R61.reuse ;  /* 0x0000000136369824 */ /* 0x100fe400078e0a3d */
[--C-:B------:R-:W-:Y:S02]  /*9db0*/  @!P6 IMAD.IADD R55, R55, 0x1, -R61.reuse ;  /* 0x000000013737e824 */ /* 0x100fe400078e0a3d */
[----:B------:R-:W-:Y:S01]  /*9dc0*/  @!P2 IMAD.IADD R56, R56, 0x1, -R61 ;  /* 0x000000013838a824 */ /* 0x000fe200078e0a3d */
[----:B------:R-:W-:Y:S01]  /*9dd0*/  ISETP.GE.AND P2, PT, R58, RZ, PT ;  /* 0x000000ff3a00720c */ /* 0x000fe20003f46270 */
[----:B------:R-:W2:Y:S01]  /*9de0*/  LDL R61, [R1+0x18ec] ;  /* 0x0018ec00013d7983 */ /* 0x000ea20000100800 */
[----:B----4-:R-:W-:Y:S02]  /*9df0*/  ISETP.GE.AND P1, PT, R60, RZ, PT ;  /* 0x000000ff3c00720c */ /* 0x010fe40003f26270 */
[----:B---3--:R-:W-:Y:S01]  /*9e00*/  ISETP.GE.AND P0, PT, R59, RZ, PT ;  /* 0x000000ff3b00720c */ /* 0x008fe20003f06270 */
[----:B------:R-:W3:Y:S04]  /*9e10*/  LDL.LU R58, [R1+0x34b4] ;  /* 0x0034b400013a7983 */ /* 0x000ee80000300800 */
[----:B------:R-:W4:Y:S04]  /*9e20*/  LDL.LU R60, [R1+0x34b0] ;  /* 0x0034b000013c7983 */ /* 0x000f280000300800 */
[----:B------:R-:W3:Y:S01]  /*9e30*/  LDL.LU R59, [R1+0x34ac] ;  /* 0x0034ac00013b7983 */ /* 0x000ee20000300800 */
[----:B-----5:R-:W-:-:S03]  /*9e40*/  ISETP.GE.AND P6, PT, R2, RZ, PT ;  /* 0x000000ff0200720c */ /* 0x020fc60003fc6270 */
[----:B------:R-:W5:Y:S01]  /*9e50*/  LDL R2, [R1+0x32b0] ;  /* 0x0032b00001027983 */ /* 0x000f620000100800 */
[----:B------:R-:W-:Y:S02]  /*9e60*/  @!P2 IMAD.MOV R57, RZ, RZ, -R57 ;  /* 0x000000ffff39a224 */ /* 0x000fe400078e0a39 */
[----:B------:R-:W-:Y:S02]  /*9e70*/  @!P1 IMAD.MOV R33, RZ, RZ, -R33 ;  /* 0x000000ffff219224 */ /* 0x000fe400078e0a21 */
[----:B------:R-:W-:Y:S02]  /*9e80*/  @!P0 IMAD.MOV R32, RZ, RZ, -R32 ;  /* 0x000000ffff208224 */ /* 0x000fe400078e0a20 */
[----:B----4-:R-:W-:Y:S01]  /*9e90*/  @!P3 IMAD.MOV R60, RZ, RZ, -R60 ;  /* 0x000000ffff3cb224 */ /* 0x010fe200078e0a3c */
[----:B--2---:R-:W-:Y:S02]  /*9ea0*/  ISETP.GE.AND P3, PT, R61, RZ, PT ;  /* 0x000000ff3d00720c */ /* 0x004fe40003f66270 */
[----:B------:R-:W-:Y:S01]  /*9eb0*/  LOP3.LUT R61, RZ, c[0x0][0x178], RZ, 0x33, !PT ;  /* 0x00005e00ff3d7a12 */ /* 0x000fe200078e33ff */
[----:B---3--:R-:W-:Y:S01]  /*9ec0*/  @!P4 IMAD.MOV R59, RZ, RZ, -R59 ;  /* 0x000000ffff3bc224 */ /* 0x008fe200078e0a3b */
[----:B------:R-:W-:Y:S01]  /*9ed0*/  ISETP.NE.AND P4, PT, RZ, c[0x0][0x178], PT ;  /* 0x00005e00ff007a0c */ /* 0x000fe20003f85270 */
[----:B------:R-:W-:-:S03]  /*9ee0*/  @!P5 IMAD.MOV R58, RZ, RZ, -R58 ;  /* 0x000000ffff3ad224 */ /* 0x000fc600078e0a3a */
[C---:B------:R-:W-:Y:S02]  /*9ef0*/  SEL R60, R61.reuse, R60, !P4 ;  /* 0x0000003c3d3c7207 */ /* 0x040fe40006000000 */
[----:B------:R-:W-:-:S03]  /*9f00*/  SEL R59, R61, R59, !P4 ;  /* 0x0000003b3d3b7207 */ /* 0x000fc60006000000 */
[----:B------:R0:W-:Y:S04]  /*9f10*/  STL [R1+0x728], R60 ;  /* 0x0007283c01007387 */ /* 0x0001e80000100800 */
[----:B0-----:R-:W2:Y:S04]  /*9f20*/  LDL R60, [R1+0x32b8] ;  /* 0x0032b800013c7983 */ /* 0x001ea80000100800 */
[----:B------:R0:W-:Y:S01]  /*9f30*/  STL [R1+0x72c], R59 ;  /* 0x00072c3b01007387 */ /* 0x0001e20000100800 */
[C---:B------:R-:W-:Y:S02]  /*9f40*/  SEL R33, R61.reuse, R33, !P4 ;  /* 0x000000213d217207 */ /* 0x040fe40006000000 */
[----:B0-----:R-:W-:-:S02]  /*9f50*/  SEL R59, R61, R58, !P4 ;  /* 0x0000003a3d3b7207 */ /* 0x001fc40006000000 */
[----:B------:R-:W3:Y:S04]  /*9f60*/  LDL R58, [R1+0x32ac] ;  /* 0x0032ac00013a7983 */ /* 0x000ee80000100800 */
[----:B------:R0:W-:Y:S01]  /*9f70*/  STL [R1+0x724], R59 ;  /* 0x0007243b01007387 */ /* 0x0001e20000100800 */
[----:B------:R-:W-:Y:S01]  /*9f80*/  @!P3 IMAD.MOV R31, RZ, RZ, -R31 ;  /* 0x000000ffff1fb224 */ /* 0x000fe200078e0a1f */
[C---:B0-----:R-:W-:Y:S02]  /*9f90*/  SEL R59, R61.reuse, R57, !P4 ;  /* 0x000000393d3b7207 */ /* 0x041fe40006000000 */
[----:B------:R-:W4:Y:S04]  /*9fa0*/  LDL R57, [R1+0x32b4] ;  /* 0x0032b40001397983 */ /* 0x000f280000100800 */
[----:B------:R0:W-:Y:S04]  /*9fb0*/  STL [R1+0x720], R59 ;  /* 0x0007203b01007387 */ /* 0x0001e80000100800 */
[----:B0-----:R-:W3:Y:S04]  /*9fc0*/  LDL R59, [R1+0x32a8] ;  /* 0x0032a800013b7983 */ /* 0x001ee80000100800 */
[----:B------:R0:W-:Y:S02]  /*9fd0*/  STL [R1+0x71c], R33 ;  /* 0x00071c2101007387 */ /* 0x0001e40000100800 */
[----:B0-----:R-:W-:-:S02]  /*9fe0*/  SEL R33, R61, R32, !P4 ;  /* 0x000000203d217207 */ /* 0x001fc40006000000 */
[----:B------:R-:W3:Y:S04]  /*9ff0*/  LDL R32, [R1+0x32bc] ;  /* 0x0032bc0001207983 */ /* 0x000ee80000100800 */
[----:B------:R0:W-:Y:S02]  /*a000*/  STL [R1+0x718], R33 ;  /* 0x0007182101007387 */ /* 0x0001e40000100800 */
[----:B0-----:R-:W-:Y:S02]  /*a010*/  SEL R33, R61, R31, !P4 ;  /* 0x0000001f3d217207 */ /* 0x001fe40006000000 */
[----:B------:R-:W4:Y:S01]  /*a020*/  LDL R31, [R1+0x18c8] ;  /* 0x0018c800011f7983 */ /* 0x000f220000100800 */
[----:B------:R-:W-:-:S05]  /*a030*/  @!P6 IMAD.MOV R30, RZ, RZ, -R30 ;  /* 0x000000ffff1ee224 */ /* 0x000fca00078e0a1e */
[----:B------:R-:W-:Y:S02]  /*a040*/  SEL R30, R61, R30, !P4 ;  /* 0x0000001e3d1e7207 */ /* 0x000fe40006000000 */
[----:B------:R-:W0:Y:S04]  /*a050*/  S2R R61, SR_TID.X ;  /* 0x00000000003d7919 */ /* 0x000e280000002100 */
[----:B------:R1:W-:Y:S04]  /*a060*/  STL [R1+0x714], R33 ;  /* 0x0007142101007387 */ /* 0x0003e80000100800 */
[----:B------:R0:W-:Y:S01]  /*a070*/  STL [R1+0x710], R30 ;  /* 0x0007101e01007387 */ /* 0x0001e20000100800 */
[----:B-1----:R-:W-:Y:S01]  /*a080*/  IMAD.MOV.U32 R33, RZ, RZ, c[0x0][0x18c] ;  /* 0x00006300ff217624 */ /* 0x002fe200078e00ff */
[----:B0-----:R-:W-:-:S05]  /*a090*/  LOP3.LUT R61, R61, 0x1f, RZ, 0xc0, !PT ;  /* 0x0000001f3d3d7812 */ /* 0x001fca00078ec0ff */
[----:B------:R-:W-:-:S04]  /*a0a0*/  IMAD R61, R61, c[0x0][0x18c], RZ ;  /* 0x000063003d3d7a24 */ /* 0x000fc800078e02ff */
[----:B------:R-:W-:Y:S01]  /*a0b0*/  IMAD R33, R33, 0x20, R61 ;  /* 0x0000002021217824 */ /* 0x000fe200078e023d */
[----:B------:R-:W-:Y:S02]  /*a0c0*/  LEA R30, P1, R61, c[0x0][0x168], 0x1 ;  /* 0x00005a003d1e7a11 */ /* 0x000fe400078208ff */
[----:B--2---:R-:W-:Y:S02]  /*a0d0*/  ISETP.GE.AND P3, PT, R60, RZ, PT ;  /* 0x000000ff3c00720c */ /* 0x004fe40003f66270 */
[----:B------:R-:W2:Y:S01]  /*a0e0*/  LDL R60, [R1+0x329c] ;  /* 0x00329c00013c7983 */ /* 0x000ea20000100800 */
[----:B---3--:R-:W-:Y:S02]  /*a0f0*/  ISETP.GE.AND P5, PT, R32, RZ, PT ;  /* 0x000000ff2000720c */ /* 0x008fe40003fa6270 */
[----:B------:R-:W-:-:S04]  /*a100*/  LEA R32, P2, R33, c[0x0][0x168], 0x1 ;  /* 0x00005a0021207a11 */ /* 0x000fc800078408ff */
[----:B------:R-:W-:Y:S02]  /*a110*/  LEA.HI.X.SX32 R33, R33, c[0x0][0x16c], 0x1, P2 ;  /* 0x00005b0021217a11 */ /* 0x000fe400010f0eff */
[----:B----4-:R-:W-:Y:S02]  /*a120*/  ISETP.GE.AND P4, PT, R31, RZ, PT ;  /* 0x000000ff1f00720c */ /* 0x010fe40003f86270 */
[----:B------:R-:W-:Y:S02]  /*a130*/  LEA.HI.X.SX32 R31, R61, c[0x0][0x16c], 0x1, P1 ;  /* 0x00005b003d1f7a11 */ /* 0x000fe400008f0eff */
[----:B-----5:R-:W-:Y:S01]  /*a140*/  ISETP.GE.AND P1, PT, R2, RZ, PT ;  /* 0x000000ff0200720c */ /* 0x020fe20003f26270 */
[----:B------:R-:W-:Y:S02]  /*a150*/  IMAD.MOV.U32 R2, RZ, RZ, R0 ;  /* 0x000000ffff027224 */ /* 0x000fe400078e0000 */
[----:B------:R0:W-:Y:S01]  /*a160*/  STL.64 [R1+0x3330], R30 ;  /* 0x0033301e01007387 */ /* 0x0001e20000100a00 */
[----:B------:R-:W-:-:S03]  /*a170*/  ISETP.GE.AND P2, PT, R57, RZ, PT ;  /* 0x000000ff3900720c */ /* 0x000fc60003f46270 */
[----:B------:R-:W3:Y:S02]  /*a180*/  LDL R61, [R1+0x3294] ;  /* 0x00329400013d7983 */ /* 0x000ee40000100800 */
[----:B------:R-:W-:Y:S02]  /*a190*/  @!P4 IMAD.MOV R2, RZ, RZ, -R2 ;  /* 0x000000ffff02c224 */ /* 0x000fe400078e0a02 */
[----:B------:R-:W4:Y:S04]  /*a1a0*/  LDL R0, [R1+0x32a4] ;  /* 0x0032a40001007983 */ /* 0x000f280000100800 */
[----:B0-----:R-:W5:Y:S04]  /*a1b0*/  LDL R30, [R1+0x32a0] ;  /* 0x0032a000011e7983 */ /* 0x001f680000100800 */
[----:B------:R-:W2:Y:S04]  /*a1c0*/  LDL R31, [R1+0x3298] ;  /* 0x00329800011f7983 */ /* 0x000ea80000100800 */
[----:B------:R-:W-:Y:S04]  /*a1d0*/  STL [R1+0x33ac], R32 ;  /* 0x0033ac2001007387 */ /* 0x000fe80000100800 */
[----:B------:R0:W-:Y:S04]  /*a1e0*/  STL [R1+0x33a8], R33 ;  /* 0x0033a82101007387 */ /* 0x0001e80000100800 */
[----:B------:R-:W2:Y:S01]  /*a1f0*/  LDL R57, [R1+0x3290] ;  /* 0x0032900001397983 */ /* 0x000ea20000100800 */
[----:B------:R-:W-:-:S03]  /*a200*/  ISETP.GE.AND P4, PT, R58, RZ, PT ;  /* 0x000000ff3a00720c */ /* 0x000fc60003f86270 */
[----:B0-----:R-:W2:Y:S04]  /*a210*/  LDL.LU R33, [R1+0x12c] ;  /* 0x00012c0001217983 */ /* 0x001ea80000300800 */
[----:B------:R0:W-:Y:S04]  /*a220*/  STL [R1+0x130], R2 ;  /* 0x0001300201007387 */ /* 0x0001e80000100800 */
[----:B0-----:R-:W3:Y:S04]  /*a230*/  LDL.LU R2, [R1+0x34a8] ;  /* 0x0034a80001027983 */ /* 0x001ee80000300800 */
[----:B------:R-:W3:Y:S04]  /*a240*/  LDL R58, [R1+0x328c] ;  /* 0x00328c00013a7983 */ /* 0x000ee80000100800 */
[----:B------:R-:W3:Y:S01]  /*a250*/  LDL.LU R32, [R1+0x128] ;  /* 0x0001280001207983 */ /* 0x000ee20000300800 */
[----:B--2---:R-:W-:Y:S01]  /*a260*/  @!P5 IMAD.MOV R33, RZ, RZ, -R33 ;  /* 0x000000ffff21d224 */ /* 0x004fe200078e0a21 */
[----:B------:R-:W-:-:S02]  /*a270*/  ISETP.GE.AND P5, PT, R59, RZ, PT ;  /* 0x000000ff3b00720c */ /* 0x000fc40003fa6270 */
[----:B------:R-:W2:Y:S04]  /*a280*/  LDL R59, [R1+0x3288] ;  /* 0x00328800013b7983 */ /* 0x000ea80000100800 */
[----:B------:R0:W-:Y:S04]  /*a290*/  STL [R1+0x12c], R33 ;  /* 0x00012c2101007387 */ /* 0x0001e80000100800 */
[----:B0-----:R-:W2:Y:S01]  /*a2a0*/  LDL.LU R33, [R1+0x124] ;  /* 0x0001240001217983 */ /* 0x001ea20000300800 */
[----:B---3--:R-:W-:Y:S01]  /*a2b0*/  @!P3 IMAD.MOV R32, RZ, RZ, -R32 ;  /* 0x000000ffff20b224 */ /* 0x008fe200078e0a20 */
[----:B----4-:R-:W-:-:S02]  /*a2c0*/  ISETP.GE.AND P3, PT, R0, RZ, PT ;  /* 0x000000ff0000720c */ /* 0x010fc40003f66270 */
[----:B------:R-:W3:Y:S04]  /*a2d0*/  LDL R0, [R1+0x3284] ;  /* 0x0032840001007983 */ /* 0x000ee80000100800 */
[----:B------:R0:W-:Y:S04]  /*a2e0*/  STL [R1+0x128], R32 ;  /* 0x0001282001007387 */ /* 0x0001e80000100800 */
[----:B0-----:R-:W4:Y:S01]  /*a2f0*/  LDL.LU R32, [R1+0x120] ;  /* 0x0001200001207983 */ /* 0x001f220000300800 */
[----:B--2---:R-:W-:Y:S01]  /*a300*/  @!P1 IMAD.MOV R33, RZ, RZ, -R33 ;  /* 0x000000ffff219224 */ /* 0x004fe200078e0a21 */
[----:B-----5:R-:W-:-:S02]  /*a310*/  ISETP.GE.AND P1, PT, R30, RZ, PT ;  /* 0x000000ff1e00720c */ /* 0x020fc40003f26270 */
[----:B------:R-:W2:Y:S04]  /*a320*/  LDL R30, [R1+0x3280] ;  /* 0x00328000011e7983 */ /* 0x000ea80000100800 */
[----:B------:R0:W-:Y:S04]  /*a330*/  STL [R1+0x124], R33 ;  /* 0x0001242101007387 */ /* 0x0001e80000100800 */
[----:B0-----:R-:W5:Y:S01]  /*a340*/  LDL.LU R33, [R1+0x11c] ;  /* 0x00011c0001217983 */ /* 0x001f620000300800 */
[----:B----4-:R-:W-:Y:S01]  /*a350*/  @!P2 IMAD.MOV R32, RZ, RZ, -R32 ;  /* 0x000000ffff20a224 */ /* 0x010fe200078e0a20 */
[----:B------:R-:W-:-:S02]  /*a360*/  ISETP.GE.AND P2, PT, R60, RZ, PT ;  /* 0x000000ff3c00720c */ /* 0x000fc40003f46270 */
[----:B------:R-:W4:Y:S04]  /*a370*/  LDL R60, [R1+0x327c] ;  /* 0x00327c00013c7983 */ /* 0x000f280000100800 */
[----:B------:R0:W-:Y:S04]  /*a380*/  STL [R1+0x120], R32 ;  /* 0x0001202001007387 */ /* 0x0001e80000100800 */
[----:B0-----:R-:W2:Y:S01]  /*a390*/  LDL.LU R32, [R1+0x118] ;  /* 0x0001180001207983 */ /* 0x001ea20000300800 */
[----:B-----5:R-:W-:Y:S01]  /*a3a0*/  @!P4 IMAD.MOV R33, RZ, RZ, -R33 ;  /* 0x000000ffff21c224 */ /* 0x020fe200078e0a21 */
[----:B------:R-:W-:-:S02]  /*a3b0*/  ISETP.GE.AND P4, PT, R31, RZ, PT ;  /* 0x000000ff1f00720c */ /* 0x000fc40003f86270 */
[----:B------:R-:W5:Y:S04]  /*a3c0*/  LDL R31, [R1+0x3278] ;  /* 0x00327800011f7983 */ /* 0x000f680000100800 */
[----:B------:R0:W-:Y:S04]  /*a3d0*/  STL [R1+0x11c], R33 ;  /* 0x00011c2101007387 */ /* 0x0001e80000100800 */
[----:B0-----:R-:W3:Y:S01]  /*a3e0*/  LDL.LU R33, [R1+0x114] ;  /* 0x0001140001217983 */ /* 0x001ee20000300800 */
[----:B--2---:R-:W-:Y:S01]  /*a3f0*/  @!P5 IMAD.MOV R32, RZ, RZ, -R32 ;  /* 0x000000ffff20d224 */ /* 0x004fe200078e0a20 */
[----:B------:R-:W-:-:S02]  /*a400*/  ISETP.GE.AND P5, PT, R61, RZ, PT ;  /* 0x000000ff3d00720c */ /* 0x000fc40003fa6270 */
[----:B------:R-:W2:Y:S04]  /*a410*/  LDL R61, [R1+0x3274] ;  /* 0x00327400013d7983 */ /* 0x000ea80000100800 */
[----:B------:R0:W-:Y:S04]  /*a420*/  STL [R1+0x118], R32 ;  /* 0x0001182001007387 */ /* 0x0001e80000100800 */
[----:B0-----:R-:W2:Y:S01]  /*a430*/  LDL.LU R32, [R1+0x110] ;  /* 0x0001100001207983 */ /* 0x001ea20000300800 */
[----:B---3--:R-:W-:Y:S01]  /*a440*/  @!P3 IMAD.MOV R33, RZ, RZ, -R33 ;  /* 0x000000ffff21b224 */ /* 0x008fe200078e0a21 */
[----:B------:R-:W-:-:S02]  /*a450*/  ISETP.GE.AND P3, PT, R57, RZ, PT ;  /* 0x000000ff3900720c */ /* 0x000fc40003f66270 */
[----:B------:R-:W3:Y:S04]  /*a460*/  LDL R57, [R1+0x3270] ;  /* 0x0032700001397983 */ /* 0x000ee80000100800 */
        /* <DEDUP_REMOVED lines=23> */
[----:B----4-:R-:W-:-:S02]  /*a5e0*/  ISETP.GE.AND P3, PT, R60, RZ, PT ;  /* 0x000000ff3c00720c */ /* 0x010fc40003f66270 */
[----:B------:R-:W2:Y:S04]  /*a5f0*/  LDL R60, [R1+0x325c] ;  /* 0x00325c00013c7983 */ /* 0x000ea80000100800 */
[----:B------:R0:W-:Y:S04]  /*a600*/  STL [R1+0x100], R32 ;  /* 0x0001002001007387 */ /* 0x0001e80000100800 */
[----:B0-----:R-:W4:Y:S01]  /*a610*/  LDL.LU R32, [R1+0xf8] ;  /* 0x0000f80001207983 */ /* 0x001f220000300800 */
[----:B---3--:R-:W-:Y:S01]  /*a620*/  @!P1 IMAD.MOV R33, RZ, RZ, -R33 ;  /* 0x000000ffff219224 */ /* 0x008fe200078e0a21 */
[----:B-----5:R-:W-:-:S02]  /*a630*/  ISETP.GE.AND P1, PT, R31, RZ, PT ;  /* 0x000000ff1f00720c */ /* 0x020fc40003f26270 */
[----:B------:R-:W3:Y:S04]  /*a640*/  LDL R31, [R1+0x3258] ;  /* 0x00325800011f7983 */ /* 0x000ee80000100800 */
        /* <DEDUP_REMOVED lines=172> */
[----:B--2---:R-:W-:-:S05]  /*b110*/  @!P1 IMAD.MOV R32, RZ, RZ, -R32 ;  /* 0x000000ffff209224 */ /* 0x004fca00078e0a20 */
[----:B------:R0:W-:Y:S04]  /*b120*/  STL [R1+0x70], R32 ;  /* 0x0000702001007387 */ /* 0x0001e80000100800 */
[----:B0-----:R-:W2:Y:S01]  /*b130*/  LDL.LU R32, [R1+0x68] ;  /* 0x0000680001207983 */ /* 0x001ea20000300800 */
[----:B------:R-:W-:-:S03]  /*b140*/  ISETP.GE.AND P1, PT, R58, RZ, PT ;  /* 0x000000ff3a00720c */ /* 0x000fc60003f26270 */
[----:B------:R-:W4:Y:S01]  /*b150*/  LDL R58, [R1+0x31d0] ;  /* 0x0031d000013a7983 */ /* 0x000f220000100800 */
[----:B---3--:R-:W-:Y:S01]  /*b160*/  @!P2 IMAD.MOV R33, RZ, RZ, -R33 ;  /* 0x000000ffff21a224 */ /* 0x008fe200078e0a21 */
[----:B------:R-:W-:-:S04]  /*b170*/  ISETP.GE.AND P2, PT, R59, RZ, PT ;  /* 0x000000ff3b00720c */ /* 0x000fc80003f46270 */
[----:B------:R0:W-:Y:S04]  /*b180*/  STL [R1+0x6c], R33 ;  /* 0x00006c2101007387 */ /* 0x0001e80000100800 */
[----:B0-----:R-:W3:Y:S04]  /*b190*/  LDL.LU R33, [R1+0x64] ;  /* 0x0000640001217983 */ /* 0x001ee80000300800 */
[----:B------:R-:W4:Y:S01]  /*b1a0*/  LDL R59, [R1+0x31c8] ;  /* 0x0031c800013b7983 */ /* 0x000f220000100800 */
[----:B--2---:R-:W-:Y:S01]  /*b1b0*/  @!P4 IMAD.MOV R32, RZ, RZ, -R32 ;  /* 0x000000ffff20c224 */ /* 0x004fe200078e0a20 */
[----:B------:R-:W-:-:S02]  /*b1c0*/  ISETP.GE.AND P4, PT, R0, RZ, PT ;  /* 0x000000ff0000720c */ /* 0x000fc40003f86270 */
[----:B------:R-:W2:Y:S04]  /*b1d0*/  LDL.LU R0, [R1+0x60] ;  /* 0x0000600001007983 */ /* 0x000ea80000300800 */
[----:B------:R0:W-:Y:S04]  /*b1e0*/  STL [R1+0x68], R32 ;  /* 0x0000682001007387 */ /* 0x0001e80000100800 */
[----:B0-----:R-:W5:Y:S01]  /*b1f0*/  LDL R32, [R1+0x31c4] ;  /* 0x0031c40001207983 */ /* 0x001f620000100800 */
[----:B---3--:R-:W-:Y:S01]  /*b200*/  @!P5 IMAD.MOV R33, RZ, RZ, -R33 ;  /* 0x000000ffff21d224 */ /* 0x008fe200078e0a21 */
[----:B------:R-:W-:-:S02]  /*b210*/  ISETP.GE.AND P5, PT, R30, RZ, PT ;  /* 0x000000ff1e00720c */ /* 0x000fc40003fa6270 */
[----:B------:R-:W3:Y:S01]  /*b220*/  LDL.LU R30, [R1+0x5c] ;  /* 0x00005c00011e7983 */ /* 0x000ee20000300800 */
[----:B--2---:R-:W-:-:S03]  /*b230*/  @!P3 IMAD.MOV R0, RZ, RZ, -R0 ;  /* 0x000000ffff00b224 */ /* 0x004fc600078e0a00 */
[----:B------:R0:W-:Y:S01]  /*b240*/  STL [R1+0x64], R33 ;  /* 0x0000642101007387 */ /* 0x0001e20000100800 */
[----:B----4-:R-:W-:-:S03]  /*b250*/  ISETP.GE.AND P3, PT, R60, RZ, PT ;  /* 0x000000ff3c00720c */ /* 0x010fc60003f66270 */
[----:B------:R-:W2:Y:S04]  /*b260*/  LDL R60, [R1+0x31c0] ;  /* 0x0031c000013c7983 */ /* 0x000ea80000100800 */
[----:B0-----:R-:W4:Y:S04]  /*b270*/  LDL R33, [R1+0x31b4] ;  /* 0x0031b40001217983 */ /* 0x001f280000100800 */
[----:B------:R0:W-:Y:S04]  /*b280*/  STL [R1+0x60], R0 ;  /* 0x0000600001007387 */ /* 0x0001e80000100800 */
[----:B0-----:R-:W2:Y:S01]  /*b290*/  LDL.LU R0, [R1+0x58] ;  /* 0x0000580001007983 */ /* 0x001ea20000300800 */
[----:B---3--:R-:W-:Y:S01]  /*b2a0*/  @!P1 IMAD.MOV R30, RZ, RZ, -R30 ;  /* 0x000000ffff1e9224 */ /* 0x008fe200078e0a1e */
[----:B-----5:R-:W-:-:S04]  /*b2b0*/  ISETP.GE.AND P1, PT, R31, RZ, PT ;  /* 0x000000ff1f00720c */ /* 0x020fc80003f26270 */
[----:B------:R0:W-:Y:S04]  /*b2c0*/  STL [R1+0x5c], R30 ;  /* 0x00005c1e01007387 */ /* 0x0001e80000100800 */
[----:B0-----:R-:W3:Y:S04]  /*b2d0*/  LDL R30, [R1+0x31b8] ;  /* 0x0031b800011e7983 */ /* 0x001ee80000100800 */
[----:B------:R-:W5:Y:S01]  /*b2e0*/  LDL.LU R31, [R1+0x54] ;  /* 0x00005400011f7983 */ /* 0x000f620000300800 */
[----:B--2---:R-:W-:Y:S01]  /*b2f0*/  @!P2 IMAD.MOV R0, RZ, RZ, -R0 ;  /* 0x000000ffff00a224 */ /* 0x004fe200078e0a00 */
[----:B------:R-:W-:-:S02]  /*b300*/  ISETP.GE.AND P2, PT, R61, RZ, PT ;  /* 0x000000ff3d00720c */ /* 0x000fc40003f46270 */
[----:B------:R-:W2:Y:S04]  /*b310*/  LDL R61, [R1+0x31bc] ;  /* 0x0031bc00013d7983 */ /* 0x000ea80000100800 */
[----:B------:R0:W-:Y:S04]  /*b320*/  STL [R1+0x58], R0 ;  /* 0x0000580001007387 */ /* 0x0001e80000100800 */
[----:B0-----:R-:W2:Y:S01]  /*b330*/  LDL.LU R0, [R1+0x50] ;  /* 0x0000500001007983 */ /* 0x001ea20000300800 */
[----:B-----5:R-:W-:Y:S01]  /*b340*/  @!P4 IMAD.MOV R31, RZ, RZ, -R31 ;  /* 0x000000ffff1fc224 */ /* 0x020fe200078e0a1f */
[----:B------:R-:W-:-:S04]  /*b350*/  ISETP.GE.AND P4, PT, R57, RZ, PT ;  /* 0x000000ff3900720c */ /* 0x000fc80003f86270 */
[----:B------:R0:W-:Y:S04]  /*b360*/  STL [R1+0x54], R31 ;  /* 0x0000541f01007387 */ /* 0x0001e80000100800 */
[----:B0-----:R-:W5:Y:S04]  /*b370*/  LDL R31, [R1+0x31a0] ;  /* 0x0031a000011f7983 */ /* 0x001f680000100800 */
[----:B------:R-:W3:Y:S01]  /*b380*/  LDL.LU R57, [R1+0x4c] ;  /* 0x00004c0001397983 */ /* 0x000ee20000300800 */
[----:B--2---:R-:W-:Y:S01]  /*b390*/  @!P5 IMAD.MOV R0, RZ, RZ, -R0 ;  /* 0x000000ffff00d224 */ /* 0x004fe200078e0a00 */
[----:B------:R-:W-:-:S04]  /*b3a0*/  ISETP.GE.AND P5, PT, R58, RZ, PT ;  /* 0x000000ff3a00720c */ /* 0x000fc80003fa6270 */
[----:B------:R0:W-:Y:S04]  /*b3b0*/  STL [R1+0x50], R0 ;  /* 0x0000500001007387 */ /* 0x0001e80000100800 */
[----:B0-----:R-:W2:Y:S04]  /*b3c0*/  LDL R0, [R1+0x31b0] ;  /* 0x0031b00001007983 */ /* 0x001ea80000100800 */
[----:B------:R-:W2:Y:S01]  /*b3d0*/  LDL.LU R58, [R1+0x48] ;  /* 0x00004800013a7983 */ /* 0x000ea20000300800 */
[----:B---3--:R-:W-:Y:S01]  /*b3e0*/  @!P3 IMAD.MOV R57, RZ, RZ, -R57 ;  /* 0x000000ffff39b224 */ /* 0x008fe200078e0a39 */
[----:B------:R-:W-:-:S04]  /*b3f0*/  ISETP.GE.AND P3, PT, R59, RZ, PT ;  /* 0x000000ff3b00720c */ /* 0x000fc80003f66270 */
[----:B------:R0:W-:Y:S04]  /*b400*/  STL [R1+0x4c], R57 ;  /* 0x00004c3901007387 */ /* 0x0001e80000100800 */
[----:B0-----:R-:W3:Y:S04]  /*b410*/  LDL R57, [R1+0x31a8] ;  /* 0x0031a80001397983 */ /* 0x001ee80000100800 */
[----:B------:R-:W3:Y:S01]  /*b420*/  LDL.LU R59, [R1+0x44] ;  /* 0x00004400013b7983 */ /* 0x000ee20000300800 */
[----:B--2---:R-:W-:Y:S01]  /*b430*/  @!P1 IMAD.MOV R58, RZ, RZ, -R58 ;  /* 0x000000ffff3a9224 */ /* 0x004fe200078e0a3a */
[----:B------:R-:W-:-:S04]  /*b440*/  ISETP.GE.AND P1, PT, R32, RZ, PT ;  /* 0x000000ff2000720c */ /* 0x000fc80003f26270 */
[----:B------:R0:W-:Y:S04]  /*b450*/  STL [R1+0x48], R58 ;  /* 0x0000483a01007387 */ /* 0x0001e80000100800 */
[----:B0-----:R-:W2:Y:S04]  /*b460*/  LDL R58, [R1+0x31ac] ;  /* 0x0031ac00013a7983 */ /* 0x001ea80000100800 */
[----:B------:R-:W2:Y:S01]  /*b470*/  LDL.LU R32, [R1+0x40] ;  /* 0x0000400001207983 */ /* 0x000ea20000300800 */
[----:B---3--:R-:W-:Y:S01]  /*b480*/  @!P2 IMAD.MOV R59, RZ, RZ, -R59 ;  /* 0x000000ffff3ba224 */ /* 0x008fe200078e0a3b */
[----:B----4-:R-:W-:-:S04]  /*b490*/  ISETP.GE.AND P2, PT, R33, RZ, PT ;  /* 0x000000ff2100720c */ /* 0x010fc80003f46270 */
[----:B------:R0:W-:Y:S04]  /*b4a0*/  STL [R1+0x44], R59 ;  /* 0x0000443b01007387 */ /* 0x0001e80000100800 */
[----:B0-----:R-:W3:Y:S04]  /*b4b0*/  LDL R59, [R1+0x31a4] ;  /* 0x0031a400013b7983 */ /* 0x001ee80000100800 */
[----:B------:R-:W4:Y:S01]  /*b4c0*/  LDL.LU R33, [R1+0x3c] ;  /* 0x00003c0001217983 */ /* 0x000f220000300800 */
[----:B--2---:R-:W-:Y:S01]  /*b4d0*/  @!P4 IMAD.MOV R32, RZ, RZ, -R32 ;  /* 0x000000ffff20c224 */ /* 0x004fe200078e0a20 */
[----:B------:R-:W-:-:S02]  /*b4e0*/  ISETP.GE.AND P4, PT, R60, RZ, PT ;  /* 0x000000ff3c00720c */ /* 0x000fc40003f86270 */
[----:B------:R-:W2:Y:S04]  /*b4f0*/  LDL R60, [R1+0x319c] ;  /* 0x00319c00013c7983 */ /* 0x000ea80000100800 */
[----:B------:R0:W-:Y:S04]  /*b500*/  STL [R1+0x40], R32 ;  /* 0x0000402001007387 */ /* 0x0001e80000100800 */
[----:B0-----:R-:W2:Y:S01]  /*b510*/  LDL.LU R32, [R1+0x38] ;  /* 0x0000380001207983 */ /* 0x001ea20000300800 */
[----:B----4-:R-:W-:Y:S01]  /*b520*/  @!P5 IMAD.MOV R33, RZ, RZ, -R33 ;  /* 0x000000ffff21d224 */ /* 0x010fe200078e0a21 */
[----:B------:R-:W-:-:S04]  /*b530*/  ISETP.GE.AND P5, PT, R30, RZ, PT ;  /* 0x000000ff1e00720c */ /* 0x000fc80003fa6270 */
[----:B------:R0:W-:Y:S04]  /*b540*/  STL [R1+0x3c], R33 ;  /* 0x00003c2101007387 */ /* 0x0001e80000100800 */
[----:B0-----:R-:W4:Y:S04]  /*b550*/  LDL.LU R33, [R1+0x34] ;  /* 0x0000340001217983 */ /* 0x001f280000300800 */
[----:B------:R-:W3:Y:S01]  /*b560*/  LDL R30, [R1+0x3194] ;  /* 0x00319400011e7983 */ /* 0x000ee20000100800 */
[----:B--2---:R-:W-:-:S05]  /*b570*/  @!P3 IMAD.MOV R32, RZ, RZ, -R32 ;  /* 0x000000ffff20b224 */ /* 0x004fca00078e0a20 */
[----:B------:R0:W-:Y:S04]  /*b580*/  STL [R1+0x38], R32 ;  /* 0x0000382001007387 */ /* 0x0001e80000100800 */
[----:B0-----:R-:W2:Y:S01]  /*b590*/  LDL.LU R32, [R1+0x30] ;  /* 0x0000300001207983 */ /* 0x001ea20000300800 */
[----:B------:R-:W-:-:S03]  /*b5a0*/  ISETP.GE.AND P3, PT, R61, RZ, PT ;  /* 0x000000ff3d00720c */ /* 0x000fc60003f66270 */
[----:B------:R-:W3:Y:S01]  /*b5b0*/  LDL R61, [R1+0x3198] ;  /* 0x00319800013d7983 */ /* 0x000ee20000100800 */
[----:B----4-:R-:W-:Y:S01]  /*b5c0*/  @!P1 IMAD.MOV R33, RZ, RZ, -R33 ;  /* 0x000000ffff219224 */ /* 0x010fe200078e0a21 */
[----:B-----5:R-:W-:Y:S02]  /*b5d0*/  ISETP.GE.AND P1, PT, R31, RZ, PT ;  /* 0x000000ff1f00720c */ /* 0x020fe40003f26270 */
[----:B------:R-:W4:Y:S04]  /*b5e0*/  LDL.LU R31, [R1+0x2c] ;  /* 0x00002c00011f7983 */ /* 0x000f280000300800 */
[----:B------:R-:W-:Y:S01]  /*b5f0*/  STL [R1+0x34], R33 ;  /* 0x0000342101007387 */ /* 0x000fe20000100800 */
[----:B--2---:R-:W-:Y:S01]  /*b600*/  @!P2 IMAD.MOV R32, RZ, RZ, -R32 ;  /* 0x000000ffff20a224 */ /* 0x004fe200078e0a20 */
[----:B------:R-:W-:-:S02]  /*b610*/  ISETP.GE.AND P2, PT, R0, RZ, PT ;  /* 0x000000ff0000720c */ /* 0x000fc40003f46270 */
[----:B------:R-:W2:Y:S04]  /*b620*/  LDL R0, [R1+0x3184] ;  /* 0x0031840001007983 */ /* 0x000ea80000100800 */
[----:B------:R0:W-:Y:S04]  /*b630*/  STL [R1+0x30], R32 ;  /* 0x0000302001007387 */ /* 0x0001e80000100800 */
[----:B0-----:R-:W5:Y:S01]  /*b640*/  LDL.LU R32, [R1+0x28] ;  /* 0x0000280001207983 */ /* 0x001f620000300800 */
[----:B----4-:R-:W-:Y:S01]  /*b650*/  @!P4 IMAD.MOV R31, RZ, RZ, -R31 ;  /* 0x000000ffff1fc224 */ /* 0x010fe200078e0a1f */
[----:B------:R-:W-:-:S04]  /*b660*/  ISETP.GE.AND P4, PT, R57, RZ, PT ;  /* 0x000000ff3900720c */ /* 0x000fc80003f86270 */
[----:B------:R0:W-:Y:S04]  /*b670*/  STL [R1+0x2c], R31 ;  /* 0x00002c1f01007387 */ /* 0x0001e80000100800 */
[----:B0-----:R-:W4:Y:S04]  /*b680*/  LDL.LU R31, [R1+0x24] ;  /* 0x00002400011f7983 */ /* 0x001f280000300800 */
[----:B------:R-:W2:Y:S01]  /*b690*/  LDL R57, [R1+0x3190] ;  /* 0x0031900001397983 */ /* 0x000ea20000100800 */
[----:B-----5:R-:W-:-:S05]  /*b6a0*/  @!P5 IMAD.MOV R32, RZ, RZ, -R32 ;  /* 0x000000ffff20d224 */ /* 0x020fca00078e0a20 */
[----:B------:R0:W-:Y:S04]  /*b6b0*/  STL [R1+0x28], R32 ;  /* 0x0000282001007387 */ /* 0x0001e80000100800 */
[----:B0-----:R-:W5:Y:S01]  /*b6c0*/  LDL.LU R32, [R1+0x20] ;  /* 0x0000200001207983 */ /* 0x001f620000300800 */
[----:B------:R-:W-:-:S03]  /*b6d0*/  ISETP.GE.AND P5, PT, R58, RZ, PT ;  /* 0x000000ff3a00720c */ /* 0x000fc60003fa6270 */
[----:B------:R-:W2:Y:S04]  /*b6e0*/  LDL R58, [R1+0x318c] ;  /* 0x00318c00013a7983 */ /* 0x000ea80000100800 */
[----:B------:R-:W2:Y:S01]  /*b6f0*/  LDL.LU R33, [R1+0x1c] ;  /* 0x00001c0001217983 */ /* 0x000ea20000300800 */
[----:B----4-:R-:W-:Y:S01]  /*b700*/  @!P3 IMAD.MOV R31, RZ, RZ, -R31 ;  /* 0x000000ffff1fb224 */ /* 0x010fe200078e0a1f */
[----:B---3--:R-:W-:-:S04]  /*b710*/  ISETP.GE.AND P3, PT, R59, RZ, PT ;  /* 0x000000ff3b00720c */ /* 0x008fc80003f66270 */
[----:B------:R0:W-:Y:S04]  /*b720*/  STL [R1+0x24], R31 ;  /* 0x0000241f01007387 */ /* 0x0001e80000100800 */
[----:B------:R-:W3:Y:S01]  /*b730*/  LDL R59, [R1+0x3188] ;  /* 0x00318800013b7983 */ /* 0x000ee20000100800 */
[----:B-----5:R-:W-:-:S05]  /*b740*/  @!P1 IMAD.MOV R32, RZ, RZ, -R32 ;  /* 0x000000ffff209224 */ /* 0x020fca00078e0a20 */
[----:B------:R-:W-:Y:S04]  /*b750*/  STL [R1+0x342c], R32 ;  /* 0x00342c2001007387 */ /* 0x000fe80000100800 */
[----:B0-----:R-:W4:Y:S01]  /*b760*/  LDL.LU R31, [R1+0x18] ;  /* 0x00001800011f7983 */ /* 0x001f220000300800 */
[----:B--2---:R-:W-:Y:S01]  /*b770*/  @!P2 IMAD.MOV R33, RZ, RZ, -R33 ;  /* 0x000000ffff21a224 */ /* 0x004fe200078e0a21 */
[----:B------:R-:W-:Y:S02]  /*b780*/  ISETP.GE.AND P1, PT, R60, RZ, PT ;  /* 0x000000ff3c00720c */ /* 0x000fe40003f26270 */
[----:B------:R-:W2:Y:S01]  /*b790*/  LDL R60, [R1+0x317c] ;  /* 0x00317c00013c7983 */ /* 0x000ea20000100800 */
[----:B------:R-:W-:-:S03]  /*b7a0*/  ISETP.GE.AND P2, PT, R30, RZ, PT ;  /* 0x000000ff1e00720c */ /* 0x000fc60003f46270 */
[----:B------:R-:W-:Y:S04]  /*b7b0*/  STL [R1+0x3430], R33 ;  /* 0x0034302101007387 */ /* 0x000fe80000100800 */
[----:B------:R-:W5:Y:S01]  /*b7c0*/  LDL.LU R30, [R1+0x14] ;  /* 0x00001400011e7983 */ /* 0x000f620000300800 */
[----:B----4-:R-:W-:Y:S01]  /*b7d0*/  @!P4 IMAD.MOV R31, RZ, RZ, -R31 ;  /* 0x000000ffff1fc224 */ /* 0x010fe200078e0a1f */
[----:B------:R-:W-:-:S04]  /*b7e0*/  ISETP.GE.AND P4, PT, R61, RZ, PT ;  /* 0x000000ff3d00720c */ /* 0x000fc80003f86270 */
[----:B------:R0:W-:Y:S04]  /*b7f0*/  STL [R1+0x3434], R31 ;  /* 0x0034341f01007387 */ /* 0x0001e80000100800 */
[----:B------:R-:W4:Y:S01]  /*b800*/  LDL.LU R61, [R1+0x10] ;  /* 0x00001000013d7983 */ /* 0x000f220000300800 */
[----:B-----5:R-:W-:Y:S01]  /*b810*/  @!P5 IMAD.MOV R30, RZ, RZ, -R30 ;  /* 0x000000ffff1ed224 */ /* 0x020fe200078e0a1e */
[----:B------:R-:W-:Y:S02]  /*b820*/  ISETP.GE.AND P5, PT, R0, RZ, PT ;  /* 0x000000ff0000720c */ /* 0x000fe40003fa6270 */
[----:B0-----:R-:W5:Y:S04]  /*b830*/  LDL R31, [R1+0x3178] ;  /* 0x00317800011f7983 */ /* 0x001f680000100800 */
[----:B------:R0:W-:Y:S04]  /*b840*/  STL [R1+0x3438], R30 ;  /* 0x0034381e01007387 */ /* 0x0001e80000100800 */
[----:B0-----:R-:W2:Y:S04]  /*b850*/  LDL R30, [R1+0x3180] ;  /* 0x00318000011e7983 */ /* 0x001ea80000100800 */
[----:B------:R-:W2:Y:S04]  /*b860*/  LDL.LU R0, [R1+0xc] ;  /* 0x00000c0001007983 */ /* 0x000ea80000300800 */
[----:B------:R-:W3:Y:S01]  /*b870*/  LDL R33, [R1+0x3174] ;  /* 0x0031740001217983 */ /* 0x000ee20000100800 */
[----:B----4-:R-:W-:Y:S01]  /*b880*/  @!P3 IMAD.MOV R61, RZ, RZ, -R61 ;  /* 0x000000ffff3db224 */ /* 0x010fe200078e0a3d */
[----:B------:R-:W-:-:S04]  /*b890*/  ISETP.GE.AND P3, PT, R57, RZ, PT ;  /* 0x000000ff3900720c */ /* 0x000fc80003f66270 */
[----:B------:R-:W-:Y:S04]  /*b8a0*/  STL [R1+0x343c], R61 ;  /* 0x00343c3d01007387 */ /* 0x000fe80000100800 */
[----:B------:R-:W4:Y:S04]  /*b8b0*/  LDL.LU R57, [R1+0x8] ;  /* 0x0000080001397983 */ /* 0x000f280000300800 */
[----:B------:R-:W5:Y:S01]  /*b8c0*/  LDL R32, [R1+0x3164] ;  /* 0x0031640001207983 */ /* 0x000f620000100800 */
[----:B--2---:R-:W-:Y:S01]  /*b8d0*/  @!P1 IMAD.MOV R0, RZ, RZ, -R0 ;  /* 0x000000ffff009224 */ /* 0x004fe200078e0a00 */
[----:B------:R-:W-:-:S04]  /*b8e0*/  ISETP.GE.AND P1, PT, R58, RZ, PT ;  /* 0x000000ff3a00720c */ /* 0x000fc80003f26270 */
[----:B------:R0:W-:Y:S04]  /*b8f0*/  STL [R1+0x3440], R0 ;  /* 0x0034400001007387 */ /* 0x0001e80000100800 */
[----:B------:R-:W2:Y:S04]  /*b900*/  LDL.LU R58, [R1+0x4] ;  /* 0x00000400013a7983 */ /* 0x000ea80000300800 */
[----:B0-----:R-:W5:Y:S01]  /*b910*/  LDL R0, [R1+0x3170] ;  /* 0x0031700001007983 */ /* 0x001f620000100800 */
[----:B----4-:R-:W-:Y:S01]  /*b920*/  @!P2 IMAD.MOV R57, RZ, RZ, -R57 ;  /* 0x000000ffff39a224 */ /* 0x010fe200078e0a39 */
[----:B---3--:R-:W-:-:S04]  /*b930*/  ISETP.GE.AND P2, PT, R59, RZ, PT ;  /* 0x000000ff3b00720c */ /* 0x008fc80003f46270 */
[----:B------:R0:W-:Y:S04]  /*b940*/  STL [R1+0x3444], R57 ;  /* 0x0034443901007387 */ /* 0x0001e80000100800 */
[----:B------:R-:W3:Y:S04]  /*b950*/  LDL.LU R59, [R1] ;  /* 0x00000000013b7983 */ /* 0x000ee80000300800 */
[----:B------:R-:W4:Y:S01]  /*b960*/  LDL R61, [R1+0x316c] ;  /* 0x00316c00013d7983 */ /* 0x000f220000100800 */
[----:B--2---:R-:W-:Y:S01]  /*b970*/  @!P4 IMAD.MOV R58, RZ, RZ, -R58 ;  /* 0x000000ffff3ac224 */ /* 0x004fe200078e0a3a */
[----:B------:R-:W-:-:S04]  /*b980*/  ISETP.GE.AND P4, PT, R60, RZ, PT ;  /* 0x000000ff3c00720c */ /* 0x000fc80003f86270 */
[----:B------:R1:W-:Y:S04]  /*b990*/  STL [R1+0x3448], R58 ;  /* 0x0034483a01007387 */ /* 0x0003e80000100800 */
[----:B------:R-:W2:Y:S01]  /*b9a0*/  LDL R60, [R1+0x3168] ;  /* 0x00316800013c7983 */ /* 0x000ea20000100800 */
[----:B------:R-:W-:Y:S02]  /*b9b0*/  @!P3 IMAD.MOV R2, RZ, RZ, -R2 ;  /* 0x000000ffff02b224 */ /* 0x000fe400078e0a02 */
[----:B------:R-:W-:Y:S01]  /*b9c0*/  @!P1 IMAD.MOV R3, RZ, RZ, -R3 ;  /* 0x000000ffff039224 */ /* 0x000fe200078e0a03 */
[----:B-----5:R-:W-:Y:S01]  /*b9d0*/  ISETP.GE.AND P3, PT, R31, RZ, PT ;  /* 0x000000ff1f00720c */ /* 0x020fe20003f66270 */
[----:B------:R-:W-:Y:S01]  /*b9e0*/  @!P2 IMAD.MOV R4, RZ, RZ, -R4 ;  /* 0x000000ffff04a224 */ /* 0x000fe200078e0a04 */
[----:B------:R-:W-:-:S02]  /*b9f0*/  ISETP.GE.AND P1, PT, R33, RZ, PT ;  /* 0x000000ff2100720c */ /* 0x000fc40003f26270 */
[----:B------:R-:W-:Y:S01]  /*ba00*/  ISETP.GE.AND P2, PT, R32, RZ, PT ;  /* 0x000000ff2000720c */ /* 0x000fe20003f46270 */
[----:B---3--:R-:W-:Y:S01]  /*ba10*/  @!P5 IMAD.MOV R59, RZ, RZ, -R59 ;  /* 0x000000ffff3bd224 */ /* 0x008fe200078e0a3b */
[----:B------:R-:W-:-:S04]  /*ba20*/  ISETP.GE.AND P5, PT, R30, RZ, PT ;  /* 0x000000ff1e00720c */ /* 0x000fc80003fa6270 */
[----:B------:R-:W-:Y:S04]  /*ba30*/  STL [R1+0x344c], R59 ;  /* 0x00344c3b01007387 */ /* 0x000fe80000100800 */
[----:B------:R-:W3:Y:S04]  /*ba40*/  LDL R30, [R1+0x315c] ;  /* 0x00315c00011e7983 */ /* 0x000ee80000100800 */
[----:B------:R5:W-:Y:S04]  /*ba50*/  STL [R1+0x3450], R2 ;  /* 0x0034500201007387 */ /* 0x000be80000100800 */
[----:B------:R-:W5:Y:S04]  /*ba60*/  LDL R31, [R1+0x3160] ;  /* 0x00316000011f7983 */ /* 0x000f680000100800 */
[----:B------:R0:W-:Y:S04]  /*ba70*/  STL [R1+0x3454], R3 ;  /* 0x0034540301007387 */ /* 0x0001e80000100800 */
[----:B------:R-:W5:Y:S04]  /*ba80*/  LDL R33, [R1+0x3158] ;  /* 0x0031580001217983 */ /* 0x000f680000100800 */
[----:B------:R-:W-:Y:S04]  /*ba90*/  STL [R1+0x3458], R4 ;  /* 0x0034580401007387 */ /* 0x000fe80000100800 */
[----:B------:R-:W5:Y:S01]  /*baa0*/  LDL R32, [R1+0x3154] ;  /* 0x0031540001207983 */ /* 0x000f620000100800 */
[----:B------:R-:W-:Y:S01]  /*bab0*/  @!P4 IMAD.MOV R5, RZ, RZ, -R5 ;  /* 0x000000ffff05c224 */ /* 0x000fe200078e0a05 */
[----:B------:R-:W-:Y:S01]  /*bac0*/  ISETP.GE.AND P4, PT, R0, RZ, PT ;  /* 0x000000ff0000720c */ /* 0x000fe20003f86270 */
[----:B------:R-:W-:-:S03]  /*bad0*/  @!P5 IMAD.MOV R6, RZ, RZ, -R6 ;  /* 0x000000ffff06d224 */ /* 0x000fc600078e0a06 */
[----:B------:R-:W-:Y:S01]  /*bae0*/  STL [R1+0x345c], R5 ;  /* 0x00345c0501007387 */ /* 0x000fe20000100800 */
[----:B------:R-:W-:-:S03]  /*baf0*/  @!P3 IMAD.MOV R7, RZ, RZ, -R7 ;  /* 0x000000ffff07b224 */ /* 0x000fc600078e0a07 */
[----:B------:R-:W5:Y:S01]  /*bb00*/  LDL R0, [R1+0x3144] ;  /* 0x0031440001007983 */ /* 0x000f620000100800 */
[----:B----4-:R-:W-:-:S03]  /*bb10*/  ISETP.GE.AND P5, PT, R61, RZ, PT ;  /* 0x000000ff3d00720c */ /* 0x010fc60003fa6270 */
[----:B------:R-:W-:Y:S01]  /*bb20*/  STL [R1+0x3460], R6 ;  /* 0x0034600601007387 */ /* 0x000fe20000100800 */
[----:B--2---:R-:W-:-:S03]  /*bb30*/  ISETP.GE.AND P3, PT, R60, RZ, PT ;  /* 0x000000ff3c00720c */ /* 0x004fc60003f66270 */
[----:B------:R-:W2:Y:S04]  /*bb40*/  LDL R61, [R1+0x3150] ;  /* 0x00315000013d7983 */ /* 0x000ea80000100800 */
[----:B------:R-:W-:Y:S01]  /*bb50*/  STL [R1+0x3464], R7 ;  /* 0x0034640701007387 */ /* 0x000fe20000100800 */
[----:B------:R-:W-:-:S03]  /*bb60*/  @!P1 IMAD.MOV R8, RZ, RZ, -R8 ;  /* 0x000000ffff089224 */ /* 0x000fc600078e0a08 */
[----:B------:R-:W4:Y:S01]  /*bb70*/  LDL R60, [R1+0x314c] ;  /* 0x00314c00013c7983 */ /* 0x000f220000100800 */
[----:B------:R-:W-:Y:S02]  /*bb80*/  @!P2 IMAD.MOV R9, RZ, RZ, -R9 ;  /* 0x000000ffff09a224 */ /* 0x000fe400078e0a09 */
[----:B------:R-:W-:Y:S01]  /*bb90*/  @!P4 IMAD.MOV R10, RZ, RZ, -R10 ;  /* 0x000000ffff0ac224 */ /* 0x000fe200078e0a0a */
[----:B------:R-:W-:Y:S01]  /*bba0*/  STL [R1+0x3468], R8 ;  /* 0x0034680801007387 */ /* 0x000fe20000100800 */
[----:B------:R-:W-:Y:S01]  /*bbb0*/  @!P5 IMAD.MOV R11, RZ, RZ, -R11 ;  /* 0x000000ffff0bd224 */ /* 0x000fe200078e0a0b */
[----:B---3--:R-:W-:Y:S02]  /*bbc0*/  ISETP.GE.AND P1, PT, R30, RZ, PT ;  /* 0x000000ff1e00720c */ /* 0x008fe40003f26270 */
[----:B------:R-:W3:Y:S04]  /*bbd0*/  LDL R30, [R1+0x3148] ;  /* 0x00314800011e7983 */ /* 0x000ee80000100800 */
[----:B------:R-:W-:Y:S01]  /*bbe0*/  STL [R1+0x346c], R9 ;  /* 0x00346c0901007387 */ /* 0x000fe20000100800 */
[----:B-----5:R-:W-:-:S03]  /*bbf0*/  ISETP.GE.AND P2, PT, R31, RZ, PT ;  /* 0x000000ff1f00720c */ /* 0x020fc60003f46270 */
[----:B------:R-:W5:Y:S04]  /*bc00*/  LDL R31, [R1+0x3134] ;  /* 0x00313400011f7983 */ /* 0x000f680000100800 */
[----:B------:R-:W-:Y:S01]  /*bc10*/  STL [R1+0x3470], R10 ;  /* 0x0034700a01007387 */ /* 0x000fe20000100800 */
[----:B------:R-:W-:-:S03]  /*bc20*/  ISETP.GE.AND P4, PT, R33, RZ, PT ;  /* 0x000000ff2100720c */ /* 0x000fc60003f86270 */
[----:B------:R-:W5:Y:S04]  /*bc30*/  LDL R33, [R1+0x3140] ;  /* 0x0031400001217983 */ /* 0x000f680000100800 */
[----:B------:R-:W-:Y:S01]  /*bc40*/  STL [R1+0x3474], R11 ;  /* 0x0034740b01007387 */ /* 0x000fe20000100800 */
[----:B------:R-:W-:-:S03]  /*bc50*/  ISETP.GE.AND P5, PT, R32, RZ, PT ;  /* 0x000000ff2000720c */ /* 0x000fc60003fa6270 */
[----:B------:R-:W5:Y:S01]  /*bc60*/  LDL R32, [R1+0x3138] ;  /* 0x0031380001207983 */ /* 0x000f620000100800 */
[----:B------:R-:W-:Y:S02]  /*bc70*/  @!P3 IMAD.MOV R12, RZ, RZ, -R12 ;  /* 0x000000ffff0cb224 */ /* 0x000fe400078e0a0c */
[----:B------:R-:W-:Y:S02]  /*bc80*/  @!P1 IMAD.MOV R13, RZ, RZ, -R13 ;  /* 0x000000ffff0d9224 */ /* 0x000fe400078e0a0d */
[----:B------:R-:W-:Y:S01]  /*bc90*/  @!P2 IMAD.MOV R14, RZ, RZ, -R14 ;  /* 0x000000ffff0ea224 */ /* 0x000fe200078e0a0e */
[----:B------:R-:W-:Y:S01]  /*bca0*/  ISETP.GE.AND P3, PT, R0, RZ, PT ;  /* 0x000000ff0000720c */ /* 0x000fe20003f66270 */
[----:B------:R-:W-:Y:S04]  /*bcb0*/  STL [R1+0x3478], R12 ;  /* 0x0034780c01007387 */ /* 0x000fe80000100800 */
[----:B------:R-:W5:Y:S01]  /*bcc0*/  LDL R0, [R1+0x313c] ;  /* 0x00313c0001007983 */ /* 0x000f620000100800 */
[----:B--2---:R-:W-:-:S03]  /*bcd0*/  ISETP.GE.AND P1, PT, R61, RZ, PT ;  /* 0x000000ff3d00720c */ /* 0x004fc60003f26270 */
[----:B------:R-:W-:Y:S04]  /*bce0*/  STL [R1+0x347c], R13 ;  /* 0x00347c0d01007387 */ /* 0x000fe80000100800 */
[----:B------:R-:W2:Y:S01]  /*bcf0*/  LDL R61, [R1+0x3120] ;  /* 0x00312000013d7983 */ /* 0x000ea20000100800 */
[----:B----4-:R-:W-:-:S03]  /*bd00*/  ISETP.GE.AND P2, PT, R60, RZ, PT ;  /* 0x000000ff3c00720c */ /* 0x010fc60003f46270 */
[----:B------:R-:W-:Y:S01]  /*bd10*/  STL [R1+0x3480], R14 ;  /* 0x0034800e01007387 */ /* 0x000fe20000100800 */
[----:B------:R-:W-:-:S03]  /*bd20*/  @!P4 IMAD.MOV R15, RZ, RZ, -R15 ;  /* 0x000000ffff0fc224 */ /* 0x000fc600078e0a0f */
[----:B------:R-:W4:Y:S01]  /*bd30*/  LDL R60, [R1+0x3130] ;  /* 0x00313000013c7983 */ /* 0x000f220000100800 */
[----:B------:R-:W-:Y:S02]  /*bd40*/  @!P5 IMAD.MOV R16, RZ, RZ, -R16 ;  /* 0x000000ffff10d224 */ /* 0x000fe400078e0a10 */
[----:B------:R-:W-:Y:S01]  /*bd50*/  @!P3 IMAD.MOV R17, RZ, RZ, -R17 ;  /* 0x000000ffff11b224 */ /* 0x000fe200078e0a11 */
[----:B------:R-:W-:Y:S04]  /*bd60*/  STL [R1+0x3484], R15 ;  /* 0x0034840f01007387 */ /* 0x000fe80000100800 */
[----:B------:R-:W-:Y:S01]  /*bd70*/  STL [R1+0x3488], R16 ;  /* 0x0034881001007387 */ /* 0x000fe20000100800 */
[----:B------:R-:W-:Y:S01]  /*bd80*/  @!P1 IMAD.MOV R18, RZ, RZ, -R18 ;  /* 0x000000ffff129224 */ /* 0x000fe200078e0a12 */
[----:B---3--:R-:W-:-:S02]  /*bd90*/  ISETP.GE.AND P4, PT, R30, RZ, PT ;  /* 0x000000ff1e00720c */ /* 0x008fc40003f86270 */
[----:B------:R-:W3:Y:S04]  /*bda0*/  LDL R30, [R1+0x3128] ;  /* 0x00312800011e7983 */ /* 0x000ee80000100800 */
[----:B------:R-:W-:Y:S01]  /*bdb0*/  STL [R1+0x348c], R17 ;  /* 0x00348c1101007387 */ /* 0x000fe20000100800 */
[----:B-----5:R-:W-:-:S03]  /*bdc0*/  ISETP.GE.AND P5, PT, R31, RZ, PT ;  /* 0x000000ff1f00720c */ /* 0x020fc60003fa6270 */
[----:B------:R-:W5:Y:S01]  /*bdd0*/  LDL R31, [R1+0x312c] ;  /* 0x00312c00011f7983 */ /* 0x000f620000100800 */
        /* <DEDUP_REMOVED lines=8> */
[----:B------:R-:W-:Y:S04]  /*be60*/  STL [R1+0x3494], R19 ;  /* 0x0034941301007387 */ /* 0x000fe80000100800 */
[----:B0-----:R-:W5:Y:S01]  /*be70*/  LDL R57, [R1+0x3114] ;  /* 0x0031140001397983 */ /* 0x001f620000100800 */
[----:B------:R-:W-:-:S03]  /*be80*/  ISETP.GE.AND P2, PT, R0, RZ, PT ;  /* 0x000000ff0000720c */ /* 0x000fc60003f46270 */
[----:B------:R-:W-:Y:S04]  /*be90*/  STL [R1+0x3498], R20 ;  /* 0x0034981401007387 */ /* 0x000fe80000100800 */
[----:B------:R-:W5:Y:S04]  /*bea0*/  LDL R0, [R1+0x3118] ;  /* 0x0031180001007983 */ /* 0x000f680000100800 */
[----:B------:R-:W-:Y:S01]  /*beb0*/  STL [R1+0x349c], R21 ;  /* 0x00349c1501007387 */ /* 0x000fe20000100800 */
[----:B--2---:R-:W-:Y:S01]  /*bec0*/  ISETP.GE.AND P4, PT, R61, RZ, PT ;  /* 0x000000ff3d00720c */ /* 0x004fe20003f86270 */
[----:B------:R-:W-:-:S02]  /*bed0*/  @!P3 IMAD.MOV R22, RZ, RZ, -R22 ;  /* 0x000000ffff16b224 */ /* 0x000fc400078e0a16 */
[----:B------:R-:W-:Y:S01]  /*bee0*/  @!P1 IMAD.MOV R23, RZ, RZ, -R23 ;  /* 0x000000ffff179224 */ /* 0x000fe200078e0a17 */
[----:B----4-:R-:W-:Y:S01]  /*bef0*/  ISETP.GE.AND P5, PT, R60, RZ, PT ;  /* 0x000000ff3c00720c */ /* 0x010fe20003fa6270 */
[----:B------:R-:W2:Y:S04]  /*bf00*/  LDL R61, [R1+0x3110] ;  /* 0x00311000013d7983 */ /* 0x000ea80000100800 */
[----:B------:R-:W4:Y:S01]  /*bf10*/  LDL R60, [R1+0x3104] ;  /* 0x00310400013c7983 */ /* 0x000f220000100800 */
[----:B------:R-:W-:-:S03]  /*bf20*/  @!P2 IMAD.MOV R24, RZ, RZ, -R24 ;  /* 0x000000ffff18a224 */ /* 0x000fc600078e0a18 */
[----:B------:R-:W-:Y:S01]  /*bf30*/  STL [R1+0x34a0], R22 ;  /* 0x0034a01601007387 */ /* 0x000fe20000100800 */
[----:B------:R-:W-:Y:S01]  /*bf40*/  @!P4 IMAD.MOV R25, RZ, RZ, -R25 ;  /* 0x000000ffff19c224 */ /* 0x000fe200078e0a19 */
[----:B---3--:R-:W-:Y:S02]  /*bf50*/  ISETP.GE.AND P3, PT, R30, RZ, PT ;  /* 0x000000ff1e00720c */ /* 0x008fe40003f66270 */
[----:B------:R-:W3:Y:S04]  /*bf60*/  LDL R30, [R1+0x310c] ;  /* 0x00310c00011e7983 */ /* 0x000ee80000100800 */
[----:B------:R-:W-:Y:S01]  /*bf70*/  STL [R1+0x34a4], R23 ;  /* 0x0034a41701007387 */ /* 0x000fe20000100800 */
[----:B-----5:R-:W-:-:S03]  /*bf80*/  ISETP.GE.AND P1, PT, R31, RZ, PT ;  /* 0x000000ff1f00720c */ /* 0x020fc60003f26270 */
[----:B------:R-:W5:Y:S01]  /*bf90*/  LDL R31, [R1+0x3108] ;  /* 0x00310800011f7983 */ /* 0x000f620000100800 */
[----:B------:R-:W-:Y:S01]  /*bfa0*/  ISETP.GE.AND P2, PT, R33, RZ, PT ;  /* 0x000000ff2100720c */ /* 0x000fe20003f46270 */
[----:B------:R-:W-:Y:S02]  /*bfb0*/  @!P5 IMAD.MOV R26, RZ, RZ, -R26 ;  /* 0x000000ffff1ad224 */ /* 0x000fe400078e0a1a */
[----:B------:R-:W5:Y:S01]  /*bfc0*/  LDL R33, [R1+0x30fc] ;  /* 0x0030fc0001217983 */ /* 0x000f620000100800 */
[----:B------:R-:W-:-:S03]  /*bfd0*/  ISETP.GE.AND P4, PT, R32, RZ, PT ;  /* 0x000000ff2000720c */ /* 0x000fc60003f86270 */
[----:B-1----:R-:W5:Y:S04]  /*bfe0*/  LDL R58, [R1+0x30f8] ;  /* 0x0030f800013a7983 */ /* 0x002f680000100800 */
[----:B------:R-:W5:Y:S01]  /*bff0*/  LDL R32, [R1+0x3100] ;  /* 0x0031000001207983 */ /* 0x000f620000100800 */
[----:B------:R-:W-:Y:S02]  /*c000*/  @!P3 IMAD.MOV R27, RZ, RZ, -R27 ;  /* 0x000000ffff1bb224 */ /* 0x000fe400078e0a1b */
[----:B------:R-:W-:Y:S01]  /*c010*/  @!P1 IMAD.MOV R28, RZ, RZ, -R28 ;  /* 0x000000ffff1c9224 */ /* 0x000fe200078e0a1c */
[----:B------:R-:W5:Y:S01]  /*c020*/  LDL R2, [R1+0x30d4] ;  /* 0x0030d40001027983 */ /* 0x000f620000100800 */
[----:B------:R-:W-:-:S03]  /*c030*/  ISETP.GE.AND P5, PT, R57, RZ, PT ;  /* 0x000000ff3900720c */ /* 0x000fc60003fa6270 */
[----:B------:R-:W5:Y:S04]  /*c040*/  LDL R57, [R1+0x30f4] ;  /* 0x0030f40001397983 */ /* 0x000f680000100800 */
[----:B------:R-:W5:Y:S01]  /*c050*/  LDL R59, [R1+0x30d0] ;  /* 0x0030d000013b7983 */ /* 0x000f620000100800 */
[----:B------:R-:W-:-:S03]  /*c060*/  ISETP.GE.AND P3, PT, R0, RZ, PT ;  /* 0x000000ff0000720c */ /* 0x000fc60003f66270 */
[----:B------:R-:W5:Y:S01]  /*c070*/  LDL R0, [R1+0x30e8] ;  /* 0x0030e80001007983 */ /* 0x000f620000100800 */
[----:B------:R-:W-:Y:S01]  /*c080*/  @!P2 IMAD.MOV R29, RZ, RZ, -R29 ;  /* 0x000000ffff1da224 */ /* 0x000fe200078e0a1d */
[----:B----4-:R-:W-:Y:S02]  /*c090*/  ISETP.GE.AND P1, PT, R60, RZ, PT ;  /* 0x000000ff3c00720c */ /* 0x010fe40003f26270 */
[----:B------:R-:W4:Y:S01]  /*c0a0*/  LDL R60, [R1+0x30f0] ;  /* 0x0030f000013c7983 */ /* 0x000f220000100800 */
[----:B--2---:R-:W-:Y:S01]  /*c0b0*/  ISETP.GE.AND P2, PT, R61, RZ, PT ;  /* 0x000000ff3d00720c */ /* 0x004fe20003f46270 */
[----:B------:R-:W-:Y:S02]  /*c0c0*/  @!P4 IMAD.MOV R34, RZ, RZ, -R34 ;  /* 0x000000ffff22c224 */ /* 0x000fe400078e0a22 */
[----:B------:R-:W2:Y:S01]  /*c0d0*/  LDL R61, [R1+0x30ec] ;  /* 0x0030ec00013d7983 */ /* 0x000ea20000100800 */
[----:B------:R-:W-:Y:S02]  /*c0e0*/  @!P5 IMAD.MOV R35, RZ, RZ, -R35 ;  /* 0x000000ffff23d224 */ /* 0x000fe400078e0a23 */
[----:B------:R-:W-:-:S04]  /*c0f0*/  @!P3 IMAD.MOV R36, RZ, RZ, -R36 ;  /* 0x000000ffff24b224 */ /* 0x000fc800078e0a24 */
[----:B------:R-:W-:Y:S01]  /*c100*/  @!P1 IMAD.MOV R37, RZ, RZ, -R37 ;  /* 0x000000ffff259224 */ /* 0x000fe200078e0a25 */
[----:B---3--:R-:W-:Y:S02]  /*c110*/  ISETP.GE.AND P4, PT, R30, RZ, PT ;  /* 0x000000ff1e00720c */ /* 0x008fe40003f86270 */
[----:B------:R-:W3:Y:S01]  /*c120*/  LDL R30, [R1+0x30e4] ;  /* 0x0030e400011e7983 */ /* 0x000ee20000100800 */
[----:B-----5:R-:W-:-:S03]  /*c130*/  ISETP.GE.AND P5, PT, R31, RZ, PT ;  /* 0x000000ff1f00720c */ /* 0x020fc60003fa6270 */
[----:B------:R-:W5:Y:S01]  /*c140*/  LDL R31, [R1+0x30e0] ;  /* 0x0030e000011f7983 */ /* 0x000f620000100800 */
[----:B------:R-:W-:-:S03]  /*c150*/  ISETP.GE.AND P3, PT, R33, RZ, PT ;  /* 0x000000ff2100720c */ /* 0x000fc60003f66270 */
[----:B------:R-:W5:Y:S01]  /*c160*/  LDL R33, [R1+0x30dc] ;  /* 0x0030dc0001217983 */ /* 0x000f620000100800 */
[----:B------:R-:W-:-:S03]  /*c170*/  ISETP.GE.AND P1, PT, R32, RZ, PT ;  /* 0x000000ff2000720c */ /* 0x000fc60003f26270 */
[----:B------:R-:W5:Y:S01]  /*c180*/  LDL R32, [R1+0x30d8] ;  /* 0x0030d80001207983 */ /* 0x000f620000100800 */
[----:B------:R-:W-:Y:S01]  /*c190*/  @!P2 IMAD.MOV R38, RZ, RZ, -R38 ;  /* 0x000000ffff26a224 */ /* 0x000fe200078e0a26 */
[----:B------:R-:W-:Y:S01]  /*c1a0*/  ISETP.GE.AND P2, PT, R58, RZ, PT ;  /* 0x000000ff3a00720c */ /* 0x000fe20003f46270 */
[----:B------:R-:W-:Y:S01]  /*c1b0*/  @!P4 IMAD.MOV R39, RZ, RZ, -R39 ;  /* 0x000000ffff27c224 */ /* 0x000fe200078e0a27 */
[----:B------:R-:W5:Y:S01]  /*c1c0*/  LDL R58, [R1+0x30cc] ;  /* 0x0030cc00013a7983 */ /* 0x000f620000100800 */
[----:B------:R-:W-:Y:S01]  /*c1d0*/  @!P5 IMAD.MOV R40, RZ, RZ, -R40 ;  /* 0x000000ffff28d224 */ /* 0x000fe200078e0a28 */
[----:B------:R-:W-:Y:S01]  /*c1e0*/  ISETP.GE.AND P4, PT, R57, RZ, PT ;  /* 0x000000ff3900720c */ /* 0x000fe20003f86270 */
[----:B------:R-:W-:Y:S01]  /*c1f0*/  @!P3 IMAD.MOV R41, RZ, RZ, -R41 ;  /* 0x000000ffff29b224 */ /* 0x000fe200078e0a29 */
[----:B------:R-:W5:Y:S01]  /*c200*/  LDL R57, [R1+0x30c8] ;  /* 0x0030c80001397983 */ /* 0x000f620000100800 */
[----:B------:R-:W-:Y:S01]  /*c210*/  ISETP.GE.AND P5, PT, R0, RZ, PT ;  /* 0x000000ff0000720c */ /* 0x000fe20003fa6270 */
[----:B------:R-:W-:-:S05]  /*c220*/  @!P1 IMAD.MOV R42, RZ, RZ, -R42 ;  /* 0x000000ffff2a9224 */ /* 0x000fca00078e0a2a */
[----:B------:R-:W-:Y:S01]  /*c230*/  @!P2 IMAD.MOV R43, RZ, RZ, -R43 ;  /* 0x000000ffff2ba224 */ /* 0x000fe200078e0a2b */
[----:B----4-:R-:W-:Y:S02]  /*c240*/  ISETP.GE.AND P3, PT, R60, RZ, PT ;  /* 0x000000ff3c00720c */ /* 0x010fe40003f66270 */
[----:B------:R-:W4:Y:S01]  /*c250*/  LDL R60, [R1+0x30c4] ;  /* 0x0030c400013c7983 */ /* 0x000f220000100800 */
[----:B--2---:R-:W-:-:S03]  /*c260*/  ISETP.GE.AND P1, PT, R61, RZ, PT ;  /* 0x000000ff3d00720c */ /* 0x004fc60003f26270 */
[----:B------:R-:W2:Y:S01]  /*c270*/  LDL.LU R0, [R1+0x130] ;  /* 0x0001300001007983 */ /* 0x000ea20000300800 */
[----:B------:R-:W-:-:S03]  /*c280*/  @!P4 IMAD.MOV R44, RZ, RZ, -R44 ;  /* 0x000000ffff2cc224 */ /* 0x000fc600078e0a2c */
[----:B------:R-:W2:Y:S01]  /*c290*/  LDL.LU R61, [R1+0x12c] ;  /* 0x00012c00013d7983 */ /* 0x000ea20000300800 */
[----:B------:R-:W-:Y:S02]  /*c2a0*/  @!P5 IMAD.MOV R45, RZ, RZ, -R45 ;  /* 0x000000ffff2dd224 */ /* 0x000fe400078e0a2d */
[----:B------:R-:W-:Y:S01]  /*c2b0*/  @!P3 IMAD.MOV R46, RZ, RZ, -R46 ;  /* 0x000000ffff2eb224 */ /* 0x000fe200078e0a2e */
[----:B---3--:R-:W-:Y:S02]  /*c2c0*/  ISETP.GE.AND P2, PT, R30, RZ, PT ;  /* 0x000000ff1e00720c */ /* 0x008fe40003f46270 */
[----:B------:R-:W3:Y:S01]  /*c2d0*/  LDL.LU R30, [R1+0x128] ;  /* 0x00012800011e7983 */ /* 0x000ee20000300800 */
[----:B-----5:R-:W-:-:S03]  /*c2e0*/  ISETP.GE.AND P4, PT, R31, RZ, PT ;  /* 0x000000ff1f00720c */ /* 0x020fc60003f86270 */
[----:B------:R-:W5:Y:S01]  /*c2f0*/  LDL.LU R31, [R1+0x124] ;  /* 0x00012400011f7983 */ /* 0x000f620000300800 */
[----:B------:R-:W-:-:S03]  /*c300*/  ISETP.GE.AND P5, PT, R33, RZ, PT ;  /* 0x000000ff2100720c */ /* 0x000fc60003fa6270 */
[----:B------:R-:W5:Y:S01]  /*c310*/  LDL.LU R33, [R1+0x120] ;  /* 0x0001200001217983 */ /* 0x000f620000300800 */
[----:B------:R-:W-:-:S03]  /*c320*/  ISETP.GE.AND P3, PT, R32, RZ, PT ;  /* 0x000000ff2000720c */ /* 0x000fc60003f66270 */
[----:B------:R-:W5:Y:S01]  /*c330*/  LDL.LU R32, [R1+0x11c] ;  /* 0x00011c0001207983 */ /* 0x000f620000300800 */
[----:B------:R-:W-:Y:S01]  /*c340*/  ISETP.NE.AND P0, PT, RZ, c[0x0][0x17c], PT ;  /* 0x00005f00ff007a0c */ /* 0x000fe20003f05270 */
[----:B------:R-:W-:Y:S01]  /*c350*/  @!P1 IMAD.MOV R47, RZ, RZ, -R47 ;  /* 0x000000ffff2f9224 */ /* 0x000fe200078e0a2f */
[----:B------:R-:W-:Y:S02]  /*c360*/  ISETP.GE.AND P1, PT, R2, RZ, PT ;  /* 0x000000ff0200720c */ /* 0x000fe40003f26270 */
[----:B----4-:R-:W-:Y:S02]  /*c370*/  ISETP.GE.AND P6, PT, R60, RZ, PT ;  /* 0x000000ff3c00720c */ /* 0x010fe40003fc6270 */
[----:B------:R-:W-:-:S04]  /*c380*/  LOP3.LUT R60, RZ, c[0x0][0x17c], RZ, 0x33, !PT ;  /* 0x00005f00ff3c7a12 */ /* 0x000fc800078e33ff */
[C---:B--2---:R-:W-:Y:S02]  /*c390*/  SEL R3, R60.reuse, R0, !P0 ;  /* 0x000000003c037207 */ /* 0x044fe40004000000 */
[----:B------:R-:W-:-:S03]  /*c3a0*/  SEL R2, R60, R61, !P0 ;  /* 0x0000003d3c027207 */ /* 0x000fc60004000000 */
[----:B------:R5:W-:Y:S04]  /*c3b0*/  STL [R1+0x130], R3 ;  /* 0x0001300301007387 */ /* 0x000be80000100800 */
[----:B------:R0:W-:Y:S01]  /*c3c0*/  STL [R1+0x12c], R2 ;  /* 0x00012c0201007387 */ /* 0x0001e20000100800 */
[----:B------:R-:W-:Y:S01]  /*c3d0*/  @!P2 IMAD.MOV R48, RZ, RZ, -R48 ;  /* 0x000000ffff30a224 */ /* 0x000fe200078e0a30 */
[----:B------:R-:W-:Y:S01]  /*c3e0*/  ISETP.GE.AND P2, PT, R59, RZ, PT ;  /* 0x000000ff3b00720c */ /* 0x000fe20003f46270 */
[----:B------:R-:W-:Y:S01]  /*c3f0*/  @!P4 IMAD.MOV R49, RZ, RZ, -R49 ;  /* 0x000000ffff31c224 */ /* 0x000fe200078e0a31 */
[----:B------:R-:W-:Y:S01]  /*c400*/  ISETP.GE.AND P4, PT, R58, RZ, PT ;  /* 0x000000ff3a00720c */ /* 0x000fe20003f86270 */
[----:B------:R-:W-:Y:S01]  /*c410*/  @!P5 IMAD.MOV R50, RZ, RZ, -R50 ;  /* 0x000000ffff32d224 */ /* 0x000fe200078e0a32 */
[----:B------:R-:W-:-:S02]  /*c420*/  ISETP.GE.AND P5, PT, R57, RZ, PT ;  /* 0x000000ff3900720c */ /* 0x000fc40003fa6270 */
[C---:B---3--:R-:W-:Y:S02]  /*c430*/  SEL R0, R60.reuse, R30, !P0 ;  /* 0x0000001e3c007207 */ /* 0x048fe40004000000 */
[----:B-----5:R-:W-:-:S03]  /*c440*/  SEL R3, R60, R31, !P0 ;  /* 0x0000001f3c037207 */ /* 0x020fc60004000000 */
[----:B------:R1:W-:Y:S04]  /*c450*/  STL [R1+0x128], R0 ;  /* 0x0001280001007387 */ /* 0x0003e80000100800 */
[----:B------:R2:W-:Y:S01]  /*c460*/  STL [R1+0x124], R3 ;  /* 0x0001240301007387 */ /* 0x0005e20000100800 */
[----:B0-----:R-:W-:-:S03]  /*c470*/  SEL R2, R60, R33, !P0 ;  /* 0x000000213c027207 */ /* 0x001fc60004000000 */
[----:B------:R-:W3:Y:S04]  /*c480*/  LDL.LU R23, [R1+0x118] ;  /* 0x0001180001177983 */ /* 0x000ee80000300800 */
[----:B------:R0:W-:Y:S04]  /*c490*/  STL [R1+0x120], R2 ;  /* 0x0001200201007387 */ /* 0x0001e80000100800 */
[----:B------:R-:W4:Y:S01]  /*c4a0*/  LDL.LU R22, [R1+0x114] ;  /* 0x0001140001167983 */ /* 0x000f220000300800 */
[----:B-1----:R-:W-:-:S05]  /*c4b0*/  SEL R0, R60, R32, !P0 ;  /* 0x000000203c007207 */ /* 0x002fca0004000000 */
[----:B------:R1:W-:Y:S04]  /*c4c0*/  STL [R1+0x11c], R0 ;  /* 0x00011c0001007387 */ /* 0x0003e80000100800 */
[----:B------:R-:W5:Y:S04]  /*c4d0*/  LDL.LU R21, [R1+0x110] ;  /* 0x0001100001157983 */ /* 0x000f680000300800 */
        /* <DEDUP_REMOVED lines=17> */
[----:B--2---:R-:W2:Y:S04]  /*c5f0*/  LDL.LU R3, [R1+0xc8] ;  /* 0x0000c80001037983 */ /* 0x004ea80000300800 */
[----:B0-----:R-:W2:Y:S04]  /*c600*/  LDL.LU R2, [R1+0xc4] ;  /* 0x0000c40001027983 */ /* 0x001ea80000300800 */
[----:B------:R-:W2:Y:S04]  /*c610*/  LDL.LU R59, [R1+0xc0] ;  /* 0x0000c000013b7983 */ /* 0x000ea80000300800 */
[----:B------:R-:W2:Y:S04]  /*c620*/  LDL.LU R58, [R1+0xbc] ;  /* 0x0000bc00013a7983 */ /* 0x000ea80000300800 */
[----:B------:R-:W2:Y:S04]  /*c630*/  LDL.LU R57, [R1+0xb8] ;  /* 0x0000b80001397983 */ /* 0x000ea80000300800 */
[----:B-1----:R-:W2:Y:S04]  /*c640*/  LDL.LU R0, [R1+0xb4] ;  /* 0x0000b40001007983 */ /* 0x002ea80000300800 */
[----:B------:R-:W2:Y:S04]  /*c650*/  LDL.LU R61, [R1+0xb0] ;  /* 0x0000b000013d7983 */ /* 0x000ea80000300800 */
[----:B------:R-:W2:Y:S04]  /*c660*/  LDL.LU R30, [R1+0xac] ;  /* 0x0000ac00011e7983 */ /* 0x000ea80000300800 */
[----:B------:R-:W2:Y:S04]  /*c670*/  LDL.LU R31, [R1+0xa8] ;  /* 0x0000a800011f7983 */ /* 0x000ea80000300800 */
[----:B------:R-:W2:Y:S04]  /*c680*/  LDL.LU R33, [R1+0xa4] ;  /* 0x0000a40001217983 */ /* 0x000ea80000300800 */
[----:B------:R-:W2:Y:S01]  /*c690*/  LDL.LU R32, [R1+0xa0] ;  /* 0x0000a00001207983 */ /* 0x000ea20000300800 */
[----:B---3--:R-:W-:-:S02]  /*c6a0*/  SEL R23, R60, R23, !P0 ;  /* 0x000000173c177207 */ /* 0x008fc40004000000 */
[----:B----4-:R-:W-:-:S03]  /*c6b0*/  SEL R22, R60, R22, !P0 ;  /* 0x000000163c167207 */ /* 0x010fc60004000000 */
[----:B------:R5:W-:Y:S04]  /*c6c0*/  STL [R1+0x118], R23 ;  /* 0x0001181701007387 */ /* 0x000be80000100800 */
[----:B------:R0:W-:Y:S01]  /*c6d0*/  STL [R1+0x114], R22 ;  /* 0x0001141601007387 */ /* 0x0001e20000100800 */
[C---:B-----5:R-:W-:Y:S02]  /*c6e0*/  SEL R23, R60.reuse, R21, !P0 ;  /* 0x000000153c177207 */ /* 0x060fe40004000000 */
[----:B0-----:R-:W-:-:S03]  /*c6f0*/  SEL R22, R60, R20, !P0 ;  /* 0x000000143c167207 */ /* 0x001fc60004000000 */
[----:B------:R-:W-:Y:S01]  /*c700*/  STL [R1+0x110], R23 ;  /* 0x0001101701007387 */ /* 0x000fe20000100800 */
[----:B------:R-:W-:-:S03]  /*c710*/  SEL R21, R60, R19, !P0 ;  /* 0x000000133c157207 */ /* 0x000fc60004000000 */
        /* <DEDUP_REMOVED lines=31> */
[----:B--2---:R-:W-:-:S03]  /*c910*/  SEL R5, R60, R3, !P0 ;  /* 0x000000033c057207 */ /* 0x004fc60004000000 */
[----:B------:R-:W-:Y:S01]  /*c920*/  STL [R1+0xcc], R6 ;  /* 0x0000cc0601007387 */ /* 0x000fe20000100800 */
[----:B------:R-:W-:-:S03]  /*c930*/  SEL R4, R60, R2, !P0 ;  /* 0x000000023c047207 */ /* 0x000fc60004000000 */
[----:B------:R-:W-:Y:S01]  /*c940*/  STL [R1+0xc8], R5 ;  /* 0x0000c80501007387 */ /* 0x000fe20000100800 */
[----:B------:R-:W-:-:S03]  /*c950*/  SEL R3, R60, R59, !P0 ;  /* 0x0000003b3c037207 */ /* 0x000fc60004000000 */
[----:B------:R0:W-:Y:S01]  /*c960*/  STL [R1+0xc4], R4 ;  /* 0x0000c40401007387 */ /* 0x0001e20000100800 */
[----:B------:R-:W-:-:S03]  /*c970*/  SEL R2, R60, R58, !P0 ;  /* 0x0000003a3c027207 */ /* 0x000fc60004000000 */
[----:B------:R1:W-:Y:S04]  /*c980*/  STL [R1+0xc0], R3 ;  /* 0x0000c00301007387 */ /* 0x0003e80000100800 */
[----:B------:R2:W-:Y:S01]  /*c990*/  STL [R1+0xbc], R2 ;  /* 0x0000bc0201007387 */ /* 0x0005e20000100800 */
[C---:B0-----:R-:W-:Y:S02]  /*c9a0*/  SEL R4, R60.reuse, R57, !P0 ;  /* 0x000000393c047207 */ /* 0x041fe40004000000 */
[----:B-1----:R-:W-:-:S03]  /*c9b0*/  SEL R3, R60, R0, !P0 ;  /* 0x000000003c037207 */ /* 0x002fc60004000000 */
[----:B------:R-:W-:Y:S01]  /*c9c0*/  STL [R1+0xb8], R4 ;  /* 0x0000b80401007387 */ /* 0x000fe20000100800 */
[----:B--2---:R-:W-:-:S03]  /*c9d0*/  SEL R2, R60, R61, !P0 ;  /* 0x0000003d3c027207 */ /* 0x004fc60004000000 */
[----:B------:R0:W-:Y:S01]  /*c9e0*/  STL [R1+0xb4], R3 ;  /* 0x0000b40301007387 */ /* 0x0001e20000100800 */
[----:B------:R-:W-:-:S03]  /*c9f0*/  SEL R0, R60, R30, !P0 ;  /* 0x0000001e3c007207 */ /* 0x000fc60004000000 */
[----:B------:R1:W-:Y:S01]  /*ca00*/  STL [R1+0xb0], R2 ;  /* 0x0000b00201007387 */ /* 0x0003e20000100800 */
[----:B0-----:R-:W-:-:S03]  /*ca10*/  SEL R3, R60, R31, !P0 ;  /* 0x0000001f3c037207 */ /* 0x001fc60004000000 */
[----:B------:R0:W-:Y:S01]  /*ca20*/  STL [R1+0xac], R0 ;  /* 0x0000ac0001007387 */ /* 0x0001e20000100800 */
[----:B-1----:R-:W-:-:S03]  /*ca30*/  SEL R2, R60, R33, !P0 ;  /* 0x000000213c027207 */ /* 0x002fc60004000000 */
[----:B------:R1:W-:Y:S04]  /*ca40*/  STL [R1+0xa8], R3 ;  /* 0x0000a80301007387 */ /* 0x0003e80000100800 */
[----:B------:R-:W2:Y:S01]  /*ca50*/  LDL.LU R23, [R1+0x9c] ;  /* 0x00009c0001177983 */ /* 0x000ea20000300800 */
[----:B0-----:R-:W-:-:S03]  /*ca60*/  SEL R0, R60, R32, !P0 ;  /* 0x000000203c007207 */ /* 0x001fc60004000000 */
[----:B------:R0:W-:Y:S04]  /*ca70*/  STL [R1+0xa4], R2 ;  /* 0x0000a40201007387 */ /* 0x0001e80000100800 */
[----:B------:R-:W3:Y:S04]  /*ca80*/  LDL.LU R22, [R1+0x98] ;  /* 0x0000980001167983 */ /* 0x000ee80000300800 */
        /* <DEDUP_REMOVED lines=19> */
[----:B-1----:R-:W5:Y:S04]  /*cbc0*/  LDL.LU R3, [R1+0x4c] ;  /* 0x00004c0001037983 */ /* 0x002f680000300800 */
[----:B0-----:R-:W5:Y:S04]  /*cbd0*/  LDL.LU R2, [R1+0x48] ;  /* 0x0000480001027983 */ /* 0x001f680000300800 */
[----:B------:R-:W5:Y:S04]  /*cbe0*/  LDL.LU R59, [R1+0x44] ;  /* 0x00004400013b7983 */ /* 0x000f680000300800 */
[----:B------:R-:W5:Y:S04]  /*cbf0*/  LDL.LU R58, [R1+0x40] ;  /* 0x00004000013a7983 */ /* 0x000f680000300800 */
[----:B------:R-:W5:Y:S04]  /*cc00*/  LDL.LU R57, [R1+0x3c] ;  /* 0x00003c0001397983 */ /* 0x000f680000300800 */
[----:B----4-:R-:W4:Y:S04]  /*cc10*/  LDL.LU R0, [R1+0x38] ;  /* 0x0000380001007983 */ /* 0x010f280000300800 */
[----:B------:R-:W4:Y:S04]  /*cc20*/  LDL.LU R61, [R1+0x34] ;  /* 0x00003400013d7983 */ /* 0x000f280000300800 */
[----:B------:R-:W4:Y:S04]  /*cc30*/  LDL.LU R30, [R1+0x30] ;  /* 0x00003000011e7983 */ /* 0x000f280000300800 */
[----:B------:R-:W4:Y:S04]  /*cc40*/  LDL.LU R31, [R1+0x2c] ;  /* 0x00002c00011f7983 */ /* 0x000f280000300800 */
[----:B------:R-:W4:Y:S04]  /*cc50*/  LDL.LU R33, [R1+0x28] ;  /* 0x0000280001217983 */ /* 0x000f280000300800 */
[----:B------:R-:W4:Y:S01]  /*cc60*/  LDL.LU R32, [R1+0x24] ;  /* 0x0000240001207983 */ /* 0x000f220000300800 */
[----:B--2---:R-:W-:-:S05]  /*cc70*/  SEL R23, R60, R23, !P0 ;  /* 0x000000173c177207 */ /* 0x004fca0004000000 */
[----:B------:R0:W-:Y:S01]  /*cc80*/  STL [R1+0x9c], R23 ;  /* 0x00009c1701007387 */ /* 0x0001e20000100800 */
[----:B---3--:R-:W-:-:S03]  /*cc90*/  SEL R22, R60, R22, !P0 ;  /* 0x000000163c167207 */ /* 0x008fc60004000000 */
[----:B0-----:R-:W2:Y:S01]  /*cca0*/  LDL.LU R23, [R1+0x34a4] ;  /* 0x0034a40001177983 */ /* 0x001ea20000300800 */
[----:B-----5:R-:W-:-:S03]  /*ccb0*/  SEL R21, R60, R21, !P0 ;  /* 0x000000153c157207 */ /* 0x020fc60004000000 */
[----:B------:R0:W-:Y:S01]  /*ccc0*/  STL [R1+0x98], R22 ;  /* 0x0000981601007387 */ /* 0x0001e20000100800 */
[C---:B------:R-:W-:Y:S02]  /*ccd0*/  SEL R20, R60.reuse, R20, !P0 ;  /* 0x000000143c147207 */ /* 0x040fe40004000000 */
[C---:B------:R-:W-:Y:S01]  /*cce0*/  SEL R19, R60.reuse, R19, !P0 ;  /* 0x000000133c137207 */ /* 0x040fe20004000000 */
[----:B0-----:R-:W3:Y:S01]  /*ccf0*/  LDL.LU R22, [R1+0x34a0] ;  /* 0x0034a00001167983 */ /* 0x001ee20000300800 */
[----:B------:R-:W-:-:S03]  /*cd00*/  SEL R18, R60, R18, !P0 ;  /* 0x000000123c127207 */ /* 0x000fc60004000000 */
[----:B------:R0:W-:Y:S01]  /*cd10*/  STL [R1+0x94], R21 ;  /* 0x0000941501007387 */ /* 0x0001e20000100800 */
[C---:B------:R-:W-:Y:S02]  /*cd20*/  SEL R17, R60.reuse, R17, !P0 ;  /* 0x000000113c117207 */ /* 0x040fe40004000000 */
[C---:B------:R-:W-:Y:S01]  /*cd30*/  SEL R16, R60.reuse, R16, !P0 ;  /* 0x000000103c107207 */ /* 0x040fe20004000000 */
[----:B0-----:R-:W5:Y:S04]  /*cd40*/  LDL.LU R21, [R1+0x349c] ;  /* 0x00349c0001157983 */ /* 0x001f680000300800 */
[----:B------:R0:W-:Y:S01]  /*cd50*/  STL [R1+0x90], R20 ;  /* 0x0000901401007387 */ /* 0x0001e20000100800 */
[C---:B------:R-:W-:Y:S02]  /*cd60*/  SEL R15, R60.reuse, R15, !P0 ;  /* 0x0000000f3c0f7207 */ /* 0x040fe40004000000 */
[C---:B------:R-:W-:Y:S01]  /*cd70*/  SEL R14, R60.reuse, R14, !P0 ;  /* 0x0000000e3c0e7207 */ /* 0x040fe20004000000 */
[----:B0-----:R-:W2:Y:S04]  /*cd80*/  LDL.LU R20, [R1+0x3498] ;  /* 0x0034980001147983 */ /* 0x001ea80000300800 */
[----:B------:R0:W-:Y:S01]  /*cd90*/  STL [R1+0x8c], R19 ;  /* 0x00008c1301007387 */ /* 0x0001e20000100800 */
[----:B------:R-:W-:-:S03]  /*cda0*/  SEL R13, R60, R13, !P0 ;  /* 0x0000000d3c0d7207 */ /* 0x000fc60004000000 */
        /* <DEDUP_REMOVED lines=44> */
[----:B----4-:R-:W-:-:S03]  /*d070*/  SEL R0, R60, R0, !P0 ;  /* 0x000000003c007207 */ /* 0x010fc60004000000 */
[----:B0-----:R-:W4:Y:S04]  /*d080*/  LDL.LU R4, [R1+0x3458] ;  /* 0x0034580001047983 */ /* 0x001f280000300800 */
        /* <DEDUP_REMOVED lines=15> */
[----:B------:R0:W-:Y:S04]  /*d180*/  STL [R1+0x38], R0 ;  /* 0x0000380001007387 */ /* 0x0001e80000100800 */
[----:B0-----:R-:W2:Y:S04]  /*d190*/  LDL.LU R0, [R1+0x3440] ;  /* 0x0034400001007983 */ /* 0x001ea80000300800 */
[----:B------:R0:W-:Y:S04]  /*d1a0*/  STL [R1+0x34], R61 ;  /* 0x0000343d01007387 */ /* 0x0001e80000100800 */
[----:B0-----:R-:W3:Y:S04]  /*d1b0*/  LDL.LU R61, [R1+0x343c] ;  /* 0x00343c00013d7983 */ /* 0x001ee80000300800 */
[----:B------:R0:W-:Y:S04]  /*d1c0*/  STL [R1+0x30], R30 ;  /* 0x0000301e01007387 */ /* 0x0001e80000100800 */
[----:B0-----:R-:W4:Y:S04]  /*d1d0*/  LDL.LU R30, [R1+0x3438] ;  /* 0x00343800011e7983 */ /* 0x001f280000300800 */
[----:B------:R0:W-:Y:S04]  /*d1e0*/  STL [R1+0x2c], R31 ;  /* 0x00002c1f01007387 */ /* 0x0001e80000100800 */
[----:B0-----:R-:W5:Y:S04]  /*d1f0*/  LDL.LU R31, [R1+0x3434] ;  /* 0x00343400011f7983 */ /* 0x001f680000300800 */
[----:B------:R0:W-:Y:S04]  /*d200*/  STL [R1+0x28], R33 ;  /* 0x0000282101007387 */ /* 0x0001e80000100800 */
[----:B0-----:R-:W5:Y:S04]  /*d210*/  LDL.LU R33, [R1+0x3430] ;  /* 0x0034300001217983 */ /* 0x001f680000300800 */
[----:B------:R0:W-:Y:S04]  /*d220*/  STL [R1+0x10], R32 ;  /* 0x0000102001007387 */ /* 0x0001e80000100800 */
[----:B0-----:R-:W5:Y:S01]  /*d230*/  LDL.LU R32, [R1+0x342c] ;  /* 0x00342c0001207983 */ /* 0x001f620000300800 */
[----:B--2---:R-:W-:-:S02]  /*d240*/  SEL R0, R60, R0, !P0 ;  /* 0x000000003c007207 */ /* 0x004fc40004000000 */
[C---:B---3--:R-:W-:Y:S02]  /*d250*/  SEL R61, R60.reuse, R61, !P0 ;  /* 0x0000003d3c3d7207 */ /* 0x048fe40004000000 */
[C---:B----4-:R-:W-:Y:S02]  /*d260*/  SEL R30, R60.reuse, R30, !P0 ;  /* 0x0000001e3c1e7207 */ /* 0x050fe40004000000 */
[C---:B-----5:R-:W-:Y:S02]  /*d270*/  SEL R31, R60.reuse, R31, !P0 ;  /* 0x0000001f3c1f7207 */ /* 0x060fe40004000000 */
[C---:B------:R-:W-:Y:S02]  /*d280*/  SEL R33, R60.reuse, R33, !P0 ;  /* 0x000000213c217207 */ /* 0x040fe40004000000 */
[----:B------:R-:W-:-:S05]  /*d290*/  SEL R32, R60, R32, !P0 ;  /* 0x000000203c207207 */ /* 0x000fca0004000000 */
[----:B------:R-:W-:Y:S04]  /*d2a0*/  STL [R1+0x33b0], R32 ;  /* 0x0033b02001007387 */ /* 0x000fe80000100800 */
[----:B------:R-:W-:Y:S04]  /*d2b0*/  STL [R1+0x33b4], R33 ;  /* 0x0033b42101007387 */ /* 0x000fe80000100800 */
[----:B------:R0:W-:Y:S04]  /*d2c0*/  STL [R1+0x33b8], R31 ;  /* 0x0033b81f01007387 */ /* 0x0001e80000100800 */
[----:B0-----:R-:W2:Y:S04]  /*d2d0*/  LDL.LU R31, [R1+0x124] ;  /* 0x00012400011f7983 */ /* 0x001ea80000300800 */
[----:B------:R-:W3:Y:S04]  /*d2e0*/  LDL.LU R33, [R1+0x120] ;  /* 0x0001200001217983 */ /* 0x000ee80000300800 */
[----:B------:R-:W4:Y:S04]  /*d2f0*/  LDL.LU R32, [R1+0x11c] ;  /* 0x00011c0001207983 */ /* 0x000f280000300800 */
[----:B------:R0:W-:Y:S04]  /*d300*/  STL [R1+0x33bc], R30 ;  /* 0x0033bc1e01007387 */ /* 0x0001e80000100800 */
[----:B0-----:R-:W5:Y:S04]  /*d310*/  LDL.LU R30, [R1+0x128] ;  /* 0x00012800011e7983 */ /* 0x001f680000300800 */
[----:B------:R0:W-:Y:S04]  /*d320*/  STL [R1+0x33c0], R61 ;  /* 0x0033c03d01007387 */ /* 0x0001e80000100800 */
[----:B0-----:R-:W3:Y:S04]  /*d330*/  LDL.LU R61, [R1+0x12c] ;  /* 0x00012c00013d7983 */ /* 0x001ee80000300800 */
[----:B------:R0:W-:Y:S04]  /*d340*/  STL [R1+0x33c4], R0 ;  /* 0x0033c40001007387 */ /* 0x0001e80000100800 */
[----:B0-----:R-:W3:Y:S01]  /*d350*/  LDL.LU R0, [R1+0x130] ;  /* 0x0001300001007983 */ /* 0x001ee20000300800 */
[----:B------:R-:W-:-:S02]  /*d360*/  SEL R57, R60, R57, !P0 ;  /* 0x000000393c397207 */ /* 0x000fc40004000000 */
[C---:B------:R-:W-:Y:S02]  /*d370*/  SEL R58, R60.reuse, R58, !P0 ;  /* 0x0000003a3c3a7207 */ /* 0x040fe40004000000 */
[C---:B------:R-:W-:Y:S02]  /*d380*/  SEL R59, R60.reuse, R59, !P0 ;  /* 0x0000003b3c3b7207 */ /* 0x040fe40004000000 */
[C---:B------:R-:W-:Y:S01]  /*d390*/  SEL R2, R60.reuse, R2, !P0 ;  /* 0x000000023c027207 */ /* 0x040fe20004000000 */
[----:B------:R-:W-:Y:S01]  /*d3a0*/  STL [R1+0x33c8], R57 ;  /* 0x0033c83901007387 */ /* 0x000fe20000100800 */
[C---:B------:R-:W-:Y:S02]  /*d3b0*/  SEL R3, R60.reuse, R3, !P0 ;  /* 0x000000033c037207 */ /* 0x040fe40004000000 */
[C---:B------:R-:W-:Y:S01]  /*d3c0*/  SEL R4, R60.reuse, R4, !P0 ;  /* 0x000000043c047207 */ /* 0x040fe20004000000 */
[----:B------:R-:W-:Y:S01]  /*d3d0*/  STL [R1+0x33cc], R58 ;  /* 0x0033cc3a01007387 */ /* 0x000fe20000100800 */
[----:B------:R-:W-:-:S02]  /*d3e0*/  SEL R5, R60, R5, !P0 ;  /* 0x000000053c057207 */ /* 0x000fc40004000000 */
[C---:B------:R-:W-:Y:S01]  /*d3f0*/  SEL R6, R60.reuse, R6, !P0 ;  /* 0x000000063c067207 */ /* 0x040fe20004000000 */
[----:B------:R-:W-:Y:S01]  /*d400*/  STL [R1+0x33d0], R59 ;  /* 0x0033d03b01007387 */ /* 0x000fe20000100800 */
[C---:B------:R-:W-:Y:S02]  /*d410*/  SEL R7, R60.reuse, R7, !P0 ;  /* 0x000000073c077207 */ /* 0x040fe40004000000 */
[C---:B------:R-:W-:Y:S01]  /*d420*/  SEL R8, R60.reuse, R8, !P0 ;  /* 0x000000083c087207 */ /* 0x040fe20004000000 */
[----:B------:R-:W-:Y:S01]  /*d430*/  STL [R1+0x33d4], R2 ;  /* 0x0033d40201007387 */ /* 0x000fe20000100800 */
[----:B------:R-:W-:-:S03]  /*d440*/  SEL R9, R60, R9, !P0 ;  /* 0x000000093c097207 */ /* 0x000fc60004000000 */
[----:B------:R2:W-:Y:S01]  /*d450*/  STL [R1+0x33d8], R3 ;  /* 0x0033d80301007387 */ /* 0x0005e20000100800 */
        /* <DEDUP_REMOVED lines=27> */
[----:B------:R-:W-:Y:S04]  /*d610*/  STL [R1+0x3410], R17 ;  /* 0x0034101101007387 */ /* 0x000fe80000100800 */
[----:B------:R-:W-:Y:S04]  /*d620*/  STL [R1+0x3414], R18 ;  /* 0x0034141201007387 */ /* 0x000fe80000100800 */
[----:B------:R-:W-:Y:S04]  /*d630*/  STL [R1+0x3418], R19 ;  /* 0x0034181301007387 */ /* 0x000fe80000100800 */
[----:B------:R-:W-:Y:S04]  /*d640*/  STL [R1+0x341c], R20 ;  /* 0x00341c1401007387 */ /* 0x000fe80000100800 */
[----:B------:R-:W-:Y:S04]  /*d650*/  STL [R1+0x3420], R21 ;  /* 0x0034201501007387 */ /* 0x000fe80000100800 */
[----:B------:R-:W-:Y:S04]  /*d660*/  STL [R1+0x3424], R22 ;  /* 0x0034241601007387 */ /* 0x000fe80000100800 */
[----:B------:R-:W-:Y:S01]  /*d670*/  STL [R1+0x3428], R23 ;  /* 0x0034281701007387 */ /* 0x000fe20000100800 */
[----:B------:R-:W-:-:S02]  /*d680*/  @!P3 IMAD.MOV R51, RZ, RZ, -R51 ;  /* 0x000000ffff33b224 */ /* 0x000fc400078e0a33 */
[----:B------:R-:W-:Y:S02]  /*d690*/  @!P1 IMAD.MOV R52, RZ, RZ, -R52 ;  /* 0x000000ffff349224 */ /* 0x000fe400078e0a34 */
[----:B------:R-:W-:Y:S02]  /*d6a0*/  @!P2 IMAD.MOV R53, RZ, RZ, -R53 ;  /* 0x000000ffff35a224 */ /* 0x000fe400078e0a35 */
[----:B------:R-:W-:Y:S02]  /*d6b0*/  @!P4 IMAD.MOV R54, RZ, RZ, -R54 ;  /* 0x000000ffff36c224 */ /* 0x000fe400078e0a36 */
[----:B------:R-:W-:Y:S02]  /*d6c0*/  @!P5 IMAD.MOV R55, RZ, RZ, -R55 ;  /* 0x000000ffff37d224 */ /* 0x000fe400078e0a37 */
[----:B------:R-:W-:Y:S01]  /*d6d0*/  @!P6 IMAD.MOV R56, RZ, RZ, -R56 ;  /* 0x000000ffff38e224 */ /* 0x000fe200078e0a38 */
[C---:B------:R-:W-:Y:S02]  /*d6e0*/  SEL R24, R60.reuse, R24, !P0 ;  /* 0x000000183c187207 */ /* 0x040fe40004000000 */
[----:B------:R-:W-:-:S02]  /*d6f0*/  SEL R25, R60, R25, !P0 ;  /* 0x000000193c197207 */ /* 0x000fc40004000000 */
[C---:B------:R-:W-:Y:S02]  /*d700*/  SEL R26, R60.reuse, R26, !P0 ;  /* 0x0000001a3c1a7207 */ /* 0x040fe40004000000 */
[C---:B------:R-:W-:Y:S02]  /*d710*/  SEL R27, R60.reuse, R27, !P0 ;  /* 0x0000001b3c1b7207 */ /* 0x040fe40004000000 */
[C---:B------:R-:W-:Y:S02]  /*d720*/  SEL R28, R60.reuse, R28, !P0 ;  /* 0x0000001c3c1c7207 */ /* 0x040fe40004000000 */
[C---:B------:R-:W-:Y:S02]  /*d730*/  SEL R29, R60.reuse, R29, !P0 ;  /* 0x0000001d3c1d7207 */ /* 0x040fe40004000000 */
        /* <DEDUP_REMOVED lines=22> */
[----:B------:R-:W-:Y:S01]  /*d8a0*/  SEL R56, R60, R56, !P0 ;  /* 0x000000383c387207 */ /* 0x000fe20004000000 */
[----:B--2---:R-:W-:Y:S02]  /*d8b0*/  IMAD R3, R31, c[0x0][0x190], RZ ;  /* 0x000064001f037a24 */ /* 0x004fe400078e02ff */
[----:B---3--:R-:W-:Y:S02]  /*d8c0*/  IMAD R2, R0, c[0x0][0x190], RZ ;  /* 0x0000640000027a24 */ /* 0x008fe400078e02ff */
[----:B-----5:R-:W-:-:S03]  /*d8d0*/  IMAD R0, R30, c[0x0][0x190], RZ ;  /* 0x000064001e007a24 */ /* 0x020fc600078e02ff */
[----:B------:R0:W-:Y:S04]  /*d8e0*/  STL [R1+0x618], R2 ;  /* 0x0006180201007387 */ /* 0x0001e80000100800 */
[----:B------:R4:W-:Y:S01]  /*d8f0*/  STL [R1+0x14], R0 ;  /* 0x0000140001007387 */ /* 0x0009e20000100800 */
[----:B0-----:R-:W-:-:S03]  /*d900*/  IMAD R2, R33, c[0x0][0x190], RZ ;  /* 0x0000640021027a24 */ /* 0x001fc600078e02ff */
[----:B------:R0:W-:Y:S01]  /*d910*/  STL [R1+0x18], R3 ;  /* 0x0000180301007387 */ /* 0x0001e20000100800 */
[----:B----4-:R-:W-:-:S03]  /*d920*/  IMAD R0, R32, c[0x0][0x190], RZ ;  /* 0x0000640020007a24 */ /* 0x010fc600078e02ff */
[----:B------:R-:W2:Y:S04]  /*d930*/  LDL.LU R23, [R1+0x118] ;  /* 0x0001180001177983 */ /* 0x000ea80000300800 */
        /* <DEDUP_REMOVED lines=21> */
[----:B0-----:R-:W5:Y:S04]  /*da90*/  LDL.LU R3, [R1+0xc8] ;  /* 0x0000c80001037983 */ /* 0x001f680000300800 */
[----:B-1----:R-:W5:Y:S04]  /*daa0*/  LDL.LU R2, [R1+0xc4] ;  /* 0x0000c40001027983 */ /* 0x002f680000300800 */
[----:B------:R-:W5:Y:S04]  /*dab0*/  LDL.LU R59, [R1+0xc0] ;  /* 0x0000c000013b7983 */ /* 0x000f680000300800 */
[----:B------:R-:W5:Y:S01]  /*dac0*/  LDL.LU R58, [R1+0xbc] ;  /* 0x0000bc00013a7983 */ /* 0x000f620000300800 */
[----:B------:R-:W-:-:S03]  /*dad0*/  IMAD R60, R61, c[0x0][0x190], RZ ;  /* 0x000064003d3c7a24 */ /* 0x000fc600078e02ff */
[----:B------:R-:W5:Y:S04]  /*dae0*/  LDL.LU R57, [R1+0xb8] ;  /* 0x0000b80001397983 */ /* 0x000f680000300800 */
[----:B----4-:R-:W4:Y:S04]  /*daf0*/  LDL.LU R0, [R1+0xb4] ;  /* 0x0000b40001007983 */ /* 0x010f280000300800 */
[----:B------:R-:W4:Y:S04]  /*db00*/  LDL.LU R61, [R1+0xb0] ;  /* 0x0000b000013d7983 */ /* 0x000f280000300800 */
[----:B------:R-:W4:Y:S04]  /*db10*/  LDL.LU R30, [R1+0xac] ;  /* 0x0000ac00011e7983 */ /* 0x000f280000300800 */
[----:B------:R-:W4:Y:S04]  /*db20*/  LDL.LU R31, [R1+0xa8] ;  /* 0x0000a800011f7983 */ /* 0x000f280000300800 */
[----:B------:R-:W4:Y:S04]  /*db30*/  LDL.LU R33, [R1+0xa4] ;  /* 0x0000a40001217983 */ /* 0x000f280000300800 */
[----:B------:R-:W4:Y:S01]  /*db40*/  LDL.LU R32, [R1+0xa0] ;  /* 0x0000a00001207983 */ /* 0x000f220000300800 */
[----:B--2---:R-:W-:-:S02]  /*db50*/  IMAD R23, R23, c[0x0][0x190], RZ ;  /* 0x0000640017177a24 */ /* 0x004fc400078e02ff */
[----:B---3--:R-:W-:-:S03]  /*db60*/  IMAD R22, R22, c[0x0][0x190], RZ ;  /* 0x0000640016167a24 */ /* 0x008fc600078e02ff */
[----:B------:R5:W-:Y:S04]  /*db70*/  STL [R1+0x24], R23 ;  /* 0x0000241701007387 */ /* 0x000be80000100800 */
[----:B------:R0:W-:Y:S01]  /*db80*/  STL [R1+0x248], R22 ;  /* 0x0002481601007387 */ /* 0x0001e20000100800 */
[----:B-----5:R-:W-:Y:S02]  /*db90*/  IMAD R23, R21, c[0x0][0x190], RZ ;  /* 0x0000640015177a24 */ /* 0x020fe400078e02ff */
[----:B0-----:R-:W-:Y:S02]  /*dba0*/  IMAD R22, R20, c[0x0][0x190], RZ ;  /* 0x0000640014167a24 */ /* 0x001fe400078e02ff */
[----:B------:R-:W-:Y:S01]  /*dbb0*/  IMAD R21, R19, c[0x0][0x190], RZ ;  /* 0x0000640013157a24 */ /* 0x000fe200078e02ff */
[----:B------:R-:W-:Y:S01]  /*dbc0*/  STL [R1+0x24c], R23 ;  /* 0x00024c1701007387 */ /* 0x000fe20000100800 */
[----:B------:R-:W-:-:S03]  /*dbd0*/  IMAD R20, R18, c[0x0][0x190], RZ ;  /* 0x0000640012147a24 */ /* 0x000fc600078e02ff */
        /* <DEDUP_REMOVED lines=36> */
[----:B------:R0:W-:Y:S04]  /*de20*/  STL [R1+0x2c0], R4 ;  /* 0x0002c00401007387 */ /* 0x0001e80000100800 */
[----:B------:R4:W-:Y:S04]  /*de30*/  STL [R1+0x2c4], R3 ;  /* 0x0002c40301007387 */ /* 0x0009e80000100800 */
[----:B------:R1:W-:Y:S01]  /*de40*/  STL [R1+0x2d0], R2 ;  /* 0x0002d00201007387 */ /* 0x0003e20000100800 */
[----:B0-----:R-:W-:Y:S02]  /*de50*/  IMAD R4, R57, c[0x0][0x190], RZ ;  /* 0x0000640039047a24 */ /* 0x001fe400078e02ff */
[----:B----4-:R-:W-:-:S03]  /*de60*/  IMAD R3, R0, c[0x0][0x190], RZ ;  /* 0x0000640000037a24 */ /* 0x010fc600078e02ff */
[----:B------:R-:W-:Y:S01]  /*de70*/  STL [R1+0x2d4], R4 ;  /* 0x0002d40401007387 */ /* 0x000fe20000100800 */
[----:B------:R-:W-:Y:S02]  /*de80*/  IMAD R0, R30, c[0x0][0x190], RZ ;  /* 0x000064001e007a24 */ /* 0x000fe400078e02ff */
[----:B-1----:R-:W-:Y:S01]  /*de90*/  IMAD R2, R61, c[0x0][0x190], RZ ;  /* 0x000064003d027a24 */ /* 0x002fe200078e02ff */
[----:B------:R0:W-:Y:S04]  /*dea0*/  STL [R1+0x2e0], R3 ;  /* 0x0002e00301007387 */ /* 0x0001e80000100800 */
[----:B------:R1:W-:Y:S01]  /*deb0*/  STL [R1+0x2e4], R2 ;  /* 0x0002e40201007387 */ /* 0x0003e20000100800 */
[----:B0-----:R-:W-:-:S03]  /*dec0*/  IMAD R3, R31, c[0x0][0x190], RZ ;  /* 0x000064001f037a24 */ /* 0x001fc600078e02ff */
[----:B------:R0:W-:Y:S01]  /*ded0*/  STL [R1+0x2e8], R0 ;  /* 0x0002e80001007387 */ /* 0x0001e20000100800 */
[----:B-1----:R-:W-:-:S03]  /*dee0*/  IMAD R2, R33, c[0x0][0x190], RZ ;  /* 0x0000640021027a24 */ /* 0x002fc600078e02ff */
[----:B------:R1:W-:Y:S04]  /*def0*/  STL [R1+0x2ec], R3 ;  /* 0x0002ec0301007387 */ /* 0x0003e80000100800 */
[----:B------:R-:W2:Y:S01]  /*df00*/  LDL.LU R23, [R1+0x9c] ;  /* 0x00009c0001177983 */ /* 0x000ea20000300800 */
[----:B0-----:R-:W-:-:S03]  /*df10*/  IMAD R0, R32, c[0x0][0x190], RZ ;  /* 0x0000640020007a24 */ /* 0x001fc600078e02ff */
        /* <DEDUP_REMOVED lines=32> */
[----:B--2---:R-:W-:-:S05]  /*e120*/  IMAD R23, R23, c[0x0][0x190], RZ ;  /* 0x0000640017177a24 */ /* 0x004fca00078e02ff */
[----:B------:R0:W-:Y:S01]  /*e130*/  STL [R1+0x300], R23 ;  /* 0x0003001701007387 */ /* 0x0001e20000100800 */
[----:B---3--:R-:W-:-:S03]  /*e140*/  IMAD R22, R22, c[0x0][0x190], RZ ;  /* 0x0000640016167a24 */ /* 0x008fc600078e02ff */
[----:B0-----:R-:W2:Y:S01]  /*e150*/  LDL.LU R23, [R1+0x3428] ;  /* 0x0034280001177983 */ /* 0x001ea20000300800 */
[----:B-----5:R-:W-:-:S03]  /*e160*/  IMAD R21, R21, c[0x0][0x190], RZ ;  /* 0x0000640015157a24 */ /* 0x020fc600078e02ff */
[----:B------:R0:W-:Y:S01]  /*e170*/  STL [R1+0x304], R22 ;  /* 0x0003041601007387 */ /* 0x0001e20000100800 */
[----:B------:R-:W-:Y:S02]  /*e180*/  IMAD R20, R20, c[0x0][0x190], RZ ;  /* 0x0000640014147a24 */ /* 0x000fe400078e02ff */
[----:B------:R-:W-:Y:S01]  /*e190*/  IMAD R19, R19, c[0x0][0x190], RZ ;  /* 0x0000640013137a24 */ /* 0x000fe200078e02ff */
[----:B0-----:R-:W3:Y:S01]  /*e1a0*/  LDL.LU R22, [R1+0x3424] ;  /* 0x0034240001167983 */ /* 0x001ee20000300800 */
[----:B------:R-:W-:-:S03]  /*e1b0*/  IMAD R18, R18, c[0x0][0x190], RZ ;  /* 0x0000640012127a24 */ /* 0x000fc600078e02ff */
[----:B------:R0:W-:Y:S01]  /*e1c0*/  STL [R1+0x310], R21 ;  /* 0x0003101501007387 */ /* 0x0001e20000100800 */
[----:B------:R-:W-:Y:S02]  /*e1d0*/  IMAD R17, R17, c[0x0][0x190], RZ ;  /* 0x0000640011117a24 */ /* 0x000fe400078e02ff */
[----:B------:R-:W-:Y:S01]  /*e1e0*/  IMAD R16, R16, c[0x0][0x190], RZ ;  /* 0x0000640010107a24 */ /* 0x000fe200078e02ff */
[----:B0-----:R-:W5:Y:S04]  /*e1f0*/  LDL.LU R21, [R1+0x3420] ;  /* 0x0034200001157983 */ /* 0x001f680000300800 */
[----:B------:R0:W-:Y:S01]  /*e200*/  STL [R1+0x314], R20 ;  /* 0x0003141401007387 */ /* 0x0001e20000100800 */
[----:B------:R-:W-:Y:S02]  /*e210*/  IMAD R15, R15, c[0x0][0x190], RZ ;  /* 0x000064000f0f7a24 */ /* 0x000fe400078e02ff */
[----:B------:R-:W-:Y:S01]  /*e220*/  IMAD R14, R14, c[0x0][0x190], RZ ;  /* 0x000064000e0e7a24 */ /* 0x000fe200078e02ff */
[----:B0-----:R-:W2:Y:S04]  /*e230*/  LDL.LU R20, [R1+0x341c] ;  /* 0x00341c0001147983 */ /* 0x001ea80000300800 */
[----:B------:R0:W-:Y:S01]  /*e240*/  STL [R1+0x318], R19 ;  /* 0x0003181301007387 */ /* 0x0001e20000100800 */
[----:B------:R-:W-:-:S03]  /*e250*/  IMAD R13, R13, c[0x0][0x190], RZ ;  /* 0x000064000d0d7a24 */ /* 0x000fc600078e02ff */
        /* <DEDUP_REMOVED lines=44> */
[----:B----4-:R-:W-:-:S03]  /*e520*/  IMAD R0, R0, c[0x0][0x190], RZ ;  /* 0x0000640000007a24 */ /* 0x010fc600078e02ff */
[----:B0-----:R-:W4:Y:S04]  /*e530*/  LDL.LU R4, [R1+0x33dc] ;  /* 0x0033dc0001047983 */ /* 0x001f280000300800 */
        /* <DEDUP_REMOVED lines=15> */
[----:B------:R0:W-:Y:S04]  /*e630*/  STL [R1+0x39c], R0 ;  /* 0x00039c0001007387 */ /* 0x0001e80000100800 */
[----:B0-----:R-:W2:Y:S04]  /*e640*/  LDL.LU R0, [R1+0x33c4] ;  /* 0x0033c40001007983 */ /* 0x001ea80000300800 */
[----:B------:R0:W-:Y:S04]  /*e650*/  STL [R1+0x3a0], R61 ;  /* 0x0003a03d01007387 */ /* 0x0001e80000100800 */
[----:B0-----:R-:W3:Y:S04]  /*e660*/  LDL.LU R61, [R1+0x33c0] ;  /* 0x0033c000013d7983 */ /* 0x001ee80000300800 */
[----:B------:R0:W-:Y:S04]  /*e670*/  STL [R1+0x3a4], R30 ;  /* 0x0003a41e01007387 */ /* 0x0001e80000100800 */
[----:B0-----:R-:W3:Y:S04]  /*e680*/  LDL.LU R30, [R1+0x33bc] ;  /* 0x0033bc00011e7983 */ /* 0x001ee80000300800 */
[----:B------:R0:W-:Y:S04]  /*e690*/  STL [R1+0x3b0], R31 ;  /* 0x0003b01f01007387 */ /* 0x0001e80000100800 */
[----:B0-----:R-:W4:Y:S04]  /*e6a0*/  LDL.LU R31, [R1+0x33b8] ;  /* 0x0033b800011f7983 */ /* 0x001f280000300800 */
[----:B------:R0:W-:Y:S04]  /*e6b0*/  STL [R1+0x3b4], R33 ;  /* 0x0003b42101007387 */ /* 0x0001e80000100800 */
[----:B0-----:R-:W5:Y:S04]  /*e6c0*/  LDL.LU R33, [R1+0x33b4] ;  /* 0x0033b40001217983 */ /* 0x001f680000300800 */
[----:B------:R0:W-:Y:S04]  /*e6d0*/  STL [R1+0x3b8], R32 ;  /* 0x0003b82001007387 */ /* 0x0001e80000100800 */
[----:B0-----:R-:W5:Y:S01]  /*e6e0*/  LDL.LU R32, [R1+0x33b0] ;  /* 0x0033b00001207983 */ /* 0x001f620000300800 */
[----:B--2---:R-:W-:-:S02]  /*e6f0*/  IMAD R0, R0, c[0x0][0x190], RZ ;  /* 0x0000640000007a24 */ /* 0x004fc400078e02ff */
[----:B---3--:R-:W-:Y:S02]  /*e700*/  IMAD R30, R30, c[0x0][0x190], RZ ;  /* 0x000064001e1e7a24 */ /* 0x008fe400078e02ff */
[----:B----4-:R-:W-:Y:S02]  /*e710*/  IMAD R31, R31, c[0x0][0x190], RZ ;  /* 0x000064001f1f7a24 */ /* 0x010fe400078e02ff */
[----:B-----5:R-:W-:Y:S02]  /*e720*/  IMAD R33, R33, c[0x0][0x190], RZ ;  /* 0x0000640021217a24 */ /* 0x020fe400078e02ff */
[----:B------:R-:W-:-:S05]  /*e730*/  IMAD R32, R32, c[0x0][0x190], RZ ;  /* 0x0000640020207a24 */ /* 0x000fca00078e02ff */
[----:B------:R0:W-:Y:S04]  /*e740*/  STL [R1+0x3bc], R32 ;  /* 0x0003bc2001007387 */ /* 0x0001e80000100800 */
[----:B0-----:R-:W2:Y:S04]  /*e750*/  LDL.LU R32, [R1+0x33ac] ;  /* 0x0033ac0001207983 */ /* 0x001ea80000300800 */
[----:B------:R0:W-:Y:S04]  /*e760*/  STL [R1+0x3c8], R33 ;  /* 0x0003c82101007387 */ /* 0x0001e80000100800 */
[----:B0-----:R-:W2:Y:S04]  /*e770*/  LDL.LU R33, [R1+0x33a8] ;  /* 0x0033a80001217983 */ /* 0x001ea80000300800 */
[----:B------:R0:W-:Y:S04]  /*e780*/  STL [R1+0x3cc], R31 ;  /* 0x0003cc1f01007387 */ /* 0x0001e80000100800 */
[----:B------:R1:W-:Y:S01]  /*e790*/  STL [R1+0x3d8], R30 ;  /* 0x0003d81e01007387 */ /* 0x0003e20000100800 */
[----:B0-----:R-:W-:-:S02]  /*e7a0*/  IMAD R31, R61, c[0x0][0x190], RZ ;  /* 0x000064003d1f7a24 */ /* 0x001fc400078e02ff */
[----:B-1----:R-:W-:-:S03]  /*e7b0*/  IMAD R30, R57, c[0x0][0x190], RZ ;  /* 0x00006400391e7a24 */ /* 0x002fc600078e02ff */
[----:B------:R0:W-:Y:S04]  /*e7c0*/  STL [R1+0x3dc], R31 ;  /* 0x0003dc1f01007387 */ /* 0x0001e80000100800 */
[----:B------:R1:W-:Y:S01]  /*e7d0*/  STL [R1+0x3e0], R0 ;  /* 0x0003e00001007387 */ /* 0x0003e20000100800 */
[----:B0-----:R-:W-:-:S03]  /*e7e0*/  IMAD R31, R58, c[0x0][0x190], RZ ;  /* 0x000064003a1f7a24 */ /* 0x001fc600078e02ff */
[----:B------:R0:W-:Y:S01]  /*e7f0*/  STL [R1+0x3e4], R30 ;  /* 0x0003e41e01007387 */ /* 0x0001e20000100800 */
[----:B-1----:R-:W-:-:S03]  /*e800*/  IMAD R0, R59, c[0x0][0x190], RZ ;  /* 0x000064003b007a24 */ /* 0x002fc600078e02ff */
[----:B------:R-:W-:Y:S04]  /*e810*/  STL [R1+0x3f0], R31 ;  /* 0x0003f01f01007387 */ /* 0x000fe80000100800 */
[----:B------:R1:W-:Y:S01]  /*e820*/  STL [R1+0x3f4], R0 ;  /* 0x0003f40001007387 */ /* 0x0003e20000100800 */
[----:B0-----:R-:W-:Y:S02]  /*e830*/  IMAD R30, R2, c[0x0][0x190], RZ ;  /* 0x00006400021e7a24 */ /* 0x001fe400078e02ff */
[----:B------:R-:W-:Y:S02]  /*e840*/  IMAD R2, R3, c[0x0][0x190], RZ ;  /* 0x0000640003027a24 */ /* 0x000fe400078e02ff */
[----:B------:R-:W-:Y:S01]  /*e850*/  IMAD R3, R5, c[0x0][0x190], RZ ;  /* 0x0000640005037a24 */ /* 0x000fe200078e02ff */
[----:B------:R-:W-:Y:S01]  /*e860*/  STL [R1+0x3f8], R30 ;  /* 0x0003f81e01007387 */ /* 0x000fe20000100800 */
[----:B-1----:R-:W-:-:S03]  /*e870*/  IMAD R0, R4, c[0x0][0x190], RZ ;  /* 0x0000640004007a24 */ /* 0x002fc600078e02ff */
[----:B------:R0:W-:Y:S04]  /*e880*/  STL [R1+0x3fc], R2 ;  /* 0x0003fc0201007387 */ /* 0x0001e80000100800 */
[----:B------:R1:W-:Y:S01]  /*e890*/  STL [R1+0x408], R0 ;  /* 0x0004080001007387 */ /* 0x0003e20000100800 */
[----:B0-----:R-:W-:-:S03]  /*e8a0*/  IMAD R2, R6, c[0x0][0x190], RZ ;  /* 0x0000640006027a24 */ /* 0x001fc600078e02ff */
[----:B------:R-:W-:Y:S01]  /*e8b0*/  STL [R1+0x40c], R3 ;  /* 0x00040c0301007387 */ /* 0x000fe20000100800 */
[----:B-1----:R-:W-:-:S03]  /*e8c0*/  IMAD R0, R7, c[0x0][0x190], RZ ;  /* 0x0000640007007a24 */ /* 0x002fc600078e02ff */
[----:B------:R-:W3:Y:S04]  /*e8d0*/  LDL.LU R7, [R1+0x270] ;  /* 0x0002700001077983 */ /* 0x000ee80000300800 */
[----:B------:R0:W-:Y:S04]  /*e8e0*/  STL [R1+0x410], R2 ;  /* 0x0004100201007387 */ /* 0x0001e80000100800 */
[----:B------:R1:W-:Y:S01]  /*e8f0*/  STL [R1+0x414], R0 ;  /* 0x0004140001007387 */ /* 0x0003e20000100800 */
[----:B0-----:R-:W-:Y:S02]  /*e900*/  IMAD R2, R8, c[0x0][0x190], RZ ;  /* 0x0000640008027a24 */ /* 0x001fe400078e02ff */
[----:B-1----:R-:W-:-:S02]  /*e910*/  IMAD R0, R9, c[0x0][0x190], RZ ;  /* 0x0000640009007a24 */ /* 0x002fc400078e02ff */
[----:B------:R-:W4:Y:S04]  /*e920*/  LDL.LU R9, [R1+0x264] ;  /* 0x0002640001097983 */ /* 0x000f280000300800 */
[----:B------:R0:W-:Y:S04]  /*e930*/  STL [R1+0x420], R2 ;  /* 0x0004200201007387 */ /* 0x0001e80000100800 */
[----:B------:R1:W-:Y:S01]  /*e940*/  STL [R1+0x428], R0 ;  /* 0x0004280001007387 */ /* 0x0003e20000100800 */
[----:B0-----:R-:W-:Y:S02]  /*e950*/  IMAD R2, R10, c[0x0][0x190], RZ ;  /* 0x000064000a027a24 */ /* 0x001fe400078e02ff */
[----:B-1----:R-:W-:-:S02]  /*e960*/  IMAD R0, R11, c[0x0][0x190], RZ ;  /* 0x000064000b007a24 */ /* 0x002fc400078e02ff */
[----:B------:R-:W5:Y:S04]  /*e970*/  LDL.LU R11, [R1+0x260] ;  /* 0x00026000010b7983 */ /* 0x000f680000300800 */
[----:B------:R0:W-:Y:S04]  /*e980*/  STL [R1+0x438], R2 ;  /* 0x0004380201007387 */ /* 0x0001e80000100800 */
[----:B------:R1:W-:Y:S01]  /*e990*/  STL [R1+0x440], R0 ;  /* 0x0004400001007387 */ /* 0x0003e20000100800 */
[----:B0-----:R-:W-:Y:S02]  /*e9a0*/  IMAD R2, R12, c[0x0][0x190], RZ ;  /* 0x000064000c027a24 */ /* 0x001fe400078e02ff */
[----:B-1----:R-:W-:-:S02]  /*e9b0*/  IMAD R0, R13, c[0x0][0x190], RZ ;  /* 0x000064000d007a24 */ /* 0x002fc400078e02ff */
[----:B------:R-:W3:Y:S04]  /*e9c0*/  LDL.LU R13, [R1+0x25c] ;  /* 0x00025c00010d7983 */ /* 0x000ee80000300800 */
        /* <DEDUP_REMOVED lines=34> */
[----:B------:R-:W4:Y:S04]  /*ebf0*/  LDL.LU R27, [R1+0x18] ;  /* 0x00001800011b7983 */ /* 0x000f280000300800 */
[----:B------:R-:W-:Y:S04]  /*ec00*/  STL [R1+0x23c], R2 ;  /* 0x00023c0201007387 */ /* 0x000fe80000100800 */
[----:B------:R0:W-:Y:S02]  /*ec10*/  STL [R1+0x238], R0 ;  /* 0x0002380001007387 */ /* 0x0001e40000100800 */
[----:B0-----:R-:W-:-:S02]  /*ec20*/  IMAD R0, R29, c[0x0][0x190], RZ ;  /* 0x000064001d007a24 */ /* 0x001fc400078e02ff */
[----:B------:R-:W5:Y:S01]  /*ec30*/  LDL.LU R29, [R1+0x14] ;  /* 0x00001400011d7983 */ /* 0x000f620000300800 */
[----:B------:R-:W-:Y:S02]  /*ec40*/  IMAD R2, R28, c[0x0][0x190], RZ ;  /* 0x000064001c027a24 */ /* 0x000fe400078e02ff */
[----:B------:R-:W-:-:S03]  /*ec50*/  IMAD R3, R34, c[0x0][0x190], RZ ;  /* 0x0000640022037a24 */ /* 0x000fc600078e02ff */
[----:B------:R0:W-:Y:S04]  /*ec60*/  STL [R1+0x234], R2 ;  /* 0x0002340201007387 */ /* 0x0001e80000100800 */
[----:B------:R1:W-:Y:S01]  /*ec70*/  STL [R1+0x230], R0 ;  /* 0x0002300001007387 */ /* 0x0003e20000100800 */
[----:B0-----:R-:W-:-:S03]  /*ec80*/  IMAD R2, R35, c[0x0][0x190], RZ ;  /* 0x0000640023027a24 */ /* 0x001fc600078e02ff */
[----:B------:R0:W-:Y:S01]  /*ec90*/  STL [R1+0x22c], R3 ;  /* 0x00022c0301007387 */ /* 0x0001e20000100800 */
[----:B-1----:R-:W-:-:S03]  /*eca0*/  IMAD R0, R36, c[0x0][0x190], RZ ;  /* 0x0000640024007a24 */ /* 0x002fc600078e02ff */
[----:B------:R1:W-:Y:S04]  /*ecb0*/  STL [R1+0x228], R2 ;  /* 0x0002280201007387 */ /* 0x0003e80000100800 */
[----:B------:R2:W-:Y:S01]  /*ecc0*/  STL [R1+0x224], R0 ;  /* 0x0002240001007387 */ /* 0x0005e20000100800 */
[----:B0-----:R-:W-:Y:S02]  /*ecd0*/  IMAD R3, R37, c[0x0][0x190], RZ ;  /* 0x0000640025037a24 */ /* 0x001fe400078e02ff */
[----:B-1----:R-:W-:-:S03]  /*ece0*/  IMAD R2, R38, c[0x0][0x190], RZ ;  /* 0x0000640026027a24 */ /* 0x002fc600078e02ff */
[----:B------:R0:W-:Y:S01]  /*ecf0*/  STL [R1+0x220], R3 ;  /* 0x0002200301007387 */ /* 0x0001e20000100800 */
[----:B--2---:R-:W-:-:S03]  /*ed00*/  IMAD R0, R39, c[0x0][0x190], RZ ;  /* 0x0000640027007a24 */ /* 0x004fc600078e02ff */
[----:B------:R1:W-:Y:S04]  /*ed10*/  STL [R1+0x21c], R2 ;  /* 0x00021c0201007387 */ /* 0x0003e80000100800 */
[----:B------:R2:W-:Y:S01]  /*ed20*/  STL [R1+0x218], R0 ;  /* 0x0002180001007387 */ /* 0x0005e20000100800 */
[----:B0-----:R-:W-:Y:S02]  /*ed30*/  IMAD R3, R40, c[0x0][0x190], RZ ;  /* 0x0000640028037a24 */ /* 0x001fe400078e02ff */
[----:B-1----:R-:W-:-:S03]  /*ed40*/  IMAD R2, R41, c[0x0][0x190], RZ ;  /* 0x0000640029027a24 */ /* 0x002fc600078e02ff */
[----:B------:R0:W-:Y:S01]  /*ed50*/  STL [R1+0x214], R3 ;  /* 0x0002140301007387 */ /* 0x0001e20000100800 */
[----:B--2---:R-:W-:-:S03]  /*ed60*/  IMAD R0, R42, c[0x0][0x190], RZ ;  /* 0x000064002a007a24 */ /* 0x004fc600078e02ff */
[----:B------:R1:W-:Y:S01]  /*ed70*/  STL [R1+0x210], R2 ;  /* 0x0002100201007387 */ /* 0x0003e20000100800 */
[----:B------:R-:W-:-:S03]  /*ed80*/  IMAD R47, R47, c[0x0][0x190], RZ ;  /* 0x000064002f2f7a24 */ /* 0x000fc600078e02ff */
[----:B------:R2:W-:Y:S01]  /*ed90*/  STL [R1+0x20c], R0 ;  /* 0x00020c0001007387 */ /* 0x0005e20000100800 */
[----:B0-----:R-:W-:Y:S02]  /*eda0*/  IMAD R3, R43, c[0x0][0x190], RZ ;  /* 0x000064002b037a24 */ /* 0x001fe400078e02ff */
[----:B-1----:R-:W-:-:S03]  /*edb0*/  IMAD R2, R44, c[0x0][0x190], RZ ;  /* 0x000064002c027a24 */ /* 0x002fc600078e02ff */
[----:B------:R-:W-:Y:S01]  /*edc0*/  STL [R1+0x208], R3 ;  /* 0x0002080301007387 */ /* 0x000fe20000100800 */
[----:B--2---:R-:W-:Y:S02]  /*edd0*/  IMAD R0, R45, c[0x0][0x190], RZ ;  /* 0x000064002d007a24 */ /* 0x004fe400078e02ff */
[----:B------:R-:W-:Y:S01]  /*ede0*/  IMAD R45, R46, c[0x0][0x190], RZ ;  /* 0x000064002e2d7a24 */ /* 0x000fe200078e02ff */
[----:B------:R0:W-:Y:S01]  /*edf0*/  STL [R1+0x204], R2 ;  /* 0x0002040201007387 */ /* 0x0001e20000100800 */
[----:B------:R-:W-:Y:S02]  /*ee00*/  IMAD R43, R48, c[0x0][0x190], RZ ;  /* 0x00006400302b7a24 */ /* 0x000fe400078e02ff */
[----:B------:R-:W-:Y:S01]  /*ee10*/  IMAD R49, R49, c[0x0][0x190], RZ ;  /* 0x0000640031317a24 */ /* 0x000fe200078e02ff */
[----:B------:R-:W-:Y:S01]  /*ee20*/  STL [R1+0x200], R0 ;  /* 0x0002000001007387 */ /* 0x000fe20000100800 */
[----:B------:R-:W-:Y:S02]  /*ee30*/  IMAD R41, R50, c[0x0][0x190], RZ ;  /* 0x0000640032297a24 */ /* 0x000fe400078e02ff */
[----:B------:R-:W-:Y:S01]  /*ee40*/  IMAD R51, R51, c[0x0][0x190], RZ ;  /* 0x0000640033337a24 */ /* 0x000fe200078e02ff */
[----:B------:R-:W-:Y:S01]  /*ee50*/  STL [R1+0x1fc], R45 ;  /* 0x0001fc2d01007387 */ /* 0x000fe20000100800 */
[----:B------:R-:W-:-:S02]  /*ee60*/  IMAD R39, R52, c[0x0][0x190], RZ ;  /* 0x0000640034277a24 */ /* 0x000fc400078e02ff */
[----:B------:R-:W-:Y:S01]  /*ee70*/  IMAD R31, R53, c[0x0][0x190], RZ ;  /* 0x00006400351f7a24 */ /* 0x000fe200078e02ff */
[----:B------:R-:W-:Y:S01]  /*ee80*/  STL [R1+0x1f8], R47 ;  /* 0x0001f82f01007387 */ /* 0x000fe20000100800 */
[----:B------:R-:W-:-:S03]  /*ee90*/  IMAD R30, R54, c[0x0][0x190], RZ ;  /* 0x00006400361e7a24 */ /* 0x000fc600078e02ff */
[----:B------:R-:W-:Y:S01]  /*eea0*/  STL [R1+0x1f4], R43 ;  /* 0x0001f42b01007387 */ /* 0x000fe20000100800 */
[----:B0-----:R-:W-:-:S03]  /*eeb0*/  IMAD.WIDE R2, R60, 0x2, R32 ;  /* 0x000000023c027825 */ /* 0x001fc600078e0220 */
[----:B------:R-:W-:Y:S01]  /*eec0*/  STL [R1+0x1f0], R49 ;  /* 0x0001f03101007387 */ /* 0x000fe20000100800 */
[----:B------:R-:W-:-:S03]  /*eed0*/  IMAD R55, R55, c[0x0][0x190], RZ ;  /* 0x0000640037377a24 */ /* 0x000fc600078e02ff */
[----:B------:R-:W-:Y:S04]  /*eee0*/  STL [R1+0x1ec], R41 ;  /* 0x0001ec2901007387 */ /* 0x000fe80000100800 */
[----:B------:R-:W-:Y:S04]  /*eef0*/  STL [R1+0x1e8], R51 ;  /* 0x0001e83301007387 */ /* 0x000fe80000100800 */
[----:B------:R-:W-:Y:S04]  /*ef00*/  STL [R1+0x1e4], R39 ;  /* 0x0001e42701007387 */ /* 0x000fe80000100800 */
[----:B------:R-:W-:Y:S04]  /*ef10*/  STL [R1+0x1e0], R31 ;  /* 0x0001e01f01007387 */ /* 0x000fe80000100800 */
[----:B------:R-:W-:Y:S04]  /*ef20*/  STL [R1+0x1dc], R30 ;  /* 0x0001dc1e01007387 */ /* 0x000fe80000100800 */
[----:B------:R-:W-:Y:S04]  /*ef30*/  STL [R1+0x3338], R30 ;  /* 0x0033381e01007387 */ /* 0x000fe80000100800 */
[----:B------:R-:W-:Y:S04]  /*ef40*/  STL.64 [R1+0x1d0], R2 ;  /* 0x0001d00201007387 */ /* 0x000fe80000100a00 */
[----:B------:R3:W-:Y:S04]  /*ef50*/  STL [R1+0x333c], R31 ;  /* 0x00333c1f01007387 */ /* 0x0007e80000100800 */
[----:B------:R-:W-:Y:S01]  /*ef60*/  STL [R1+0x1d8], R55 ;  /* 0x0001d83701007387 */ /* 0x000fe20000100800 */
[----:B---3--:R-:W-:-:S04]  /*ef70*/  IMAD.WIDE R30, R25, 0x2, R32 ;  /* 0x00000002191e7825 */ /* 0x008fc800078e0220 */
[----:B----4-:R-:W-:-:S04]  /*ef80*/  IMAD.WIDE R2, R27, 0x2, R32 ;  /* 0x000000021b027825 */ /* 0x010fc800078e0220 */
[----:B-----5:R-:W-:-:S05]  /*ef90*/  IMAD.WIDE R4, R29, 0x2, R32 ;  /* 0x000000021d047825 */ /* 0x020fca00078e0220 */
[----:B------:R0:W-:Y:S04]  /*efa0*/  STL.64 [R1+0x1c8], R4 ;  /* 0x0001c80401007387 */ /* 0x0001e80000100a00 */
[----:B------:R1:W-:Y:S04]  /*efb0*/  STL.64 [R1+0x1c0], R2 ;  /* 0x0001c00201007387 */ /* 0x0003e80000100a00 */
[----:B------:R2:W-:Y:S01]  /*efc0*/  STL.64 [R1+0x1b8], R30 ;  /* 0x0001b81e01007387 */ /* 0x0005e20000100a00 */
[----:B0-----:R-:W-:-:S04]  /*efd0*/  IMAD.WIDE R4, R23, 0x2, R32 ;  /* 0x0000000217047825 */ /* 0x001fc800078e0220 */
[--C-:B-1----:R-:W-:Y:S01]  /*efe0*/  IMAD.WIDE R2, R21, 0x2, R32.reuse ;  /* 0x0000000215027825 */ /* 0x102fe200078e0220 */
[----:B------:R0:W-:Y:S03]  /*eff0*/  STL.64 [R1+0x1b0], R4 ;  /* 0x0001b00401007387 */ /* 0x0001e60000100a00 */
[--C-:B--2---:R-:W-:Y:S01]  /*f000*/  IMAD.WIDE R30, R19, 0x2, R32.reuse ;  /* 0x00000002131e7825 */ /* 0x104fe200078e0220 */
        /* <DEDUP_REMOVED lines=11> */
[----:B--2---:R-:W-:Y:S01]  /*f0c0*/  IMAD.WIDE R30, R7, 0x2, R32 ;  /* 0x00000002071e7825 */ /* 0x004fe200078e0220 */
[----:B0-----:R-:W2:Y:S04]  /*f0d0*/  LDL.LU R5, [R1+0x274] ;  /* 0x0002740001057983 */ /* 0x001ea80000300800 */
[----:B------:R0:W-:Y:S04]  /*f0e0*/  STL.64 [R1+0x178], R2 ;  /* 0x0001780201007387 */ /* 0x0001e80000100a00 */
[----:B0-----:R-:W3:Y:S04]  /*f0f0*/  LDL.LU R3, [R1+0x278] ;  /* 0x0002780001037983 */ /* 0x001ee80000300800 */
[----:B------:R2:W-:Y:S04]  /*f100*/  STL.64 [R1+0x170], R30 ;  /* 0x0001701e01007387 */ /* 0x0005e80000100a00 */
[----:B------:R-:W4:Y:S04]  /*f110*/  LDL.LU R2, [R1+0x27c] ;  /* 0x00027c0001027983 */ /* 0x000f280000300800 */
        /* <DEDUP_REMOVED lines=27> */
[----:B------:R-:W5:Y:S01]  /*f2d0*/  LDL.LU R61, [R1+0x32c] ;  /* 0x00032c00013d7983 */ /* 0x000f620000300800 */
[----:B------:R-:W-:-:S02]  /*f2e0*/  IMAD R0, R56, c[0x0][0x190], RZ ;  /* 0x0000640038007a24 */ /* 0x000fc400078e02ff */
[----:B--2---:R-:W-:-:S05]  /*f2f0*/  IMAD.WIDE R30, R5, 0x2, R32 ;  /* 0x00000002051e7825 */ /* 0x004fca00078e0220 */
[----:B------:R3:W-:Y:S02]  /*f300*/  STL.64 [R1+0x168], R30 ;  /* 0x0001681e01007387 */ /* 0x0007e40000100a00 */
[----:B---3--:R-:W-:-:S05]  /*f310*/  IMAD.WIDE R30, R3, 0x2, R32 ;  /* 0x00000002031e7825 */ /* 0x008fca00078e0220 */
[----:B------:R0:W-:Y:S04]  /*f320*/  STL.64 [R1+0x160], R30 ;  /* 0x0001601e01007387 */ /* 0x0001e80000100a00 */
[----:B----4-:R5:W-:Y:S01]  /*f330*/  STL.64 [R1+0x3340], R2 ;  /* 0x0033400201007387 */ /* 0x010be20000100a00 */
[----:B0-----:R-:W-:-:S05]  /*f340*/  IMAD.WIDE R30, R2, 0x2, R32 ;  /* 0x00000002021e7825 */ /* 0x001fca00078e0220 */
[----:B------:R0:W-:Y:S01]  /*f350*/  STL.64 [R1+0x158], R30 ;  /* 0x0001581e01007387 */ /* 0x0001e20000100a00 */
[----:B-----5:R-:W-:-:S03]  /*f360*/  IMAD.WIDE R2, R6, 0x2, R32 ;  /* 0x0000000206027825 */ /* 0x020fc600078e0220 */
[----:B------:R1:W-:Y:S01]  /*f370*/  STL.64 [R1+0x3348], R4 ;  /* 0x0033480401007387 */ /* 0x0003e20000100a00 */
[----:B0-----:R-:W-:-:S04]  /*f380*/  IMAD.WIDE R30, R4, 0x2, R32 ;  /* 0x00000002041e7825 */ /* 0x001fc800078e0220 */
[--C-:B-1----:R-:W-:Y:S01]  /*f390*/  IMAD.WIDE R4, R8, 0x2, R32.reuse ;  /* 0x0000000208047825 */ /* 0x102fe200078e0220 */
[----:B------:R-:W-:Y:S04]  /*f3a0*/  STL.64 [R1+0x150], R30 ;  /* 0x0001501e01007387 */ /* 0x000fe80000100a00 */
[----:B------:R-:W-:Y:S04]  /*f3b0*/  STL.64 [R1+0x3350], R6 ;  /* 0x0033500601007387 */ /* 0x000fe80000100a00 */
[----:B------:R0:W-:Y:S04]  /*f3c0*/  STL.64 [R1+0x148], R2 ;  /* 0x0001480201007387 */ /* 0x0001e80000100a00 */
[----:B------:R-:W-:Y:S04]  /*f3d0*/  STL.64 [R1+0x3358], R8 ;  /* 0x0033580801007387 */ /* 0x000fe80000100a00 */
[----:B------:R1:W-:Y:S01]  /*f3e0*/  STL.64 [R1+0x140], R4 ;  /* 0x0001400401007387 */ /* 0x0003e20000100a00 */
[----:B0-----:R-:W-:-:S03]  /*f3f0*/  IMAD.WIDE R2, R10, 0x2, R32 ;  /* 0x000000020a027825 */ /* 0x001fc600078e0220 */
[----:B------:R-:W-:Y:S04]  /*f400*/  STL.64 [R1+0x3360], R10 ;  /* 0x0033600a01007387 */ /* 0x000fe80000100a00 */
[----:B------:R0:W-:Y:S01]  /*f410*/  STL.64 [R1+0x138], R2 ;  /* 0x0001380201007387 */ /* 0x0001e20000100a00 */
[----:B-1----:R-:W-:-:S03]  /*f420*/  IMAD.WIDE R4, R12, 0x2, R32 ;  /* 0x000000020c047825 */ /* 0x002fc600078e0220 */
        /* <DEDUP_REMOVED lines=15> */
[----:B------:R-:W2:Y:S04]  /*f520*/  LDL R7, [R1+0x330] ;  /* 0x0003300001077983 */ /* 0x000ea80000100800 */
[----:B-1----:R-:W3:Y:S04]  /*f530*/  LDL R4, [R1+0x334] ;  /* 0x0003340001047983 */ /* 0x002ee80000100800 */
[----:B------:R0:W-:Y:S04]  /*f540*/  STL.64 [R1+0x108], R2 ;  /* 0x0001080201007387 */ /* 0x0001e80000100a00 */
[----:B------:R-:W4:Y:S04]  /*f550*/  LDL R5, [R1+0x340] ;  /* 0x0003400001057983 */ /* 0x000f280000100800 */
[----:B------:R-:W5:Y:S04]  /*f560*/  LDL R31, [R1+0x354] ;  /* 0x00035400011f7983 */ /* 0x000f680000100800 */
[----:B0-----:R-:W5:Y:S04]  /*f570*/  LDL R2, [R1+0x344] ;  /* 0x0003440001027983 */ /* 0x001f680000100800 */
[----:B------:R-:W5:Y:S04]  /*f580*/  LDL R3, [R1+0x350] ;  /* 0x0003500001037983 */ /* 0x000f680000100800 */
[----:B------:R-:W5:Y:S04]  /*f590*/  LDL R30, [R1+0x358] ;  /* 0x00035800011e7983 */ /* 0x000f680000100800 */
[----:B------:R-:W5:Y:S04]  /*f5a0*/  LDL R56, [R1+0x35c] ;  /* 0x00035c0001387983 */ /* 0x000f680000100800 */
[----:B------:R-:W5:Y:S04]  /*f5b0*/  LDL R54, [R1+0x368] ;  /* 0x0003680001367983 */ /* 0x000f680000100800 */
[----:B------:R-:W5:Y:S01]  /*f5c0*/  LDL R53, [R1+0x36c] ;  /* 0x00036c0001357983 */ /* 0x000f620000100800 */
[----:B------:R-:W-:-:S03]  /*f5d0*/  IMAD.WIDE R10, R24, 0x2, R32 ;  /* 0x00000002180a7825 */ /* 0x000fc600078e0220 */
[----:B------:R-:W-:Y:S01]  /*f5e0*/  STL.64 [R1+0x3390], R22 ;  /* 0x0033901601007387 */ /* 0x000fe20000100a00 */
[----:B------:R-:W-:-:S03]  /*f5f0*/  IMAD.WIDE R8, R26, 0x2, R32 ;  /* 0x000000021a087825 */ /* 0x000fc600078e0220 */
[----:B------:R-:W-:Y:S01]  /*f600*/  STL.64 [R1+0x3398], R24 ;  /* 0x0033981801007387 */ /* 0x000fe20000100a00 */
[----:B------:R-:W-:-:S03]  /*f610*/  IMAD.WIDE R12, R28, 0x2, R32 ;  /* 0x000000021c0c7825 */ /* 0x000fc600078e0220 */
[----:B------:R0:W-:Y:S04]  /*f620*/  STL.64 [R1+0x100], R10 ;  /* 0x0001000a01007387 */ /* 0x0001e80000100a00 */
[----:B------:R-:W-:Y:S04]  /*f630*/  STL.64 [R1+0x33a0], R26 ;  /* 0x0033a01a01007387 */ /* 0x000fe80000100a00 */
[----:B------:R1:W-:Y:S01]  /*f640*/  STL.64 [R1+0xf8], R8 ;  /* 0x0000f80801007387 */ /* 0x0003e20000100a00 */
[----:B0-----:R-:W-:-:S03]  /*f650*/  IMAD.WIDE R10, R35, 0x2, R32 ;  /* 0x00000002230a7825 */ /* 0x001fc600078e0220 */
[----:B------:R0:W-:Y:S01]  /*f660*/  STL.64 [R1+0xf0], R12 ;  /* 0x0000f00c01007387 */ /* 0x0001e20000100a00 */
[----:B-1----:R-:W-:-:S03]  /*f670*/  IMAD.WIDE R8, R34, 0x2, R32 ;  /* 0x0000000222087825 */ /* 0x002fc600078e0220 */
[----:B------:R1:W-:Y:S01]  /*f680*/  STL.64 [R1+0xe8], R10 ;  /* 0x0000e80a01007387 */ /* 0x0003e20000100a00 */
[----:B0-----:R-:W-:-:S03]  /*f690*/  IMAD.WIDE R12, R36, 0x2, R32 ;  /* 0x00000002240c7825 */ /* 0x001fc600078e0220 */
[----:B------:R0:W-:Y:S04]  /*f6a0*/  STL.64 [R1+0xe0], R8 ;  /* 0x0000e00801007387 */ /* 0x0001e80000100a00 */
[----:B------:R0:W-:Y:S04]  /*f6b0*/  STL.64 [R1+0xd8], R12 ;  /* 0x0000d80c01007387 */ /* 0x0001e80000100a00 */
[----:B------:R-:W5:Y:S01]  /*f6c0*/  LDL R37, [R1+0x370] ;  /* 0x0003700001257983 */ /* 0x000f620000100800 */
[----:B-1----:R-:W-:-:S04]  /*f6d0*/  IMAD.WIDE R10, R38, 0x2, R32 ;  /* 0x00000002260a7825 */ /* 0x002fc800078e0220 */
[--C-:B0-----:R-:W-:Y:S01]  /*f6e0*/  IMAD.WIDE R8, R40, 0x2, R32.reuse ;  /* 0x0000000228087825 */ /* 0x101fe200078e0220 */
[----:B------:R0:W-:Y:S04]  /*f6f0*/  STL.64 [R1+0xd0], R10 ;  /* 0x0000d00a01007387 */ /* 0x0001e80000100a00 */
[----:B------:R1:W-:Y:S01]  /*f700*/  STL.64 [R1+0xc8], R8 ;  /* 0x0000c80801007387 */ /* 0x0003e20000100a00 */
[----:B------:R-:W-:-:S04]  /*f710*/  IMAD.WIDE R12, R46, 0x2, R32 ;  /* 0x000000022e0c7825 */ /* 0x000fc800078e0220 */
[----:B0-----:R-:W-:-:S04]  /*f720*/  IMAD.WIDE R10, R42, 0x2, R32 ;  /* 0x000000022a0a7825 */ /* 0x001fc800078e0220 */
[--C-:B-1----:R-:W-:Y:S01]  /*f730*/  IMAD.WIDE R8, R44, 0x2, R32.reuse ;  /* 0x000000022c087825 */ /* 0x102fe200078e0220 */
[----:B------:R0:W-:Y:S04]  /*f740*/  STL.64 [R1+0xc0], R10 ;  /* 0x0000c00a01007387 */ /* 0x0001e80000100a00 */
[----:B------:R1:W-:Y:S04]  /*f750*/  STL.64 [R1+0xb8], R8 ;  /* 0x0000b80801007387 */ /* 0x0003e80000100a00 */
[----:B------:R1:W-:Y:S01]  /*f760*/  STL.64 [R1+0xb0], R12 ;  /* 0x0000b00c01007387 */ /* 0x0003e20000100a00 */
[----:B0-----:R-:W-:-:S04]  /*f770*/  IMAD.WIDE R10, R48, 0x2, R32 ;  /* 0x00000002300a7825 */ /* 0x001fc800078e0220 */
[--C-:B-1----:R-:W-:Y:S01]  /*f780*/  IMAD.WIDE R8, R50, 0x2, R32.reuse ;  /* 0x0000000232087825 */ /* 0x102fe200078e0220 */
[----:B------:R0:W-:Y:S03]  /*f790*/  STL.64 [R1+0xa8], R10 ;  /* 0x0000a80a01007387 */ /* 0x0001e60000100a00 */
[--C-:B------:R-:W-:Y:S01]  /*f7a0*/  IMAD.WIDE R12, R52, 0x2, R32.reuse ;  /* 0x00000002340c7825 */ /* 0x100fe200078e0220 */
[----:B------:R1:W-:Y:S04]  /*f7b0*/  STL.64 [R1+0xa0], R8 ;  /* 0x0000a00801007387 */ /* 0x0003e80000100a00 */
[----:B------:R1:W-:Y:S01]  /*f7c0*/  STL.64 [R1+0x98], R12 ;  /* 0x0000980c01007387 */ /* 0x0003e20000100a00 */
[----:B0-----:R-:W-:-:S04]  /*f7d0*/  IMAD.WIDE R10, R59, 0x2, R32 ;  /* 0x000000023b0a7825 */ /* 0x001fc800078e0220 */
[--C-:B-1----:R-:W-:Y:S01]  /*f7e0*/  IMAD.WIDE R8, R57, 0x2, R32.reuse ;  /* 0x0000000239087825 */ /* 0x102fe200078e0220 */
[----:B------:R0:W-:Y:S03]  /*f7f0*/  STL.64 [R1+0x90], R10 ;  /* 0x0000900a01007387 */ /* 0x0001e60000100a00 */
[--C-:B------:R-:W-:Y:S01]  /*f800*/  IMAD.WIDE R12, R58, 0x2, R32.reuse ;  /* 0x000000023a0c7825 */ /* 0x100fe200078e0220 */
[----:B------:R2:W-:Y:S04]  /*f810*/  STL.64 [R1+0x88], R8 ;  /* 0x0000880801007387 */ /* 0x0005e80000100a00 */
[----:B------:R-:W-:Y:S01]  /*f820*/  STL.64 [R1+0x80], R12 ;  /* 0x0000800c01007387 */ /* 0x000fe20000100a00 */
[----:B0-----:R-:W-:-:S05]  /*f830*/  IMAD.WIDE R10, R61, 0x2, R32 ;  /* 0x000000023d0a7825 */ /* 0x001fca00078e0220 */
[----:B------:R-:W-:Y:S01]  /*f840*/  STL.64 [R1+0x78], R10 ;  /* 0x0000780a01007387 */ /* 0x000fe20000100a00 */
[----:B--2---:R-:W-:-:S04]  /*f850*/  IMAD.WIDE R8, R7, 0x2, R32 ;  /* 0x0000000207087825 */ /* 0x004fc800078e0220 */
[--C-:B---3--:R-:W-:Y:S01]  /*f860*/  IMAD.WIDE R6, R4, 0x2, R32.reuse ;  /* 0x0000000204067825 */ /* 0x108fe200078e0220 */
[----:B------:R5:W-:Y:S04]  /*f870*/  STL.64 [R1+0x250], R8 ;  /* 0x0002500801007387 */ /* 0x000be80000100a00 */
[----:B------:R0:W-:Y:S01]  /*f880*/  STL.64 [R1+0x268], R6 ;  /* 0x0002680601007387 */ /* 0x0001e20000100a00 */
[----:B----4-:R-:W-:-:S05]  /*f890*/  IMAD.WIDE R4, R5, 0x2, R32 ;  /* 0x0000000205047825 */ /* 0x010fca00078e0220 */
[----:B------:R1:W-:Y:S01]  /*f8a0*/  STL.64 [R1+0x280], R4 ;  /* 0x0002800401007387 */ /* 0x0003e20000100a00 */
[----:B-----5:R-:W-:-:S04]  /*f8b0*/  IMAD.WIDE R8, R2, 0x2, R32 ;  /* 0x0000000202087825 */ /* 0x020fc800078e0220 */
[--C-:B0-----:R-:W-:Y:S01]  /*f8c0*/  IMAD.WIDE R6, R3, 0x2, R32.reuse ;  /* 0x0000000203067825 */ /* 0x101fe200078e0220 */
[----:B------:R-:W-:Y:S03]  /*f8d0*/  STL.64 [R1+0x298], R8 ;  /* 0x0002980801007387 */ /* 0x000fe60000100a00 */
[--C-:B-1----:R-:W-:Y:S01]  /*f8e0*/  IMAD.WIDE R4, R31, 0x2, R32.reuse ;  /* 0x000000021f047825 */ /* 0x102fe200078e0220 */
[----:B------:R0:W-:Y:S03]  /*f8f0*/  STL.64 [R1+0x2b0], R6 ;  /* 0x0002b00601007387 */ /* 0x0001e60000100a00 */
[--C-:B------:R-:W-:Y:S01]  /*f900*/  IMAD.WIDE R2, R30, 0x2, R32.reuse ;  /* 0x000000021e027825 */ /* 0x100fe200078e0220 */
[----:B------:R1:W-:Y:S04]  /*f910*/  STL.64 [R1+0x2c8], R4 ;  /* 0x0002c80401007387 */ /* 0x0003e80000100a00 */
[----:B------:R2:W-:Y:S01]  /*f920*/  STL.64 [R1+0x2d8], R2 ;  /* 0x0002d80201007387 */ /* 0x0005e20000100a00 */
[----:B0-----:R-:W-:-:S04]  /*f930*/  IMAD.WIDE R6, R56, 0x2, R32 ;  /* 0x0000000238067825 */ /* 0x001fc800078e0220 */
[--C-:B-1----:R-:W-:Y:S01]  /*f940*/  IMAD.WIDE R4, R54, 0x2, R32.reuse ;  /* 0x0000000236047825 */ /* 0x102fe200078e0220 */
[----:B------:R-:W-:Y:S03]  /*f950*/  STL.64 [R1+0x2f0], R6 ;  /* 0x0002f00601007387 */ /* 0x000fe60000100a00 */
[--C-:B--2---:R-:W-:Y:S01]  /*f960*/  IMAD.WIDE R2, R53, 0x2, R32.reuse ;  /* 0x0000000235027825 */ /* 0x104fe200078e0220 */
[----:B------:R-:W2:Y:S04]  /*f970*/  LDL R24, [R1+0x374] ;  /* 0x0003740001187983 */ /* 0x000ea80000100800 */
[----:B------:R-:W-:Y:S04]  /*f980*/  STL.64 [R1+0x308], R4 ;  /* 0x0003080401007387 */ /* 0x000fe80000100a00 */
[----:B------:R-:W3:Y:S04]  /*f990*/  LDL R25, [R1+0x380] ;  /* 0x0003800001197983 */ /* 0x000ee80000100800 */
[----:B------:R0:W-:Y:S04]  /*f9a0*/  STL.64 [R1+0x320], R2 ;  /* 0x0003200201007387 */ /* 0x0001e80000100a00 */
[----:B------:R-:W4:Y:S04]  /*f9b0*/  LDL R22, [R1+0x384] ;  /* 0x0003840001167983 */ /* 0x000f280000100800 */
[----:B------:R-:W5:Y:S04]  /*f9c0*/  LDL R23, [R1+0x388] ;  /* 0x0003880001177983 */ /* 0x000f680000100800 */
[----:B------:R-:W5:Y:S04]  /*f9d0*/  LDL R20, [R1+0x38c] ;  /* 0x00038c0001147983 */ /* 0x000f680000100800 */
[----:B------:R-:W5:Y:S04]  /*f9e0*/  LDL R21, [R1+0x398] ;  /* 0x0003980001157983 */ /* 0x000f680000100800 */
[----:B------:R-:W5:Y:S04]  /*f9f0*/  LDL R18, [R1+0x39c] ;  /* 0x00039c0001127983 */ /* 0x000f680000100800 */
[----:B------:R-:W5:Y:S04]  /*fa00*/  LDL R19, [R1+0x3a0] ;  /* 0x0003a00001137983 */ /* 0x000f680000100800 */
[----:B------:R-:W5:Y:S01]  /*fa10*/  LDL R53, [R1+0x3b0] ;  /* 0x0003b00001357983 */ /* 0x000f620000100800 */
[----:B0-----:R-:W-:-:S03]  /*fa20*/  IMAD.WIDE R2, R37, 0x2, R32 ;  /* 0x0000000225027825 */ /* 0x001fc600078e0220 */
[----:B------:R-:W5:Y:S04]  /*fa30*/  LDL R16, [R1+0x3a4] ;  /* 0x0003a40001107983 */ /* 0x000f680000100800 */
[----:B------:R-:W5:Y:S04]  /*fa40*/  LDL R17, [R1+0x3b4] ;  /* 0x0003b40001117983 */ /* 0x000f680000100800 */
[----:B------:R-:W5:Y:S04]  /*fa50*/  LDL R14, [R1+0x3b8] ;  /* 0x0003b800010e7983 */ /* 0x000f680000100800 */
[----:B------:R0:W-:Y:S04]  /*fa60*/  STL.64 [R1+0x338], R2 ;  /* 0x0003380201007387 */ /* 0x0001e80000100a00 */
        /* <DEDUP_REMOVED lines=16> */
[----:B------:R-:W5:Y:S04]  /*fb70*/  LDL R54, [R1+0x428] ;  /* 0x0004280001367983 */ /* 0x000f680000100800 */
[----:B------:R-:W5:Y:S01]  /*fb80*/  LDL R37, [R1+0x438] ;  /* 0x0004380001257983 */ /* 0x000f620000100800 */
[----:B--2---:R-:W-:-:S04]  /*fb90*/  IMAD.WIDE R26, R24, 0x2, R32 ;  /* 0x00000002181a7825 */ /* 0x004fc800078e0220 */
[--C-:B---3--:R-:W-:Y:S01]  /*fba0*/  IMAD.WIDE R24, R25, 0x2, R32.reuse ;  /* 0x0000000219187825 */ /* 0x108fe200078e0220 */
[----:B------:R4:W-:Y:S04]  /*fbb0*/  STL.64 [R1+0x348], R26 ;  /* 0x0003481a01007387 */ /* 0x0009e80000100a00 */
[----:B------:R5:W-:Y:S01]  /*fbc0*/  STL.64 [R1+0x360], R24 ;  /* 0x0003601801007387 */ /* 0x000be20000100a00 */
[----:B----4-:R-:W-:-:S04]  /*fbd0*/  IMAD.WIDE R26, R22, 0x2, R32 ;  /* 0x00000002161a7825 */ /* 0x010fc800078e0220 */
[--C-:B-----5:R-:W-:Y:S01]  /*fbe0*/  IMAD.WIDE R24, R23, 0x2, R32.reuse ;  /* 0x0000000217187825 */ /* 0x120fe200078e0220 */
[----:B------:R-:W-:Y:S03]  /*fbf0*/  STL.64 [R1+0x378], R26 ;  /* 0x0003781a01007387 */ /* 0x000fe60000100a00 */
[--C-:B------:R-:W-:Y:S01]  /*fc00*/  IMAD.WIDE R22, R20, 0x2, R32.reuse ;  /* 0x0000000214167825 */ /* 0x100fe200078e0220 */
[----:B------:R0:W-:Y:S03]  /*fc10*/  STL.64 [R1+0x390], R24 ;  /* 0x0003901801007387 */ /* 0x0001e60000100a00 */
[--C-:B------:R-:W-:Y:S01]  /*fc20*/  IMAD.WIDE R20, R21, 0x2, R32.reuse ;  /* 0x0000000215147825 */ /* 0x100fe200078e0220 */
[----:B------:R1:W-:Y:S04]  /*fc30*/  STL.64 [R1+0x3a8], R22 ;  /* 0x0003a81601007387 */ /* 0x0003e80000100a00 */
[----:B------:R2:W-:Y:S01]  /*fc40*/  STL.64 [R1+0x3c0], R20 ;  /* 0x0003c01401007387 */ /* 0x0005e20000100a00 */
[----:B0-----:R-:W-:-:S04]  /*fc50*/  IMAD.WIDE R24, R18, 0x2, R32 ;  /* 0x0000000212187825 */ /* 0x001fc800078e0220 */
[--C-:B-1----:R-:W-:Y:S01]  /*fc60*/  IMAD.WIDE R22, R19, 0x2, R32.reuse ;  /* 0x0000000213167825 */ /* 0x102fe200078e0220 */
[----:B------:R-:W-:Y:S03]  /*fc70*/  STL.64 [R1+0x3d0], R24 ;  /* 0x0003d01801007387 */ /* 0x000fe60000100a00 */
[--C-:B------:R-:W-:Y:S01]  /*fc80*/  IMAD.WIDE R18, R53, 0x2, R32.reuse ;  /* 0x0000000235127825 */ /* 0x100fe200078e0220 */
[----:B------:R-:W-:Y:S04]  /*fc90*/  STL.64 [R1+0x3e8], R22 ;  /* 0x0003e81601007387 */ /* 0x000fe80000100a00 */
[----:B------:R-:W3:Y:S01]  /*fca0*/  LDL R53, [R1+0x440] ;  /* 0x0004400001357983 */ /* 0x000ee20000100800 */
[----:B--2---:R-:W-:-:S04]  /*fcb0*/  IMAD.WIDE R20, R16, 0x2, R32 ;  /* 0x0000000210147825 */ /* 0x004fc800078e0220 */
[--C-:B------:R-:W-:Y:S01]  /*fcc0*/  IMAD.WIDE R16, R17, 0x2, R32.reuse ;  /* 0x0000000211107825 */ /* 0x100fe200078e0220 */
[----:B------:R0:W-:Y:S04]  /*fcd0*/  STL.64 [R1+0x400], R20 ;  /* 0x0004001401007387 */ /* 0x0001e80000100a00 */
[----:B------:R1:W-:Y:S04]  /*fce0*/  STL.64 [R1+0x418], R18 ;  /* 0x0004181201007387 */ /* 0x0003e80000100a00 */
[----:B------:R2:W-:Y:S01]  /*fcf0*/  STL.64 [R1+0x430], R16 ;  /* 0x0004301001007387 */ /* 0x0005e20000100a00 */
[----:B0-----:R-:W-:-:S04]  /*fd00*/  IMAD.WIDE R20, R14, 0x2, R32 ;  /* 0x000000020e147825 */ /* 0x001fc800078e0220 */
[--C-:B-1----:R-:W-:Y:S01]  /*fd10*/  IMAD.WIDE R18, R15, 0x2, R32.reuse ;  /* 0x000000020f127825 */ /* 0x102fe200078e0220 */
[----:B------:R-:W-:Y:S03]  /*fd20*/  STL.64 [R1+0x448], R20 ;  /* 0x0004481401007387 */ /* 0x000fe60000100a00 */
[--C-:B--2---:R-:W-:Y:S01]  /*fd30*/  IMAD.WIDE R16, R12, 0x2, R32.reuse ;  /* 0x000000020c107825 */ /* 0x104fe200078e0220 */
[----:B------:R-:W-:Y:S03]  /*fd40*/  STL.64 [R1+0x458], R18 ;  /* 0x0004581201007387 */ /* 0x000fe60000100a00 */
[--C-:B------:R-:W-:Y:S01]  /*fd50*/  IMAD.WIDE R14, R13, 0x2, R32.reuse ;  /* 0x000000020d0e7825 */ /* 0x100fe200078e0220 */
        /* <DEDUP_REMOVED lines=22> */
[----:B------:R0:W-:Y:S03]  /*fec0*/  STL.64 [R1+0x530], R6 ;  /* 0x0005300601007387 */ /* 0x0001e60000100a00 */
[--C-:B------:R-:W-:Y:S01]  /*fed0*/  IMAD.WIDE R2, R30, 0x2, R32.reuse ;  /* 0x000000021e027825 */ /* 0x100fe200078e0220 */
[----:B------:R1:W-:Y:S04]  /*fee0*/  STL.64 [R1+0x540], R4 ;  /* 0x0005400401007387 */ /* 0x0003e80000100a00 */
[----:B------:R2:W-:Y:S01]  /*fef0*/  STL.64 [R1+0x550], R2 ;  /* 0x0005500201007387 */ /* 0x0005e20000100a00 */
[----:B0-----:R-:W-:-:S04]  /*ff00*/  IMAD.WIDE R6, R56, 0x2, R32 ;  /* 0x0000000238067825 */ /* 0x001fc800078e0220 */
[--C-:B-1----:R-:W-:Y:S01]  /*ff10*/  IMAD.WIDE R4, R54, 0x2, R32.reuse ;  /* 0x0000000236047825 */ /* 0x102fe200078e0220 */
[----:B------:R-:W-:Y:S04]  /*ff20*/  STL.64 [R1+0x558], R6 ;  /* 0x0005580601007387 */ /* 0x000fe80000100a00 */
[----:B------:R-:W4:Y:S01]  /*ff30*/  LDL R24, [R1+0x450] ;  /* 0x0004500001187983 */ /* 0x000f220000100800 */
[----:B--2---:R-:W-:-:S03]  /*ff40*/  IMAD.WIDE R2, R37, 0x2, R32 ;  /* 0x0000000225027825 */ /* 0x004fc600078e0220 */
[----:B------:R-:W-:Y:S04]  /*ff50*/  STL.64 [R1+0x568], R4 ;  /* 0x0005680401007387 */ /* 0x000fe80000100a00 */
[----:B------:R-:W2:Y:S04]  /*ff60*/  LDL R25, [R1+0x460] ;  /* 0x0004600001197983 */ /* 0x000ea80000100800 */
        /* <DEDUP_REMOVED lines=11> */
[----:B---3--:R-:W-:-:S05]  /*10020*/  IMAD.WIDE R2, R53, 0x2, R32 ;  /* 0x0000000235027825 */ /* 0x008fca00078e0220 */
[----:B------:R0:W-:Y:S04]  /*10030*/  STL.64 [R1+0x580], R2 ;  /* 0x0005800201007387 */ /* 0x0001e80000100a00 */
[----:B------:R-:W3:Y:S04]  /*10040*/  LDL R15, [R1+0x244] ;  /* 0x00024400010f7983 */ /* 0x000ee80000100800 */
        /* <DEDUP_REMOVED lines=10> */
[----:B0-----:R-:W3:Y:S04]  /*100f0*/  LDL R2, [R1+0x218] ;  /* 0x0002180001027983 */ /* 0x001ee80000100800 */
[----:B------:R-:W3:Y:S04]  /*10100*/  LDL R3, [R1+0x214] ;  /* 0x0002140001037983 */ /* 0x000ee80000100800 */
[----:B------:R-:W3:Y:S04]  /*10110*/  LDL R31, [R1+0x210] ;  /* 0x00021000011f7983 */ /* 0x000ee80000100800 */
[----:B------:R-:W3:Y:S04]  /*10120*/  LDL R30, [R1+0x20c] ;  /* 0x00020c00011e7983 */ /* 0x000ee80000100800 */
[----:B------:R-:W3:Y:S04]  /*10130*/  LDL R56, [R1+0x208] ;  /* 0x0002080001387983 */ /* 0x000ee80000100800 */
[----:B------:R-:W3:Y:S04]  /*10140*/  LDL R54, [R1+0x204] ;  /* 0x0002040001367983 */ /* 0x000ee80000100800 */
[----:B------:R-:W3:Y:S01]  /*10150*/  LDL R53, [R1+0x200] ;  /* 0x0002000001357983 */ /* 0x000ee20000100800 */
[----:B----4-:R-:W-:-:S05]  /*10160*/  IMAD.WIDE R26, R24, 0x2, R32 ;  /* 0x00000002181a7825 */ /* 0x010fca00078e0220 */
[----:B------:R0:W-:Y:S01]  /*10170*/  STL.64 [R1+0x590], R26 ;  /* 0x0005901a01007387 */ /* 0x0001e20000100a00 */
[----:B--2---:R-:W-:-:S03]  /*10180*/  IMAD.WIDE R24, R25, 0x2, R32 ;  /* 0x0000000219187825 */ /* 0x004fc600078e0220 */
[----:B0-----:R-:W2:Y:S04]  /*10190*/  LDL.LU.64 R26, [R1+0x33a0] ;  /* 0x0033a000011a7983 */ /* 0x001ea80000300a00 */
[----:B------:R5:W-:Y:S02]  /*101a0*/  STL.64 [R1+0x5a0], R24 ;  /* 0x0005a01801007387 */ /* 0x000be40000100a00 */
[----:B-----5:R-:W-:-:S04]  /*101b0*/  IMAD.WIDE R24, R22, 0x2, R32 ;  /* 0x0000000216187825 */ /* 0x020fc800078e0220 */
[--C-:B------:R-:W-:Y:S01]  /*101c0*/  IMAD.WIDE R22, R23, 0x2, R32.reuse ;  /* 0x0000000217167825 */ /* 0x100fe200078e0220 */
[----:B------:R0:W-:Y:S04]  /*101d0*/  STL.64 [R1+0x5a8], R24 ;  /* 0x0005a81801007387 */ /* 0x0001e80000100a00 */
[----:B0-----:R-:W4:Y:S04]  /*101e0*/  LDL.LU.64 R24, [R1+0x3398] ;  /* 0x0033980001187983 */ /* 0x001f280000300a00 */
[----:B------:R0:W-:Y:S02]  /*101f0*/  STL.64 [R1+0x5b8], R22 ;  /* 0x0005b81601007387 */ /* 0x0001e40000100a00 */
[----:B0-----:R-:W-:-:S04]  /*10200*/  IMAD.WIDE R22, R20, 0x2, R32 ;  /* 0x0000000214167825 */ /* 0x001fc800078e0220 */
[--C-:B------:R-:W-:Y:S01]  /*10210*/  IMAD.WIDE R20, R21, 0x2, R32.reuse ;  /* 0x0000000215147825 */ /* 0x100fe200078e0220 */
[----:B------:R0:W-:Y:S04]  /*10220*/  STL.64 [R1+0x5c8], R22 ;  /* 0x0005c81601007387 */ /* 0x0001e80000100a00 */
[----:B0-----:R-:W5:Y:S04]  /*10230*/  LDL.LU.64 R22, [R1+0x3390] ;  /* 0x0033900001167983 */ /* 0x001f680000300a00 */
[----:B------:R0:W-:Y:S02]  /*10240*/  STL.64 [R1+0x5d0], R20 ;  /* 0x0005d01401007387 */ /* 0x0001e40000100a00 */
[----:B0-----:R-:W-:-:S04]  /*10250*/  IMAD.WIDE R20, R18, 0x2, R32 ;  /* 0x0000000212147825 */ /* 0x001fc800078e0220 */
[--C-:B------:R-:W-:Y:S01]  /*10260*/  IMAD.WIDE R18, R19, 0x2, R32.reuse ;  /* 0x0000000213127825 */ /* 0x100fe200078e0220 */
[----:B------:R0:W-:Y:S04]  /*10270*/  STL.64 [R1+0x5e0], R20 ;  /* 0x0005e01401007387 */ /* 0x0001e80000100a00 */
[----:B0-----:R-:W2:Y:S04]  /*10280*/  LDL.LU.64 R20, [R1+0x3388] ;  /* 0x0033880001147983 */ /* 0x001ea80000300a00 */
[----:B------:R0:W-:Y:S02]  /*10290*/  STL.64 [R1+0x5f0], R18 ;  /* 0x0005f01201007387 */ /* 0x0001e40000100a00 */
[----:B0-----:R-:W-:-:S05]  /*102a0*/  IMAD.WIDE R18, R16, 0x2, R32 ;  /* 0x0000000210127825 */ /* 0x001fca00078e0220 */
[----:B------:R0:W-:Y:S01]  /*102b0*/  STL.64 [R1+0x5f8], R18 ;  /* 0x0005f81201007387 */ /* 0x0001e20000100a00 */
[----:B------:R-:W-:-:S04]  /*102c0*/  IMAD.WIDE R16, R17, 0x2, R32 ;  /* 0x0000000211107825 */ /* 0x000fc800078e0220 */
[----:B0-----:R-:W-:-:S05]  /*102d0*/  IMAD.WIDE R18, R37, 0x2, R32 ;  /* 0x0000000225127825 */ /* 0x001fca00078e0220 */
[----:B------:R0:W-:Y:S04]  /*102e0*/  STL.64 [R1+0x600], R18 ;  /* 0x0006001201007387 */ /* 0x0001e80000100a00 */
[----:B0-----:R-:W2:Y:S04]  /*102f0*/  LDL.LU.64 R18, [R1+0x3380] ;  /* 0x0033800001127983 */ /* 0x001ea80000300a00 */
[----:B------:R-:W2:Y:S04]  /*10300*/  LDL R37, [R1+0x618] ;  /* 0x0006180001257983 */ /* 0x000ea80000100800 */
[----:B------:R0:W-:Y:S02]  /*10310*/  STL.64 [R1+0x608], R16 ;  /* 0x0006081001007387 */ /* 0x0001e40000100a00 */
[----:B0-----:R-:W-:-:S05]  /*10320*/  IMAD.WIDE R16, R14, 0x2, R32 ;  /* 0x000000020e107825 */ /* 0x001fca00078e0220 */
[----:B------:R0:W-:Y:S01]  /*10330*/  STL.64 [R1+0x610], R16 ;  /* 0x0006101001007387 */ /* 0x0001e20000100a00 */
[----:B---3--:R-:W-:-:S03]  /*10340*/  IMAD.WIDE R14, R15, 0x2, R32 ;  /* 0x000000020f0e7825 */ /* 0x008fc600078e0220 */
[----:B0-----:R-:W3:Y:S04]  /*10350*/  LDL.LU.64 R16, [R1+0x3378] ;  /* 0x0033780001107983 */ /* 0x001ee80000300a00 */
[----:B------:R0:W-:Y:S02]  /*10360*/  STL.64 [R1+0x620], R14 ;  /* 0x0006200e01007387 */ /* 0x0001e40000100a00 */
[----:B0-----:R-:W-:-:S04]  /*10370*/  IMAD.WIDE R14, R12, 0x2, R32 ;  /* 0x000000020c0e7825 */ /* 0x001fc800078e0220 */
[--C-:B------:R-:W-:Y:S01]  /*10380*/  IMAD.WIDE R12, R13, 0x2, R32.reuse ;  /* 0x000000020d0c7825 */ /* 0x100fe200078e0220 */
[----:B------:R0:W-:Y:S04]  /*10390*/  STL.64 [R1+0x628], R14 ;  /* 0x0006280e01007387 */ /* 0x0001e80000100a00 */
[----:B0-----:R-:W2:Y:S04]  /*103a0*/  LDL.LU.64 R14, [R1+0x3370] ;  /* 0x00337000010e7983 */ /* 0x001ea80000300a00 */
        /* <DEDUP_REMOVED lines=31> */
[----:B0-----:R-:W-:-:S05]  /*105a0*/  IMAD.WIDE R30, R56, 0x2, R32 ;  /* 0x00000002381e7825 */ /* 0x001fca00078e0220 */
        /* <DEDUP_REMOVED lines=18> */
[----:B------:R0:W-:Y:S04]  /*106d0*/  STL.64 [R1+0x6e0], R30 ;  /* 0x0006e01e01007387 */ /* 0x0001e80000100a00 */
[----:B0-----:R-:W2:Y:S02]  /*106e0*/  LDL.LU R31, [R1+0x333c] ;  /* 0x00333c00011f7983 */ /* 0x001ea40000300800 */
[----:B--2---:R-:W-:-:S05]  /*106f0*/  IMAD.WIDE R30, R31, 0x2, R32 ;  /* 0x000000021f1e7825 */ /* 0x004fca00078e0220 */
[----:B------:R0:W-:Y:S04]  /*10700*/  STL.64 [R1+0x6e8], R30 ;  /* 0x0006e81e01007387 */ /* 0x0001e80000100a00 */
[----:B0-----:R-:W2:Y:S01]  /*10710*/  LDL.LU R30, [R1+0x3338] ;  /* 0x00333800011e7983 */ /* 0x001ea20000300800 */
[----:B------:R-:W-:-:S04]  /*10720*/  IMAD.WIDE R54, R55, 0x2, R32 ;  /* 0x0000000237367825 */ /* 0x000fc800078e0220 */
[----:B--2---:R-:W-:-:S05]  /*10730*/  IMAD.WIDE R30, R30, 0x2, R32 ;  /* 0x000000021e1e7825 */ /* 0x004fca00078e0220 */
[----:B------:R0:W-:Y:S04]  /*10740*/  STL.64 [R1+0x6f0], R30 ;  /* 0x0006f01e01007387 */ /* 0x0001e80000100a00 */
[----:B0-----:R-:W2:Y:S04]  /*10750*/  LDL.LU.64 R30, [R1+0x3330] ;  /* 0x00333000011e7983 */ /* 0x001ea80000300a00 */
[----:B------:R0:W-:Y:S02]  /*10760*/  STL.64 [R1+0x6f8], R54 ;  /* 0x0006f83601007387 */ /* 0x0001e40000100a00 */
[----:B0-----:R-:W-:-:S05]  /*10770*/  IMAD.WIDE R54, R37, 0x2, R32 ;  /* 0x0000000225367825 */ /* 0x001fca00078e0220 */
[----:B------:R0:W-:Y:S02]  /*10780*/  STL.64 [R1+0x708], R54 ;  /* 0x0007083601007387 */ /* 0x0001e40000100a00 */
[----:B0-----:R-:W-:-:S05]  /*10790*/  IMAD.WIDE R54, R0, 0x2, R32 ;  /* 0x0000000200367825 */ /* 0x001fca00078e0220 */
[----:B------:R0:W-:Y:S01]  /*107a0*/  STL.64 [R1+0x700], R54 ;  /* 0x0007003601007387 */ /* 0x0001e20000100a00 */
[----:B--2---:R-:W-:-:S04]  /*107b0*/  IMAD.WIDE R32, R60, 0x2, R30 ;  /* 0x000000023c207825 */ /* 0x004fc800078e021e */
[--C-:B0-----:R-:W-:Y:S01]  /*107c0*/  IMAD.WIDE R54, R29, 0x2, R30.reuse ;  /* 0x000000021d367825 */ /* 0x101fe200078e021e */
[----:B------:R0:W-:Y:S04]  /*107d0*/  STL.64 [R1+0x70], R32 ;  /* 0x0000702001007387 */ /* 0x0001e80000100a00 */
[----:B------:R4:W-:Y:S01]  /*107e0*/  STL.64 [R1+0x68], R54 ;  /* 0x0000683601007387 */ /* 0x0009e20000100a00 */
[----:B0-----:R-:W-:-:S04]  /*107f0*/  IMAD.WIDE R32, R27, 0x2, R30 ;  /* 0x000000021b207825 */ /* 0x001fc800078e021e */
[--C-:B----4-:R-:W-:Y:S01]  /*10800*/  IMAD.WIDE R54, R25, 0x2, R30.reuse ;  /* 0x0000000219367825 */ /* 0x110fe200078e021e */
[----:B------:R5:W-:Y:S04]  /*10810*/  STL.64 [R1+0x60], R32 ;  /* 0x0000602001007387 */ /* 0x000be80000100a00 */
[----:B------:R0:W-:Y:S01]  /*10820*/  STL.64 [R1+0x58], R54 ;  /* 0x0000583601007387 */ /* 0x0001e20000100a00 */
[----:B-----5:R-:W-:-:S04]  /*10830*/  IMAD.WIDE R32, R23, 0x2, R30 ;  /* 0x0000000217207825 */ /* 0x020fc800078e021e */
[--C-:B0-----:R-:W-:Y:S01]  /*10840*/  IMAD.WIDE R54, R21, 0x2, R30.reuse ;  /* 0x0000000215367825 */ /* 0x101fe200078e021e */
[----:B------:R0:W-:Y:S04]  /*10850*/  STL.64 [R1+0x50], R32 ;  /* 0x0000502001007387 */ /* 0x0001e80000100a00 */
[----:B------:R3:W-:Y:S01]  /*10860*/  STL.64 [R1+0x48], R54 ;  /* 0x0000483601007387 */ /* 0x0007e20000100a00 */
[----:B0-----:R-:W-:-:S04]  /*10870*/  IMAD.WIDE R32, R19, 0x2, R30 ;  /* 0x0000000213207825 */ /* 0x001fc800078e021e */
[--C-:B---3--:R-:W-:Y:S01]  /*10880*/  IMAD.WIDE R54, R17, 0x2, R30.reuse ;  /* 0x0000000211367825 */ /* 0x108fe200078e021e */
[----:B------:R0:W-:Y:S04]  /*10890*/  STL.64 [R1+0x40], R32 ;  /* 0x0000402001007387 */ /* 0x0001e80000100a00 */
[----:B------:R1:W-:Y:S01]  /*108a0*/  STL.64 [R1+0x38], R54 ;  /* 0x0000383601007387 */ /* 0x0003e20000100a00 */
[----:B0-----:R-:W-:-:S04]  /*108b0*/  IMAD.WIDE R32, R15, 0x2, R30 ;  /* 0x000000020f207825 */ /* 0x001fc800078e021e */
[--C-:B-1----:R-:W-:Y:S01]  /*108c0*/  IMAD.WIDE R54, R13, 0x2, R30.reuse ;  /* 0x000000020d367825 */ /* 0x102fe200078e021e */
        /* <DEDUP_REMOVED lines=8> */
[----:B------:R0:W-:Y:S03]  /*10950*/  STL.64 [R1+0x10], R32 ;  /* 0x0000102001007387 */ /* 0x0001e60000100a00 */
[--C-:B------:R-:W-:Y:S01]  /*10960*/  IMAD.WIDE R4, R4, 0x2, R30.reuse ;  /* 0x0000000204047825 */ /* 0x100fe200078e021e */
[----:B------:R-:W-:Y:S03]  /*10970*/  STL.64 [R1+0x8], R54 ;  /* 0x0000083601007387 */ /* 0x000fe60000100a00 */
[----:B------:R-:W-:-:S04]  /*10980*/  IMAD.WIDE R6, R6, 0x2, R30 ;  /* 0x0000000206067825 */ /* 0x000fc800078e021e */
[----:B0-----:R-:W-:-:S04]  /*10990*/  IMAD.WIDE R32, R3, 0x2, R30 ;  /* 0x0000000203207825 */ /* 0x001fc800078e021e */
[----:B------:R-:W-:-:S04]  /*109a0*/  IMAD.WIDE R2, R2, 0x2, R30 ;  /* 0x0000000202027825 */ /* 0x000fc800078e021e */
[--C-:B------:R-:W-:Y:S01]  /*109b0*/  IMAD.WIDE R8, R8, 0x2, R30.reuse ;  /* 0x0000000208087825 */ /* 0x100fe200078e021e */
[----:B------:R-:W-:Y:S03]  /*109c0*/  STL.64 [R1+0x32e0], R2 ;  /* 0x0032e00201007387 */ /* 0x000fe60000100a00 */
[--C-:B------:R-:W-:Y:S01]  /*109d0*/  IMAD.WIDE R10, R10, 0x2, R30.reuse ;  /* 0x000000020a0a7825 */ /* 0x100fe200078e021e */
[----:B------:R-:W-:Y:S03]  /*109e0*/  STL.64 [R1], R32 ;  /* 0x0000002001007387 */ /* 0x000fe60000100a00 */
[--C-:B------:R-:W-:Y:S01]  /*109f0*/  IMAD.WIDE R12, R12, 0x2, R30.reuse ;  /* 0x000000020c0c7825 */ /* 0x100fe200078e021e */
[----:B------:R-:W-:Y:S03]  /*10a00*/  STL.64 [R1+0x32e8], R4 ;  /* 0x0032e80401007387 */ /* 0x000fe60000100a00 */
        /* <DEDUP_REMOVED lines=15> */
[----:B------:R-:W-:Y:S04]  /*10b00*/  STL.64 [R1+0x3308], R20 ;  /* 0x0033081401007387 */ /* 0x000fe80000100a00 */
[----:B------:R0:W-:Y:S04]  /*10b10*/  STL.64 [R1+0x3310], R22 ;  /* 0x0033101601007387 */ /* 0x0001e80000100a00 */
[----:B------:R1:W-:Y:S04]  /*10b20*/  STL.64 [R1+0x3318], R24 ;  /* 0x0033181801007387 */ /* 0x0003e80000100a00 */
[----:B------:R-:W-:Y:S04]  /*10b30*/  STL.64 [R1+0x3320], R26 ;  /* 0x0033201a01007387 */ /* 0x000fe80000100a00 */
[----:B------:R-:W-:Y:S04]  /*10b40*/  STL.64 [R1+0x3328], R28 ;  /* 0x0033281c01007387 */ /* 0x000fe80000100a00 */
[----:B0-----:R-:W2:Y:S04]  /*10b50*/  LDL.LU R23, [R1+0x330] ;  /* 0x0003300001177983 */ /* 0x001ea80000300800 */
[----:B------:R-:W1:Y:S04]  /*10b60*/  LDL.LU R4, [R1+0x334] ;  /* 0x0003340001047983 */ /* 0x000e680000300800 */
[----:B------:R-:W3:Y:S04]  /*10b70*/  LDL.LU R20, [R1+0x340] ;  /* 0x0003400001147983 */ /* 0x000ee80000300800 */
[----:B------:R-:W4:Y:S04]  /*10b80*/  LDL.LU R5, [R1+0x344] ;  /* 0x0003440001057983 */ /* 0x000f280000300800 */
[----:B------:R-:W5:Y:S04]  /*10b90*/  LDL.LU R13, [R1+0x350] ;  /* 0x00035000010d7983 */ /* 0x000f680000300800 */
[----:B------:R-:W3:Y:S04]  /*10ba0*/  LDL.LU R21, [R1+0x354] ;  /* 0x0003540001157983 */ /* 0x000ee80000300800 */
[----:B------:R-:W3:Y:S04]  /*10bb0*/  LDL.LU R2, [R1+0x358] ;  /* 0x0003580001027983 */ /* 0x000ee80000300800 */
[----:B------:R-:W3:Y:S04]  /*10bc0*/  LDL.LU R18, [R1+0x35c] ;  /* 0x00035c0001127983 */ /* 0x000ee80000300800 */
        /* <DEDUP_REMOVED lines=13> */
[----:B--2---:R-:W-:-:S04]  /*10ca0*/  IMAD.WIDE R22, R23, 0x2, R30 ;  /* 0x0000000217167825 */ /* 0x004fc800078e021e */
[--C-:B-1----:R-:W-:Y:S02]  /*10cb0*/  IMAD.WIDE R24, R4, 0x2, R30.reuse ;  /* 0x0000000204187825 */ /* 0x102fe400078e021e */
[----:B------:R-:W2:Y:S04]  /*10cc0*/  LDL.LU R4, [R1+0x3b4] ;  /* 0x0003b40001047983 */ /* 0x000ea80000300800 */
[----:B------:R-:W-:Y:S04]  /*10cd0*/  STL.64 [R1+0x248], R22 ;  /* 0x0002481601007387 */ /* 0x000fe80000100a00 */
[----:B------:R4:W-:Y:S02]  /*10ce0*/  STL.64 [R1+0x258], R24 ;  /* 0x0002581801007387 */ /* 0x0009e40000100a00 */
[----:B----4-:R-:W-:-:S02]  /*10cf0*/  IMAD.WIDE R24, R5, 0x2, R30 ;  /* 0x0000000205187825 */ /* 0x010fc400078e021e */
[----:B------:R-:W4:Y:S02]  /*10d00*/  LDL.LU R5, [R1+0x3b8] ;  /* 0x0003b80001057983 */ /* 0x000f240000300800 */
[----:B---3--:R-:W-:-:S05]  /*10d10*/  IMAD.WIDE R22, R20, 0x2, R30 ;  /* 0x0000000214167825 */ /* 0x008fca00078e021e */
[----:B------:R5:W-:Y:S04]  /*10d20*/  STL.64 [R1+0x260], R22 ;  /* 0x0002601601007387 */ /* 0x000be80000100a00 */
[----:B------:R-:W-:Y:S01]  /*10d30*/  STL.64 [R1+0x270], R24 ;  /* 0x0002701801007387 */ /* 0x000fe20000100a00 */
[----:B------:R-:W-:-:S04]  /*10d40*/  IMAD.WIDE R20, R21, 0x2, R30 ;  /* 0x0000000215147825 */ /* 0x000fc800078e021e */
[--C-:B-----5:R-:W-:Y:S02]  /*10d50*/  IMAD.WIDE R22, R13, 0x2, R30.reuse ;  /* 0x000000020d167825 */ /* 0x120fe400078e021e */
[----:B------:R-:W3:Y:S04]  /*10d60*/  LDL.LU R13, [R1+0x3bc] ;  /* 0x0003bc00010d7983 */ /* 0x000ee80000300800 */
[----:B------:R0:W-:Y:S02]  /*10d70*/  STL.64 [R1+0x278], R22 ;  /* 0x0002781601007387 */ /* 0x0001e40000100a00 */
[--C-:B0-----:R-:W-:Y:S02]  /*10d80*/  IMAD.WIDE R22, R2, 0x2, R30.reuse ;  /* 0x0000000202167825 */ /* 0x101fe400078e021e */
[----:B------:R-:W5:Y:S04]  /*10d90*/  LDL.LU R2, [R1+0x3c8] ;  /* 0x0003c80001027983 */ /* 0x000f680000300800 */
[----:B------:R-:W-:Y:S04]  /*10da0*/  STL.64 [R1+0x288], R20 ;  /* 0x0002881401007387 */ /* 0x000fe80000100a00 */
[----:B------:R0:W-:Y:S02]  /*10db0*/  STL.64 [R1+0x290], R22 ;  /* 0x0002901601007387 */ /* 0x0001e40000100a00 */
[----:B0-----:R-:W-:-:S02]  /*10dc0*/  IMAD.WIDE R22, R3, 0x2, R30 ;  /* 0x0000000203167825 */ /* 0x001fc400078e021e */
[----:B------:R-:W5:Y:S02]  /*10dd0*/  LDL.LU R3, [R1+0x3cc] ;  /* 0x0003cc0001037983 */ /* 0x000f640000300800 */
[----:B------:R-:W-:-:S05]  /*10de0*/  IMAD.WIDE R20, R18, 0x2, R30 ;  /* 0x0000000212147825 */ /* 0x000fca00078e021e */
[----:B------:R0:W-:Y:S04]  /*10df0*/  STL.64 [R1+0x2a0], R20 ;  /* 0x0002a01401007387 */ /* 0x0001e80000100a00 */
[----:B------:R-:W-:Y:S01]  /*10e00*/  STL.64 [R1+0x2a8], R22 ;  /* 0x0002a81601007387 */ /* 0x000fe20000100a00 */
[----:B0-----:R-:W-:-:S04]  /*10e10*/  IMAD.WIDE R20, R19, 0x2, R30 ;  /* 0x0000000213147825 */ /* 0x001fc800078e021e */
[--C-:B------:R-:W-:Y:S02]  /*10e20*/  IMAD.WIDE R18, R8, 0x2, R30.reuse ;  /* 0x0000000208127825 */ /* 0x100fe400078e021e */
[----:B------:R-:W5:Y:S04]  /*10e30*/  LDL.LU R8, [R1+0x3d8] ;  /* 0x0003d80001087983 */ /* 0x000f680000300800 */
[----:B------:R0:W-:Y:S04]  /*10e40*/  STL.64 [R1+0x2b8], R20 ;  /* 0x0002b81401007387 */ /* 0x0001e80000100a00 */
[----:B------:R1:W-:Y:S01]  /*10e50*/  STL.64 [R1+0x2c0], R18 ;  /* 0x0002c01201007387 */ /* 0x0003e20000100a00 */
[----:B0-----:R-:W-:-:S04]  /*10e60*/  IMAD.WIDE R20, R16, 0x2, R30 ;  /* 0x0000000210147825 */ /* 0x001fc800078e021e */
[--C-:B-1----:R-:W-:Y:S02]  /*10e70*/  IMAD.WIDE R18, R6, 0x2, R30.reuse ;  /* 0x0000000206127825 */ /* 0x102fe400078e021e */
[----:B------:R-:W5:Y:S04]  /*10e80*/  LDL.LU R6, [R1+0x3dc] ;  /* 0x0003dc0001067983 */ /* 0x000f680000300800 */
[----:B------:R0:W-:Y:S04]  /*10e90*/  STL.64 [R1+0x2d0], R20 ;  /* 0x0002d01401007387 */ /* 0x0001e80000100a00 */
[----:B------:R1:W-:Y:S01]  /*10ea0*/  STL.64 [R1+0x2e0], R18 ;  /* 0x0002e01201007387 */ /* 0x0003e20000100a00 */
[----:B0-----:R-:W-:-:S03]  /*10eb0*/  IMAD.WIDE R20, R7, 0x2, R30 ;  /* 0x0000000207147825 */ /* 0x001fc600078e021e */
[----:B------:R-:W5:Y:S01]  /*10ec0*/  LDL.LU R7, [R1+0x3e0] ;  /* 0x0003e00001077983 */ /* 0x000f620000300800 */
[----:B-1----:R-:W-:-:S03]  /*10ed0*/  IMAD.WIDE R18, R17, 0x2, R30 ;  /* 0x0000000211127825 */ /* 0x002fc600078e021e */
[----:B------:R-:W-:Y:S01]  /*10ee0*/  STL.64 [R1+0x2e8], R20 ;  /* 0x0002e81401007387 */ /* 0x000fe20000100a00 */
[----:B------:R-:W-:-:S03]  /*10ef0*/  IMAD.WIDE R16, R9, 0x2, R30 ;  /* 0x0000000209107825 */ /* 0x000fc600078e021e */
[----:B------:R-:W5:Y:S04]  /*10f00*/  LDL.LU R9, [R1+0x3e4] ;  /* 0x0003e40001097983 */ /* 0x000f680000300800 */
[----:B------:R0:W-:Y:S04]  /*10f10*/  STL.64 [R1+0x2f8], R18 ;  /* 0x0002f81201007387 */ /* 0x0001e80000100a00 */
[----:B------:R1:W-:Y:S01]  /*10f20*/  STL.64 [R1+0x300], R16 ;  /* 0x0003001001007387 */ /* 0x0003e20000100a00 */
[----:B0-----:R-:W-:-:S04]  /*10f30*/  IMAD.WIDE R18, R14, 0x2, R30 ;  /* 0x000000020e127825 */ /* 0x001fc800078e021e */
[--C-:B-1----:R-:W-:Y:S01]  /*10f40*/  IMAD.WIDE R16, R15, 0x2, R30.reuse ;  /* 0x000000020f107825 */ /* 0x102fe200078e021e */
[----:B------:R-:W-:Y:S03]  /*10f50*/  STL.64 [R1+0x310], R18 ;  /* 0x0003101201007387 */ /* 0x000fe60000100a00 */
[--C-:B------:R-:W-:Y:S02]  /*10f60*/  IMAD.WIDE R14, R10, 0x2, R30.reuse ;  /* 0x000000020a0e7825 */ /* 0x100fe400078e021e */
[----:B------:R-:W5:Y:S04]  /*10f70*/  LDL.LU R10, [R1+0x3f0] ;  /* 0x0003f000010a7983 */ /* 0x000f680000300800 */
[----:B------:R0:W-:Y:S04]  /*10f80*/  STL.64 [R1+0x318], R16 ;  /* 0x0003181001007387 */ /* 0x0001e80000100a00 */
[----:B------:R1:W-:Y:S04]  /*10f90*/  STL.64 [R1+0x328], R14 ;  /* 0x0003280e01007387 */ /* 0x0003e80000100a00 */
[----:B------:R-:W5:Y:S01]  /*10fa0*/  LDL.LU R23, [R1+0x3f4] ;  /* 0x0003f40001177983 */ /* 0x000f620000300800 */
[----:B0-----:R-:W-:-:S04]  /*10fb0*/  IMAD.WIDE R16, R12, 0x2, R30 ;  /* 0x000000020c107825 */ /* 0x001fc800078e021e */
[--C-:B-1----:R-:W-:Y:S01]  /*10fc0*/  IMAD.WIDE R14, R11, 0x2, R30.reuse ;  /* 0x000000020b0e7825 */ /* 0x102fe200078e021e */
[----:B------:R-:W-:Y:S04]  /*10fd0*/  STL.64 [R1+0x330], R16 ;  /* 0x0003301001007387 */ /* 0x000fe80000100a00 */
[----:B------:R-:W5:Y:S04]  /*10fe0*/  LDL.LU R11, [R1+0x3f8] ;  /* 0x0003f800010b7983 */ /* 0x000f680000300800 */
[----:B------:R2:W-:Y:S04]  /*10ff0*/  STL.64 [R1+0x340], R14 ;  /* 0x0003400e01007387 */ /* 0x0005e80000100a00 */
[----:B------:R-:W5:Y:S01]  /*11000*/  LDL.LU R20, [R1+0x3fc] ;  /* 0x0003fc0001147983 */ /* 0x000f620000300800 */
[----:B--2---:R-:W-:-:S03]  /*11010*/  IMAD.WIDE R14, R4, 0x2, R30 ;  /* 0x00000002040e7825 */ /* 0x004fc600078e021e */
[----:B------:R-:W2:Y:S04]  /*11020*/  LDL.LU R4, [R1+0x408] ;  /* 0x0004080001047983 */ /* 0x000ea80000300800 */
[----:B------:R4:W-:Y:S02]  /*11030*/  STL.64 [R1+0x350], R14 ;  /* 0x0003500e01007387 */ /* 0x0009e40000100a00 */
[--C-:B----4-:R-:W-:Y:S02]  /*11040*/  IMAD.WIDE R14, R5, 0x2, R30.reuse ;  /* 0x00000002050e7825 */ /* 0x110fe400078e021e */
[----:B------:R-:W4:Y:S04]  /*11050*/  LDL.LU R5, [R1+0x40c] ;  /* 0x00040c0001057983 */ /* 0x000f280000300800 */
[----:B------:R0:W-:Y:S04]  /*11060*/  STL.64 [R1+0x358], R14 ;  /* 0x0003580e01007387 */ /* 0x0001e80000100a00 */
[----:B------:R-:W4:Y:S04]  /*11070*/  LDL.LU R21, [R1+0x410] ;  /* 0x0004100001157983 */ /* 0x000f280000300800 */
[----:B0-----:R-:W4:Y:S01]  /*11080*/  LDL.LU R15, [R1+0x414] ;  /* 0x00041400010f7983 */ /* 0x001f220000300800 */
[----:B---3--:R-:W-:-:S05]  /*11090*/  IMAD.WIDE R12, R13, 0x2, R30 ;  /* 0x000000020d0c7825 */ /* 0x008fca00078e021e */
[----:B------:R5:W-:Y:S04]  /*110a0*/  STL.64 [R1+0x368], R12 ;  /* 0x0003680c01007387 */ /* 0x000be80000100a00 */
[----:B------:R-:W3:Y:S01]  /*110b0*/  LDL.LU R18, [R1+0x420] ;  /* 0x0004200001127983 */ /* 0x000ee20000300800 */
[----:B-----5:R-:W-:-:S03]  /*110c0*/  IMAD.WIDE R12, R2, 0x2, R30 ;  /* 0x00000002020c7825 */ /* 0x020fc600078e021e */
[----:B------:R-:W5:Y:S04]  /*110d0*/  LDL.LU R2, [R1+0x428] ;  /* 0x0004280001027983 */ /* 0x000f680000300800 */
[----:B------:R0:W-:Y:S04]  /*110e0*/  STL.64 [R1+0x370], R12 ;  /* 0x0003700c01007387 */ /* 0x0001e80000100a00 */
[----:B------:R-:W5:Y:S01]  /*110f0*/  LDL.LU R19, [R1+0x438] ;  /* 0x0004380001137983 */ /* 0x000f620000300800 */
[----:B0-----:R-:W-:-:S03]  /*11100*/  IMAD.WIDE R12, R3, 0x2, R30 ;  /* 0x00000002030c7825 */ /* 0x001fc600078e021e */
[----:B------:R-:W5:Y:S04]  /*11110*/  LDL.LU R3, [R1+0x440] ;  /* 0x0004400001037983 */ /* 0x000f680000300800 */
[----:B------:R0:W-:Y:S04]  /*11120*/  STL.64 [R1+0x380], R12 ;  /* 0x0003800c01007387 */ /* 0x0001e80000100a00 */
[----:B------:R-:W5:Y:S01]  /*11130*/  LDL.LU R16, [R1+0x450] ;  /* 0x0004500001107983 */ /* 0x000f620000300800 */
[----:B0-----:R-:W-:-:S03]  /*11140*/  IMAD.WIDE R12, R8, 0x2, R30 ;  /* 0x00000002080c7825 */ /* 0x001fc600078e021e */
[----:B------:R-:W5:Y:S04]  /*11150*/  LDL.LU R8, [R1+0x460] ;  /* 0x0004600001087983 */ /* 0x000f680000300800 */
[----:B------:R0:W-:Y:S01]  /*11160*/  STL.64 [R1+0x388], R12 ;  /* 0x0003880c01007387 */ /* 0x0001e20000100a00 */
[----:B------:R-:W-:-:S03]  /*11170*/  IMAD.WIDE R24, R6, 0x2, R30 ;  /* 0x0000000206187825 */ /* 0x000fc600078e021e */
[----:B------:R-:W5:Y:S04]  /*11180*/  LDL.LU R6, [R1+0x468] ;  /* 0x0004680001067983 */ /* 0x000f680000300800 */
[----:B------:R1:W-:Y:S04]  /*11190*/  STL.64 [R1+0x398], R24 ;  /* 0x0003981801007387 */ /* 0x0003e80000100a00 */
[----:B------:R-:W5:Y:S01]  /*111a0*/  LDL.LU R17, [R1+0x478] ;  /* 0x0004780001117983 */ /* 0x000f620000300800 */
[----:B0-----:R-:W-:-:S03]  /*111b0*/  IMAD.WIDE R12, R7, 0x2, R30 ;  /* 0x00000002070c7825 */ /* 0x001fc600078e021e */
[----:B------:R-:W5:Y:S04]  /*111c0*/  LDL.LU R7, [R1+0x480] ;  /* 0x0004800001077983 */ /* 0x000f680000300800 */
[----:B------:R0:W-:Y:S01]  /*111d0*/  STL.64 [R1+0x3a0], R12 ;  /* 0x0003a00c01007387 */ /* 0x0001e20000100a00 */
[----:B-1----:R-:W-:-:S03]  /*111e0*/  IMAD.WIDE R24, R9, 0x2, R30 ;  /* 0x0000000209187825 */ /* 0x002fc600078e021e */
[----:B------:R-:W5:Y:S04]  /*111f0*/  LDL.LU R14, [R1+0x490] ;  /* 0x00049000010e7983 */ /* 0x000f680000300800 */
[----:B0-----:R-:W5:Y:S04]  /*11200*/  LDL.LU R12, [R1+0x498] ;  /* 0x00049800010c7983 */ /* 0x001f680000300800 */
[----:B------:R0:W-:Y:S04]  /*11210*/  STL.64 [R1+0x3b0], R24 ;  /* 0x0003b01801007387 */ /* 0x0001e80000100a00 */
[----:B------:R-:W5:Y:S04]  /*11220*/  LDL.LU R9, [R1+0x4a8] ;  /* 0x0004a80001097983 */ /* 0x000f680000300800 */
[----:B------:R-:W5:Y:S01]  /*11230*/  LDL.LU R13, [R1+0x4b0] ;  /* 0x0004b000010d7983 */ /* 0x000f620000300800 */
[----:B0-----:R-:W-:-:S03]  /*11240*/  IMAD.WIDE R24, R10, 0x2, R30 ;  /* 0x000000020a187825 */ /* 0x001fc600078e021e */
[----:B------:R-:W5:Y:S04]  /*11250*/  LDL.LU R10, [R1+0x4c0] ;  /* 0x0004c000010a7983 */ /* 0x000f680000300800 */
[----:B------:R0:W-:Y:S01]  /*11260*/  STL.64 [R1+0x3b8], R24 ;  /* 0x0003b81801007387 */ /* 0x0001e20000100a00 */
[----:B------:R-:W-:-:S04]  /*11270*/  IMAD.WIDE R22, R23, 0x2, R30 ;  /* 0x0000000217167825 */ /* 0x000fc800078e021e */
[--C-:B0-----:R-:W-:Y:S02]  /*11280*/  IMAD.WIDE R24, R11, 0x2, R30.reuse ;  /* 0x000000020b187825 */ /* 0x101fe400078e021e */
[----:B------:R-:W5:Y:S04]  /*11290*/  LDL.LU R11, [R1+0x4c8] ;  /* 0x0004c800010b7983 */ /* 0x000f680000300800 */
[----:B------:R0:W-:Y:S04]  /*112a0*/  STL.64 [R1+0x3c8], R22 ;  /* 0x0003c81601007387 */ /* 0x0001e80000100a00 */
[----:B------:R2:W-:Y:S01]  /*112b0*/  STL.64 [R1+0x3d8], R24 ;  /* 0x0003d81801007387 */ /* 0x0005e20000100a00 */
[----:B0-----:R-:W-:-:S04]  /*112c0*/  IMAD.WIDE R22, R20, 0x2, R30 ;  /* 0x0000000214167825 */ /* 0x001fc800078e021e */
[--C-:B--2---:R-:W-:Y:S02]  /*112d0*/  IMAD.WIDE R24, R4, 0x2, R30.reuse ;  /* 0x0000000204187825 */ /* 0x104fe400078e021e */
[----:B------:R-:W2:Y:S04]  /*112e0*/  LDL.LU R4, [R1+0x4d8] ;  /* 0x0004d80001047983 */ /* 0x000ea80000300800 */
[----:B------:R4:W-:Y:S04]  /*112f0*/  STL.64 [R1+0x3e0], R22 ;  /* 0x0003e01601007387 */ /* 0x0009e80000100a00 */
[----:B------:R-:W-:Y:S01]  /*11300*/  STL.64 [R1+0x3f0], R24 ;  /* 0x0003f01801007387 */ /* 0x000fe20000100a00 */
[----:B----4-:R-:W-:-:S03]  /*11310*/  IMAD.WIDE R22, R5, 0x2, R30 ;  /* 0x0000000205167825 */ /* 0x010fc600078e021e */
[----:B------:R-:W4:Y:S04]  /*11320*/  LDL.LU R5, [R1+0x244] ;  /* 0x0002440001057983 */ /* 0x000f280000300800 */
[----:B------:R0:W-:Y:S01]  /*11330*/  STL.64 [R1+0x3f8], R22 ;  /* 0x0003f81601007387 */ /* 0x0001e20000100a00 */
[----:B------:R-:W-:-:S04]  /*11340*/  IMAD.WIDE R20, R21, 0x2, R30 ;  /* 0x0000000215147825 */ /* 0x000fc800078e021e */
[--C-:B0-----:R-:W-:Y:S02]  /*11350*/  IMAD.WIDE R22, R15, 0x2, R30.reuse ;  /* 0x000000020f167825 */ /* 0x101fe400078e021e */
[----:B------:R-:W4:Y:S04]  /*11360*/  LDL.LU R15, [R1+0x240] ;  /* 0x00024000010f7983 */ /* 0x000f280000300800 */
[----:B------:R3:W-:Y:S04]  /*11370*/  STL.64 [R1+0x408], R20 ;  /* 0x0004081401007387 */ /* 0x0007e80000100a00 */
[----:B------:R5:W-:Y:S01]  /*11380*/  STL.64 [R1+0x410], R22 ;  /* 0x0004101601007387 */ /* 0x000be20000100a00 */
[----:B---3--:R-:W-:-:S04]  /*11390*/  IMAD.WIDE R20, R18, 0x2, R30 ;  /* 0x0000000212147825 */ /* 0x008fc800078e021e */
[--C-:B-----5:R-:W-:Y:S02]  /*113a0*/  IMAD.WIDE R22, R2, 0x2, R30.reuse ;  /* 0x0000000202167825 */ /* 0x120fe400078e021e */
[----:B------:R-:W3:Y:S04]  /*113b0*/  LDL.LU R2, [R1+0x23c] ;  /* 0x00023c0001027983 */ /* 0x000ee80000300800 */
        /* <DEDUP_REMOVED lines=13> */
[----:B------:R-:W5:Y:S04]  /*11490*/  LDL.LU R6, [R1+0x230] ;  /* 0x0002300001067983 */ /* 0x000f680000300800 */
[----:B------:R0:W-:Y:S01]  /*114a0*/  STL.64 [R1+0x468], R20 ;  /* 0x0004681401007387 */ /* 0x0001e20000100a00 */
[----:B-1----:R-:W-:-:S04]  /*114b0*/  IMAD.WIDE R18, R17, 0x2, R30 ;  /* 0x0000000211127825 */ /* 0x002fc800078e021e */
[--C-:B------:R-:W-:Y:S02]  /*114c0*/  IMAD.WIDE R16, R7, 0x2, R30.reuse ;  /* 0x0000000207107825 */ /* 0x100fe400078e021e */
[----:B------:R-:W5:Y:S04]  /*114d0*/  LDL.LU R7, [R1+0x22c] ;  /* 0x00022c0001077983 */ /* 0x000f680000300800 */
[----:B------:R1:W-:Y:S01]  /*114e0*/  STL.64 [R1+0x478], R18 ;  /* 0x0004781201007387 */ /* 0x0003e20000100a00 */
[----:B0-----:R-:W-:-:S03]  /*114f0*/  IMAD.WIDE R20, R14, 0x2, R30 ;  /* 0x000000020e147825 */ /* 0x001fc600078e021e */
[----:B------:R0:W-:Y:S04]  /*11500*/  STL.64 [R1+0x480], R16 ;  /* 0x0004801001007387 */ /* 0x0001e80000100a00 */
[----:B------:R-:W-:Y:S01]  /*11510*/  STL.64 [R1+0x490], R20 ;  /* 0x0004901401007387 */ /* 0x000fe20000100a00 */
[----:B-1----:R-:W-:-:S04]  /*11520*/  IMAD.WIDE R18, R12, 0x2, R30 ;  /* 0x000000020c127825 */ /* 0x002fc800078e021e */
[--C-:B0-----:R-:W-:Y:S02]  /*11530*/  IMAD.WIDE R16, R9, 0x2, R30.reuse ;  /* 0x0000000209107825 */ /* 0x101fe400078e021e */
[----:B------:R-:W5:Y:S02]  /*11540*/  LDL.LU R9, [R1+0x228] ;  /* 0x0002280001097983 */ /* 0x000f640000300800 */
[--C-:B------:R-:W-:Y:S02]  /*11550*/  IMAD.WIDE R12, R13, 0x2, R30.reuse ;  /* 0x000000020d0c7825 */ /* 0x100fe400078e021e */
[----:B------:R0:W-:Y:S04]  /*11560*/  STL.64 [R1+0x498], R18 ;  /* 0x0004981201007387 */ /* 0x0001e80000100a00 */
[----:B------:R1:W-:Y:S01]  /*11570*/  STL.64 [R1+0x4a8], R16 ;  /* 0x0004a81001007387 */ /* 0x0003e20000100a00 */
[----:B0-----:R-:W-:-:S03]  /*11580*/  IMAD.WIDE R18, R10, 0x2, R30 ;  /* 0x000000020a127825 */ /* 0x001fc600078e021e */
[----:B-1----:R-:W5:Y:S04]  /*11590*/  LDL.LU R17, [R1+0x224] ;  /* 0x0002240001117983 */ /* 0x002f680000300800 */
[----:B------:R0:W-:Y:S04]  /*115a0*/  STL.64 [R1+0x4b0], R12 ;  /* 0x0004b00c01007387 */ /* 0x0001e80000100a00 */
[----:B0-----:R-:W5:Y:S04]  /*115b0*/  LDL.LU R12, [R1+0x220] ;  /* 0x00022000010c7983 */ /* 0x001f680000300800 */
[----:B------:R0:W-:Y:S04]  /*115c0*/  STL.64 [R1+0x4c0], R18 ;  /* 0x0004c01201007387 */ /* 0x0001e80000100a00 */
[----:B------:R-:W5:Y:S01]  /*115d0*/  LDL.LU R10, [R1+0x21c] ;  /* 0x00021c00010a7983 */ /* 0x000f620000300800 */
[----:B0-----:R-:W-:-:S03]  /*115e0*/  IMAD.WIDE R18, R11, 0x2, R30 ;  /* 0x000000020b127825 */ /* 0x001fc600078e021e */
[----:B------:R-:W5:Y:S04]  /*115f0*/  LDL.LU R11, [R1+0x218] ;  /* 0x00021800010b7983 */ /* 0x000f680000300800 */
[----:B------:R4:W-:Y:S04]  /*11600*/  STL.64 [R1+0x4c8], R18 ;  /* 0x0004c81201007387 */ /* 0x0009e80000100a00 */
[----:B------:R-:W5:Y:S01]  /*11610*/  LDL.LU R13, [R1+0x214] ;  /* 0x00021400010d7983 */ /* 0x000f620000300800 */
[----:B--2---:R-:W-:-:S05]  /*11620*/  IMAD.WIDE R20, R4, 0x2, R30 ;  /* 0x0000000204147825 */ /* 0x004fca00078e021e */
[----:B------:R0:W-:Y:S04]  /*11630*/  STL.64 [R1+0x4d8], R20 ;  /* 0x0004d81401007387 */ /* 0x0001e80000100a00 */
[----:B------:R-:W2:Y:S01]  /*11640*/  LDL.LU R4, [R1+0x210] ;  /* 0x0002100001047983 */ /* 0x000ea20000300800 */
[----:B----4-:R-:W-:-:S03]  /*11650*/  IMAD.WIDE R18, R5, 0x2, R30 ;  /* 0x0000000205127825 */ /* 0x010fc600078e021e */
[----:B------:R-:W4:Y:S04]  /*11660*/  LDL.LU R5, [R1+0x20c] ;  /* 0x00020c0001057983 */ /* 0x000f280000300800 */
[----:B------:R-:W-:Y:S04]  /*11670*/  STL.64 [R1+0x4e8], R18 ;  /* 0x0004e81201007387 */ /* 0x000fe80000100a00 */
[----:B------:R-:W4:Y:S04]  /*11680*/  LDL.LU R23, [R1+0x208] ;  /* 0x0002080001177983 */ /* 0x000f280000300800 */
[----:B0-----:R-:W4:Y:S01]  /*11690*/  LDL.LU R20, [R1+0x204] ;  /* 0x0002040001147983 */ /* 0x001f220000300800 */
[----:B------:R-:W-:-:S05]  /*116a0*/  IMAD.WIDE R14, R15, 0x2, R30 ;  /* 0x000000020f0e7825 */ /* 0x000fca00078e021e */
[----:B------:R0:W-:Y:S04]  /*116b0*/  STL.64 [R1+0x240], R14 ;  /* 0x0002400e01007387 */ /* 0x0001e80000100a00 */
[----:B0-----:R-:W4:Y:S04]  /*116c0*/  LDL.LU R14, [R1+0x200] ;  /* 0x00020000010e7983 */ /* 0x001f280000300800 */
[----:B------:R-:W4:Y:S01]  /*116d0*/  LDL.LU R15, [R1+0x1fc] ;  /* 0x0001fc00010f7983 */ /* 0x000f220000300800 */
[----:B---3--:R-:W-:-:S05]  /*116e0*/  IMAD.WIDE R18, R2, 0x2, R30 ;  /* 0x0000000202127825 */ /* 0x008fca00078e021e */
[----:B------:R5:W-:Y:S04]  /*116f0*/  STL.64 [R1+0x4f8], R18 ;  /* 0x0004f81201007387 */ /* 0x000be80000100a00 */
[----:B------:R-:W3:Y:S01]  /*11700*/  LDL.LU R2, [R1+0x1f8] ;  /* 0x0001f80001027983 */ /* 0x000ee20000300800 */
[----:B-----5:R-:W-:-:S03]  /*11710*/  IMAD.WIDE R18, R3, 0x2, R30 ;  /* 0x0000000203127825 */ /* 0x020fc600078e021e */
[----:B------:R-:W5:Y:S04]  /*11720*/  LDL.LU R3, [R1+0x1f4] ;  /* 0x0001f40001037983 */ /* 0x000f680000300800 */
[----:B------:R0:W-:Y:S04]  /*11730*/  STL.64 [R1+0x238], R18 ;  /* 0x0002381201007387 */ /* 0x0001e80000100a00 */
[----:B------:R-:W5:Y:S01]  /*11740*/  LDL.LU R21, [R1+0x1f0] ;  /* 0x0001f00001157983 */ /* 0x000f620000300800 */
[----:B0-----:R-:W-:-:S05]  /*11750*/  IMAD.WIDE R18, R8, 0x2, R30 ;  /* 0x0000000208127825 */ /* 0x001fca00078e021e */
[----:B------:R0:W-:Y:S04]  /*11760*/  STL.64 [R1+0x510], R18 ;  /* 0x0005101201007387 */ /* 0x0001e80000100a00 */
[----:B0-----:R-:W5:Y:S04]  /*11770*/  LDL.LU R18, [R1+0x1ec] ;  /* 0x0001ec0001127983 */ /* 0x001f680000300800 */
[----:B------:R-:W5:Y:S01]  /*11780*/  LDL.LU R19, [R1+0x1e8] ;  /* 0x0001e80001137983 */ /* 0x000f620000300800 */
[----:B------:R-:W-:-:S05]  /*11790*/  IMAD.WIDE R24, R6, 0x2, R30 ;  /* 0x0000000206187825 */ /* 0x000fca00078e021e */
[----:B------:R0:W-:Y:S04]  /*117a0*/  STL.64 [R1+0x230], R24 ;  /* 0x0002301801007387 */ /* 0x0001e80000100a00 */
[----:B0-----:R-:W5:Y:S01]  /*117b0*/  LDL.LU R25, [R1+0x1e4] ;  /* 0x0001e40001197983 */ /* 0x001f620000300800 */
[----:B------:R-:W-:-:S03]  /*117c0*/  IMAD.WIDE R26, R7, 0x2, R30 ;  /* 0x00000002071a7825 */ /* 0x000fc600078e021e */
[----:B------:R-:W5:Y:S04]  /*117d0*/  LDL.LU R6, [R1+0x1e0] ;  /* 0x0001e00001067983 */ /* 0x000f680000300800 */
[----:B------:R0:W-:Y:S04]  /*117e0*/  STL.64 [R1+0x520], R26 ;  /* 0x0005201a01007387 */ /* 0x0001e80000100a00 */
[----:B------:R-:W5:Y:S04]  /*117f0*/  LDL.LU R7, [R1+0x1dc] ;  /* 0x0001dc0001077983 */ /* 0x000f680000300800 */
[----:B------:R-:W5:Y:S01]  /*11800*/  LDL.LU R8, [R1+0x1d8] ;  /* 0x0001d80001087983 */ /* 0x000f620000300800 */
[----:B0-----:R-:W-:-:S03]  /*11810*/  IMAD.WIDE R26, R9, 0x2, R30 ;  /* 0x00000002091a7825 */ /* 0x001fc600078e021e */
[----:B------:R-:W5:Y:S04]  /*11820*/  LDL.LU R9, [R1+0x618] ;  /* 0x0006180001097983 */ /* 0x000f680000300800 */
[----:B------:R0:W-:Y:S01]  /*11830*/  STL.64 [R1+0x228], R26 ;  /* 0x0002281a01007387 */ /* 0x0001e20000100a00 */
[----:B------:R-:W-:-:S03]  /*11840*/  IMAD.WIDE R28, R17, 0x2, R30 ;  /* 0x00000002111c7825 */ /* 0x000fc600078e021e */
[----:B------:R-:W5:Y:S04]  /*11850*/  LDL.LU.64 R16, [R1+0x1d0] ;  /* 0x0001d00001107983 */ /* 0x000f680000300a00 */
[----:B------:R1:W-:Y:S01]  /*11860*/  STL.64 [R1+0x538], R28 ;  /* 0x0005381c01007387 */ /* 0x0003e20000100a00 */
[----:B0-----:R-:W-:-:S05]  /*11870*/  IMAD.WIDE R26, R12, 0x2, R30 ;  /* 0x000000020c1a7825 */ /* 0x001fca00078e021e */
[----:B------:R0:W-:Y:S01]  /*11880*/  STL.64 [R1+0x220], R26 ;  /* 0x0002201a01007387 */ /* 0x0001e20000100a00 */
[----:B-1----:R-:W-:-:S04]  /*11890*/  IMAD.WIDE R28, R10, 0x2, R30 ;  /* 0x000000020a1c7825 */ /* 0x002fc800078e021e */
[--C-:B0-----:R-:W-:Y:S02]  /*118a0*/  IMAD.WIDE R26, R11, 0x2, R30.reuse ;  /* 0x000000020b1a7825 */ /* 0x101fe400078e021e */
[----:B------:R-:W5:Y:S04]  /*118b0*/  LDL.LU.64 R10, [R1+0x70] ;  /* 0x00007000010a7983 */ /* 0x000f680000300a00 */
[----:B------:R0:W-:Y:S04]  /*118c0*/  STL.64 [R1+0x548], R28 ;  /* 0x0005481c01007387 */ /* 0x0001e80000100a00 */
[----:B------:R2:W-:Y:S01]  /*118d0*/  STL.64 [R1+0x218], R26 ;  /* 0x0002181a01007387 */ /* 0x0005e20000100a00 */
[----:B0-----:R-:W-:-:S03]  /*118e0*/  IMAD.WIDE R28, R13, 0x2, R30 ;  /* 0x000000020d1c7825 */ /* 0x001fc600078e021e */
[----:B------:R-:W5:Y:S04]  /*118f0*/  LDL.LU.64 R12, [R1+0x1c8] ;  /* 0x0001c800010c7983 */ /* 0x000f680000300a00 */
[----:B------:R4:W-:Y:S01]  /*11900*/  STL.64 [R1+0x560], R28 ;  /* 0x0005601c01007387 */ /* 0x0009e20000100a00 */
[----:B--2---:R-:W-:-:S04]  /*11910*/  IMAD.WIDE R26, R4, 0x2, R30 ;  /* 0x00000002041a7825 */ /* 0x004fc800078e021e */
[--C-:B----4-:R-:W-:Y:S02]  /*11920*/  IMAD.WIDE R28, R5, 0x2, R30.reuse ;  /* 0x00000002051c7825 */ /* 0x110fe400078e021e */
[----:B------:R-:W2:Y:S04]  /*11930*/  LDL.LU.64 R4, [R1+0x68] ;  /* 0x0000680001047983 */ /* 0x000ea80000300a00 */
[----:B------:R0:W-:Y:S04]  /*11940*/  STL.64 [R1+0x210], R26 ;  /* 0x0002101a01007387 */ /* 0x0001e80000100a00 */
[----:B------:R1:W-:Y:S01]  /*11950*/  STL.64 [R1+0x570], R28 ;  /* 0x0005701c01007387 */ /* 0x0003e20000100a00 */
[----:B0-----:R-:W-:-:S03]  /*11960*/  IMAD.WIDE R26, R23, 0x2, R30 ;  /* 0x00000002171a7825 */ /* 0x001fc600078e021e */
[----:B------:R-:W4:Y:S01]  /*11970*/  LDL.LU.64 R22, [R1+0x1c0] ;  /* 0x0001c00001167983 */ /* 0x000f220000300a00 */
[----:B-1----:R-:W-:-:S03]  /*11980*/  IMAD.WIDE R28, R20, 0x2, R30 ;  /* 0x00000002141c7825 */ /* 0x002fc600078e021e */
[----:B------:R0:W-:Y:S04]  /*11990*/  STL.64 [R1+0x208], R26 ;  /* 0x0002081a01007387 */ /* 0x0001e80000100a00 */
[----:B------:R1:W-:Y:S01]  /*119a0*/  STL.64 [R1+0x588], R28 ;  /* 0x0005881c01007387 */ /* 0x0003e20000100a00 */
[----:B0-----:R-:W-:-:S04]  /*119b0*/  IMAD.WIDE R26, R14, 0x2, R30 ;  /* 0x000000020e1a7825 */ /* 0x001fc800078e021e */
[--C-:B-1----:R-:W-:Y:S02]  /*119c0*/  IMAD.WIDE R28, R15, 0x2, R30.reuse ;  /* 0x000000020f1c7825 */ /* 0x102fe400078e021e */
[----:B------:R-:W4:Y:S04]  /*119d0*/  LDL.LU.64 R14, [R1+0x60] ;  /* 0x00006000010e7983 */ /* 0x000f280000300a00 */
[----:B------:R3:W-:Y:S04]  /*119e0*/  STL.64 [R1+0x200], R26 ;  /* 0x0002001a01007387 */ /* 0x0007e80000100a00 */
[----:B------:R5:W-:Y:S01]  /*119f0*/  STL.64 [R1+0x598], R28 ;  /* 0x0005981c01007387 */ /* 0x000be20000100a00 */
[----:B---3--:R-:W-:-:S04]  /*11a00*/  IMAD.WIDE R26, R2, 0x2, R30 ;  /* 0x00000002021a7825 */ /* 0x008fc800078e021e */
[--C-:B-----5:R-:W-:Y:S02]  /*11a10*/  IMAD.WIDE R28, R3, 0x2, R30.reuse ;  /* 0x00000002031c7825 */ /* 0x120fe400078e021e */
[----:B------:R-:W3:Y:S04]  /*11a20*/  LDL.LU.64 R2, [R1+0x1b8] ;  /* 0x0001b80001027983 */ /* 0x000ee80000300a00 */
[----:B------:R0:W-:Y:S04]  /*11a30*/  STL.64 [R1+0x1f8], R26 ;  /* 0x0001f81a01007387 */ /* 0x0001e80000100a00 */
[----:B------:R1:W-:Y:S01]  /*11a40*/  STL.64 [R1+0x5b0], R28 ;  /* 0x0005b01c01007387 */ /* 0x0003e20000100a00 */
[----:B0-----:R-:W-:-:S03]  /*11a50*/  IMAD.WIDE R26, R21, 0x2, R30 ;  /* 0x00000002151a7825 */ /* 0x001fc600078e021e */
[----:B------:R-:W5:Y:S04]  /*11a60*/  LDL.LU.64 R20, [R1+0x58] ;  /* 0x0000580001147983 */ /* 0x000f680000300a00 */
[----:B------:R0:W-:Y:S01]  /*11a70*/  STL.64 [R1+0x1f0], R26 ;  /* 0x0001f01a01007387 */ /* 0x0001e20000100a00 */
[----:B-1----:R-:W-:-:S04]  /*11a80*/  IMAD.WIDE R28, R18, 0x2, R30 ;  /* 0x00000002121c7825 */ /* 0x002fc800078e021e */
[--C-:B0-----:R-:W-:Y:S02]  /*11a90*/  IMAD.WIDE R26, R19, 0x2, R30.reuse ;  /* 0x00000002131a7825 */ /* 0x101fe400078e021e */
[----:B------:R-:W5:Y:S04]  /*11aa0*/  LDL.LU.64 R18, [R1+0x1b0] ;  /* 0x0001b00001127983 */ /* 0x000f680000300a00 */
[----:B------:R0:W-:Y:S04]  /*11ab0*/  STL.64 [R1+0x5c0], R28 ;  /* 0x0005c01c01007387 */ /* 0x0001e80000100a00 */
[----:B------:R1:W-:Y:S01]  /*11ac0*/  STL.64 [R1+0x1e8], R26 ;  /* 0x0001e81a01007387 */ /* 0x0003e20000100a00 */
[----:B0-----:R-:W-:-:S04]  /*11ad0*/  IMAD.WIDE R28, R25, 0x2, R30 ;  /* 0x00000002191c7825 */ /* 0x001fc800078e021e */
[--C-:B-1----:R-:W-:Y:S01]  /*11ae0*/  IMAD.WIDE R26, R6, 0x2, R30.reuse ;  /* 0x00000002061a7825 */ /* 0x102fe200078e021e */
[----:B------:R-:W-:Y:S03]  /*11af0*/  STL.64 [R1+0x5d8], R28 ;  /* 0x0005d81c01007387 */ /* 0x000fe60000100a00 */
[--C-:B------:R-:W-:Y:S02]  /*11b00*/  IMAD.WIDE R24, R7, 0x2, R30.reuse ;  /* 0x0000000207187825 */ /* 0x100fe400078e021e */
[----:B------:R-:W5:Y:S04]  /*11b10*/  LDL.LU.64 R6, [R1+0x50] ;  /* 0x0000500001067983 */ /* 0x000f680000300a00 */
[----:B------:R0:W-:Y:S04]  /*11b20*/  STL.64 [R1+0x1e0], R26 ;  /* 0x0001e01a01007387 */ /* 0x0001e80000100a00 */
[----:B------:R1:W-:Y:S01]  /*11b30*/  STL.64 [R1+0x5e8], R24 ;  /* 0x0005e81801007387 */ /* 0x0003e20000100a00 */
[----:B------:R-:W-:-:S04]  /*11b40*/  IMAD.WIDE R32, R35, 0x2, R30 ;  /* 0x0000000223207825 */ /* 0x000fc800078e021e */
[----:B0-----:R-:W-:-:S04]  /*11b50*/  IMAD.WIDE R26, R8, 0x2, R30 ;  /* 0x00000002081a7825 */ /* 0x001fc800078e021e */
[--C-:B-1----:R-:W-:Y:S02]  /*11b60*/  IMAD.WIDE R24, R9, 0x2, R30.reuse ;  /* 0x0000000209187825 */ /* 0x102fe400078e021e */
[----:B------:R-:W5:Y:S02]  /*11b70*/  LDL.LU.64 R8, [R1+0x1a8] ;  /* 0x0001a80001087983 */ /* 0x000f640000300a00 */
[--C-:B------:R-:W-:Y:S02]  /*11b80*/  IMAD.WIDE R54, R59, 0x2, R30.reuse ;  /* 0x000000023b367825 */ /* 0x100fe400078e021e */
[----:B------:R-:W-:Y:S02]  /*11b90*/  STL.64 [R1+0x1d8], R26 ;  /* 0x0001d81a01007387 */ /* 0x000fe40000100a00 */
[--C-:B------:R-:W-:Y:S02]  /*11ba0*/  IMAD.WIDE R34, R34, 0x2, R30.reuse ;  /* 0x0000000222227825 */ /* 0x100fe400078e021e */
[----:B------:R-:W-:Y:S02]  /*11bb0*/  STL.64 [R1+0x618], R24 ;  /* 0x0006181801007387 */ /* 0x000fe40000100a00 */
[----:B------:R-:W-:-:S02]  /*11bc0*/  IMAD.WIDE R36, R36, 0x2, R30 ;  /* 0x0000000224247825 */ /* 0x000fc400078e021e */
[----:B------:R0:W-:Y:S02]  /*11bd0*/  STL [R1+0x30b4], R16 ;  /* 0x0030b41001007387 */ /* 0x0001e40000100800 */
[----:B------:R-:W-:-:S04]  /*11be0*/  IMAD.WIDE R38, R38, 0x2, R30 ;  /* 0x0000000226267825 */ /* 0x000fc800078e021e */
        /* <DEDUP_REMOVED lines=11> */
[----:B------:R-:W-:Y:S02]  /*11ca0*/  IMAD.MOV.U32 R0, RZ, RZ, R17 ;  /* 0x000000ffff007224 */ /* 0x000fe400078e0011 */
[----:B0-----:R-:W5:Y:S04]  /*11cb0*/  LDL.LU.64 R16, [R1+0x48] ;  /* 0x0000480001107983 */ /* 0x001f680000300a00 */
[----:B------:R0:W-:Y:S04]  /*11cc0*/  STL [R1+0x30ac], R0 ;  /* 0x0030ac0001007387 */ /* 0x0001e80000100800 */
[----:B------:R1:W-:Y:S01]  /*11cd0*/  STL [R1+0x30b0], R10 ;  /* 0x0030b00a01007387 */ /* 0x0003e20000100800 */
[----:B0-----:R-:W-:-:S03]  /*11ce0*/  IMAD.MOV.U32 R0, RZ, RZ, R11 ;  /* 0x000000ffff007224 */ /* 0x001fc600078e000b */
[----:B------:R-:W-:Y:S04]  /*11cf0*/  STL [R1+0x30a8], R12 ;  /* 0x0030a80c01007387 */ /* 0x000fe80000100800 */
[----:B------:R0:W-:Y:S04]  /*11d00*/  STL [R1+0x30a4], R0 ;  /* 0x0030a40001007387 */ /* 0x0001e80000100800 */
[----:B-1----:R-:W5:Y:S01]  /*11d10*/  LDL.LU.64 R10, [R1+0x1a0] ;  /* 0x0001a000010a7983 */ /* 0x002f620000300a00 */
[----:B0-----:R-:W-:-:S03]  /*11d20*/  IMAD.MOV.U32 R0, RZ, RZ, R13 ;  /* 0x000000ffff007224 */ /* 0x001fc600078e000d */
[----:B--2---:R-:W-:Y:S04]  /*11d30*/  STL [R1+0x30a0], R4 ;  /* 0x0030a00401007387 */ /* 0x004fe80000100800 */
[----:B------:R0:W-:Y:S04]  /*11d40*/  STL [R1+0x309c], R0 ;  /* 0x00309c0001007387 */ /* 0x0001e80000100800 */
[----:B------:R-:W2:Y:S01]  /*11d50*/  LDL.LU.64 R12, [R1+0x40] ;  /* 0x00004000010c7983 */ /* 0x000ea20000300a00 */
[----:B0-----:R-:W-:-:S03]  /*11d60*/  IMAD.MOV.U32 R0, RZ, RZ, R5 ;  /* 0x000000ffff007224 */ /* 0x001fc600078e0005 */
[----:B----4-:R-:W-:Y:S04]  /*11d70*/  STL [R1+0x3098], R22 ;  /* 0x0030981601007387 */ /* 0x010fe80000100800 */
[----:B------:R0:W-:Y:S04]  /*11d80*/  STL [R1+0x3094], R0 ;  /* 0x0030940001007387 */ /* 0x0001e80000100800 */
[----:B------:R-:W4:Y:S01]  /*11d90*/  LDL.LU.64 R4, [R1+0x198] ;  /* 0x0001980001047983 */ /* 0x000f220000300a00 */
[----:B0-----:R-:W-:-:S03]  /*11da0*/  IMAD.MOV.U32 R0, RZ, RZ, R23 ;  /* 0x000000ffff007224 */ /* 0x001fc600078e0017 */
[----:B------:R-:W-:Y:S04]  /*11db0*/  STL [R1+0x3090], R14 ;  /* 0x0030900e01007387 */ /* 0x000fe80000100800 */
[----:B------:R0:W-:Y:S02]  /*11dc0*/  STL [R1+0x308c], R0 ;  /* 0x00308c0001007387 */ /* 0x0001e40000100800 */
[----:B0-----:R-:W-:Y:S02]  /*11dd0*/  IMAD.MOV.U32 R0, RZ, RZ, R15 ;  /* 0x000000ffff007224 */ /* 0x001fe400078e000f */
[----:B------:R-:W4:Y:S04]  /*11de0*/  LDL.LU.64 R14, [R1+0x38] ;  /* 0x00003800010e7983 */ /* 0x000f280000300a00 */
[----:B------:R0:W-:Y:S04]  /*11df0*/  STL [R1+0x3084], R0 ;  /* 0x0030840001007387 */ /* 0x0001e80000100800 */
[----:B---3--:R1:W-:Y:S01]  /*11e00*/  STL [R1+0x3088], R2 ;  /* 0x0030880201007387 */ /* 0x0083e20000100800 */
[----:B0-----:R-:W-:-:S03]  /*11e10*/  IMAD.MOV.U32 R0, RZ, RZ, R3 ;  /* 0x000000ffff007224 */ /* 0x001fc600078e0003 */
[----:B-----5:R-:W-:Y:S04]  /*11e20*/  STL [R1+0x3080], R20 ;  /* 0x0030801401007387 */ /* 0x020fe80000100800 */
[----:B------:R0:W-:Y:S04]  /*11e30*/  STL [R1+0x307c], R0 ;  /* 0x00307c0001007387 */ /* 0x0001e80000100800 */
[----:B-1----:R-:W3:Y:S01]  /*11e40*/  LDL.LU.64 R2, [R1+0x190] ;  /* 0x0001900001027983 */ /* 0x002ee20000300a00 */
[----:B0-----:R-:W-:-:S03]  /*11e50*/  IMAD.MOV.U32 R0, RZ, RZ, R21 ;  /* 0x000000ffff007224 */ /* 0x001fc600078e0015 */
[----:B------:R-:W-:Y:S04]  /*11e60*/  STL [R1+0x3078], R18 ;  /* 0x0030781201007387 */ /* 0x000fe80000100800 */
[----:B------:R0:W-:Y:S04]  /*11e70*/  STL [R1+0x3074], R0 ;  /* 0x0030740001007387 */ /* 0x0001e80000100800 */
[----:B------:R-:W5:Y:S04]  /*11e80*/  LDL.LU.64 R28, [R1+0x30] ;  /* 0x00003000011c7983 */ /* 0x000f680000300a00 */
[----:B------:R-:W5:Y:S01]  /*11e90*/  LDL.LU.64 R26, [R1+0x188] ;  /* 0x00018800011a7983 */ /* 0x000f620000300a00 */
[----:B0-----:R-:W-:-:S05]  /*11ea0*/  IMAD.MOV.U32 R0, RZ, RZ, R19 ;  /* 0x000000ffff007224 */ /* 0x001fca00078e0013 */
[----:B------:R0:W-:Y:S04]  /*11eb0*/  STL [R1+0x306c], R0 ;  /* 0x00306c0001007387 */ /* 0x0001e80000100800 */
[----:B------:R1:W-:Y:S04]  /*11ec0*/  STL [R1+0x3070], R6 ;  /* 0x0030700601007387 */ /* 0x0003e80000100800 */
[----:B------:R-:W5:Y:S01]  /*11ed0*/  LDL.LU.64 R24, [R1+0x28] ;  /* 0x0000280001187983 */ /* 0x000f620000300a00 */
[----:B0-----:R-:W-:-:S03]  /*11ee0*/  IMAD.MOV.U32 R0, RZ, RZ, R7 ;  /* 0x000000ffff007224 */ /* 0x001fc600078e0007 */
[----:B-1----:R-:W5:Y:S04]  /*11ef0*/  LDL.LU.64 R6, [R1+0x180] ;  /* 0x0001800001067983 */ /* 0x002f680000300a00 */
[----:B------:R0:W-:Y:S04]  /*11f00*/  STL [R1+0x3064], R0 ;  /* 0x0030640001007387 */ /* 0x0001e80000100800 */
[----:B------:R1:W-:Y:S04]  /*11f10*/  STL [R1+0x3068], R8 ;  /* 0x0030680801007387 */ /* 0x0003e80000100800 */
[----:B------:R-:W5:Y:S01]  /*11f20*/  LDL.LU.64 R22, [R1+0x20] ;  /* 0x0000200001167983 */ /* 0x000f620000300a00 */
[----:B0-----:R-:W-:-:S03]  /*11f30*/  IMAD.MOV.U32 R0, RZ, RZ, R9 ;  /* 0x000000ffff007224 */ /* 0x001fc600078e0009 */
[----:B------:R-:W-:Y:S04]  /*11f40*/  STL [R1+0x3060], R16 ;  /* 0x0030601001007387 */ /* 0x000fe80000100800 */
[----:B------:R0:W-:Y:S04]  /*11f50*/  STL [R1+0x305c], R0 ;  /* 0x00305c0001007387 */ /* 0x0001e80000100800 */
[----:B-1----:R-:W5:Y:S04]  /*11f60*/  LDL.LU.64 R8, [R1+0x178] ;  /* 0x0001780001087983 */ /* 0x002f680000300a00 */
[----:B------:R-:W5:Y:S01]  /*11f70*/  LDL.LU.64 R20, [R1+0x18] ;  /* 0x0000180001147983 */ /* 0x000f620000300a00 */
[----:B0-----:R-:W-:-:S05]  /*11f80*/  IMAD.MOV.U32 R0, RZ, RZ, R17 ;  /* 0x000000ffff007224 */ /* 0x001fca00078e0011 */
[----:B------:R0:W-:Y:S04]  /*11f90*/  STL [R1+0x3054], R0 ;  /* 0x0030540001007387 */ /* 0x0001e80000100800 */
[----:B------:R1:W-:Y:S01]  /*11fa0*/  STL [R1+0x3058], R10 ;  /* 0x0030580a01007387 */ /* 0x0003e20000100800 */
[----:B0-----:R-:W-:-:S03]  /*11fb0*/  IMAD.MOV.U32 R0, RZ, RZ, R11 ;  /* 0x000000ffff007224 */ /* 0x001fc600078e000b */
[----:B-1----:R-:W5:Y:S04]  /*11fc0*/  LDL.LU.64 R10, [R1+0x170] ;  /* 0x00017000010a7983 */ /* 0x002f680000300a00 */
[----:B------:R0:W-:Y:S04]  /*11fd0*/  STL [R1+0x304c], R0 ;  /* 0x00304c0001007387 */ /* 0x0001e80000100800 */
[----:B--2---:R1:W-:Y:S01]  /*11fe0*/  STL [R1+0x3050], R12 ;  /* 0x0030500c01007387 */ /* 0x0043e20000100800 */
[----:B0-----:R-:W-:-:S03]  /*11ff0*/  IMAD.MOV.U32 R0, RZ, RZ, R13 ;  /* 0x000000ffff007224 */ /* 0x001fc600078e000d */
[----:B------:R-:W2:Y:S04]  /*12000*/  LDL.LU.64 R18, [R1+0x10] ;  /* 0x0000100001127983 */ /* 0x000ea80000300a00 */
[----:B----4-:R-:W-:Y:S04]  /*12010*/  STL [R1+0x3048], R4 ;  /* 0x0030480401007387 */ /* 0x010fe80000100800 */
[----:B------:R0:W-:Y:S04]  /*12020*/  STL [R1+0x3044], R0 ;  /* 0x0030440001007387 */ /* 0x0001e80000100800 */
[----:B------:R-:W4:Y:S04]  /*12030*/  LDL.LU.64 R16, [R1+0x168] ;  /* 0x0001680001107983 */ /* 0x000f280000300a00 */
[----:B-1----:R-:W4:Y:S01]  /*12040*/  LDL.LU.64 R12, [R1+0x8] ;  /* 0x00000800010c7983 */ /* 0x002f220000300a00 */
[----:B0-----:R-:W-:-:S05]  /*12050*/  IMAD.MOV.U32 R0, RZ, RZ, R5 ;  /* 0x000000ffff007224 */ /* 0x001fca00078e0005 */
[----:B------:R0:W-:Y:S04]  /*12060*/  STL [R1+0x303c], R0 ;  /* 0x00303c0001007387 */ /* 0x0001e80000100800 */
[----:B------:R1:W-:Y:S04]  /*12070*/  STL [R1+0x3040], R14 ;  /* 0x0030400e01007387 */ /* 0x0003e80000100800 */
[----:B------:R-:W4:Y:S01]  /*12080*/  LDL.LU.64 R4, [R1+0x160] ;  /* 0x0001600001047983 */ /* 0x000f220000300a00 */
[----:B0-----:R-:W-:-:S03]  /*12090*/  IMAD.MOV.U32 R0, RZ, RZ, R15 ;  /* 0x000000ffff007224 */ /* 0x001fc600078e000f */
[----:B-1----:R-:W4:Y:S04]  /*120a0*/  LDL.LU.64 R14, [R1] ;  /* 0x00000000010e7983 */ /* 0x002f280000300a00 */
[----:B------:R0:W-:Y:S04]  /*120b0*/  STL [R1+0x3034], R0 ;  /* 0x0030340001007387 */ /* 0x0001e80000100800 */
[----:B---3--:R1:W-:Y:S01]  /*120c0*/  STL [R1+0x3038], R2 ;  /* 0x0030380201007387 */ /* 0x0083e20000100800 */
[----:B0-----:R-:W-:-:S03]  /*120d0*/  IMAD.MOV.U32 R0, RZ, RZ, R3 ;  /* 0x000000ffff007224 */ /* 0x001fc600078e0003 */
[----:B-1----:R-:W3:Y:S04]  /*120e0*/  LDL.LU.64 R2, [R1+0x158] ;  /* 0x0001580001027983 */ /* 0x002ee80000300a00 */
[----:B------:R5:W-:Y:S02]  /*120f0*/  STL [R1+0x302c], R0 ;  /* 0x00302c0001007387 */ /* 0x000be40000100800 */
[----:B-----5:R-:W-:Y:S02]  /*12100*/  IMAD.MOV.U32 R0, RZ, RZ, R29 ;  /* 0x000000ffff007224 */ /* 0x020fe400078e001d */
[----:B------:R0:W-:Y:S04]  /*12110*/  STL [R1+0x3030], R28 ;  /* 0x0030301c01007387 */ /* 0x0001e80000100800 */
[----:B0-----:R-:W5:Y:S04]  /*12120*/  LDL.LU.64 R28, [R1+0x3328] ;  /* 0x00332800011c7983 */ /* 0x001f680000300a00 */
[----:B------:R-:W-:Y:S04]  /*12130*/  STL [R1+0x3028], R26 ;  /* 0x0030281a01007387 */ /* 0x000fe80000100800 */
[----:B------:R0:W-:Y:S02]  /*12140*/  STL [R1+0x3024], R0 ;  /* 0x0030240001007387 */ /* 0x0001e40000100800 */
[----:B0-----:R-:W-:-:S02]  /*12150*/  IMAD.MOV.U32 R0, RZ, RZ, R27 ;  /* 0x000000ffff007224 */ /* 0x001fc400078e001b */
[----:B------:R-:W5:Y:S04]  /*12160*/  LDL.LU.64 R26, [R1+0x3320] ;  /* 0x00332000011a7983 */ /* 0x000f680000300a00 */
[----:B------:R-:W-:Y:S04]  /*12170*/  STL [R1+0x3020], R24 ;  /* 0x0030201801007387 */ /* 0x000fe80000100800 */
[----:B------:R0:W-:Y:S02]  /*12180*/  STL [R1+0x301c], R0 ;  /* 0x00301c0001007387 */ /* 0x0001e40000100800 */
[----:B0-----:R-:W-:-:S02]  /*12190*/  IMAD.MOV.U32 R0, RZ, RZ, R25 ;  /* 0x000000ffff007224 */ /* 0x001fc400078e0019 */
[----:B------:R-:W5:Y:S04]  /*121a0*/  LDL.LU.64 R24, [R1+0x3318] ;  /* 0x0033180001187983 */ /* 0x000f680000300a00 */
[----:B------:R-:W-:Y:S04]  /*121b0*/  STL [R1+0x3018], R6 ;  /* 0x0030180601007387 */ /* 0x000fe80000100800 */
[----:B------:R0:W-:Y:S04]  /*121c0*/  STL [R1+0x3014], R0 ;  /* 0x0030140001007387 */ /* 0x0001e80000100800 */
[----:B------:R-:W-:Y:S01]  /*121d0*/  STL [R1+0x3010], R22 ;  /* 0x0030101601007387 */ /* 0x000fe20000100800 */
[----:B0-----:R-:W-:-:S05]  /*121e0*/  IMAD.MOV.U32 R0, RZ, RZ, R7 ;  /* 0x000000ffff007224 */ /* 0x001fca00078e0007 */
[----:B------:R0:W-:Y:S04]  /*121f0*/  STL [R1+0x300c], R0 ;  /* 0x00300c0001007387 */ /* 0x0001e80000100800 */
[----:B------:R-:W5:Y:S01]  /*12200*/  LDL.LU.64 R6, [R1+0x148] ;  /* 0x0001480001067983 */ /* 0x000f620000300a00 */
[----:B0-----:R-:W-:-:S03]  /*12210*/  IMAD.MOV.U32 R0, RZ, RZ, R23 ;  /* 0x000000ffff007224 */ /* 0x001fc600078e0017 */
        /* <DEDUP_REMOVED lines=10> */
[----:B------:R0:W-:Y:S02]  /*122c0*/  STL [R1+0x2ff4], R0 ;  /* 0x002ff40001007387 */ /* 0x0001e40000100800 */
[----:B0-----:R-:W-:-:S02]  /*122d0*/  IMAD.MOV.U32 R0, RZ, RZ, R11 ;  /* 0x000000ffff007224 */ /* 0x001fc400078e000b */
[----:B--2---:R-:W-:Y:S04]  /*122e0*/  STL [R1+0x2ff0], R18 ;  /* 0x002ff01201007387 */ /* 0x004fe80000100800 */
[----:B------:R0:W-:Y:S04]  /*122f0*/  STL [R1+0x2fec], R0 ;  /* 0x002fec0001007387 */ /* 0x0001e80000100800 */
[----:B------:R-:W2:Y:S01]  /*12300*/  LDL.LU.64 R10, [R1+0x138] ;  /* 0x00013800010a7983 */ /* 0x000ea20000300a00 */
[----:B0-----:R-:W-:-:S03]  /*12310*/  IMAD.MOV.U32 R0, RZ, RZ, R19 ;  /* 0x000000ffff007224 */ /* 0x001fc600078e0013 */
[----:B------:R-:W2:Y:S04]  /*12320*/  LDL.LU.64 R18, [R1+0x3300] ;  /* 0x0033000001127983 */ /* 0x000ea80000300a00 */
[----:B----4-:R-:W-:Y:S04]  /*12330*/  STL [R1+0x2fe8], R16 ;  /* 0x002fe81001007387 */ /* 0x010fe80000100800 */
[----:B------:R0:W-:Y:S02]  /*12340*/  STL [R1+0x2fe4], R0 ;  /* 0x002fe40001007387 */ /* 0x0001e40000100800 */
[----:B0-----:R-:W-:-:S02]  /*12350*/  IMAD.MOV.U32 R0, RZ, RZ, R17 ;  /* 0x000000ffff007224 */ /* 0x001fc400078e0011 */
[----:B------:R-:W4:Y:S04]  /*12360*/  LDL.LU.64 R16, [R1+0x32f8] ;  /* 0x0032f80001107983 */ /* 0x000f280000300a00 */
[----:B------:R-:W-:Y:S04]  /*12370*/  STL [R1+0x2fe0], R12 ;  /* 0x002fe00c01007387 */ /* 0x000fe80000100800 */
[----:B------:R0:W-:Y:S02]  /*12380*/  STL [R1+0x2fdc], R0 ;  /* 0x002fdc0001007387 */ /* 0x0001e40000100800 */
[----:B0-----:R-:W-:-:S02]  /*12390*/  IMAD.MOV.U32 R0, RZ, RZ, R13 ;  /* 0x000000ffff007224 */ /* 0x001fc400078e000d */
[----:B------:R-:W2:Y:S04]  /*123a0*/  LDL.LU.64 R12, [R1+0x32f0] ;  /* 0x0032f000010c7983 */ /* 0x000ea80000300a00 */
        /* <DEDUP_REMOVED lines=8> */
[----:B------:R0:W-:Y:S04]  /*12430*/  STL [R1+0x2fc4], R0 ;  /* 0x002fc40001007387 */ /* 0x0001e80000100800 */
[----:B---3--:R1:W-:Y:S01]  /*12440*/  STL [R1+0x2fc8], R2 ;  /* 0x002fc80201007387 */ /* 0x0083e20000100800 */
[----:B0-----:R-:W-:-:S03]  /*12450*/  IMAD.MOV.U32 R0, RZ, RZ, R3 ;  /* 0x000000ffff007224 */ /* 0x001fc600078e0003 */
[----:B-1----:R-:W3:Y:S04]  /*12460*/  LDL.LU.64 R2, [R1+0x32e0] ;  /* 0x0032e00001027983 */ /* 0x002ee80000300a00 */
[----:B---3--:R-:W-:Y:S04]  /*12470*/  STL [R1+0x2fc0], R2 ;  /* 0x002fc00201007387 */ /* 0x008fe80000100800 */
[----:B------:R-:W-:Y:S04]  /*12480*/  STL [R1+0x2fbc], R0 ;  /* 0x002fbc0001007387 */ /* 0x000fe80000100800 */
[----:B------:R0:W-:Y:S04]  /*12490*/  STL [R1+0x2fb4], R3 ;  /* 0x002fb40301007387 */ /* 0x0001e80000100800 */
[----:B0-----:R-:W3:Y:S02]  /*124a0*/  LDL.LU.64 R2, [R1+0x150] ;  /* 0x0001500001027983 */ /* 0x001ee40000300a00 */
[----:B---3--:R-:W-:-:S02]  /*124b0*/  IMAD.MOV.U32 R0, RZ, RZ, R3 ;  /* 0x000000ffff007224 */ /* 0x008fc400078e0003 */
[----:B------:R-:W-:Y:S04]  /*124c0*/  STL [R1+0x2fb8], R2 ;  /* 0x002fb80201007387 */ /* 0x000fe80000100800 */
[----:B--2---:R-:W-:Y:S04]  /*124d0*/  STL [R1+0x2fb0], R4 ;  /* 0x002fb00401007387 */ /* 0x004fe80000100800 */
[----:B------:R5:W-:Y:S04]  /*124e0*/  STL [R1+0x2fac], R0 ;  /* 0x002fac0001007387 */ /* 0x000be80000100800 */
[----:B------:R0:W-:Y:S01]  /*124f0*/  STL [R1+0x2fa4], R5 ;  /* 0x002fa40501007387 */ /* 0x0001e20000100800 */
[----:B-----5:R-:W-:-:S03]  /*12500*/  IMAD.MOV.U32 R0, RZ, RZ, R7 ;  /* 0x000000ffff007224 */ /* 0x020fc600078e0007 */
[----:B0-----:R-:W2:Y:S04]  /*12510*/  LDL.LU.64 R4, [R1+0x120] ;  /* 0x0001200001047983 */ /* 0x001ea80000300a00 */
[----:B------:R-:W3:Y:S04]  /*12520*/  LDL.LU.64 R2, [R1+0x118] ;  /* 0x0001180001027983 */ /* 0x000ee80000300a00 */
[----:B------:R0:W-:Y:S04]  /*12530*/  STL [R1+0x2fa8], R6 ;  /* 0x002fa80601007387 */ /* 0x0001e80000100800 */
[----:B0-----:R-:W5:Y:S04]  /*12540*/  LDL.LU.64 R6, [R1+0x32d8] ;  /* 0x0032d80001067983 */ /* 0x001f680000300a00 */
[----:B-----5:R-:W-:Y:S04]  /*12550*/  STL [R1+0x2fa0], R6 ;  /* 0x002fa00601007387 */ /* 0x020fe80000100800 */
[----:B------:R0:W-:Y:S04]  /*12560*/  STL [R1+0x2f9c], R0 ;  /* 0x002f9c0001007387 */ /* 0x0001e80000100800 */
[----:B------:R1:W-:Y:S01]  /*12570*/  STL [R1+0x2f94], R7 ;  /* 0x002f940701007387 */ /* 0x0003e20000100800 */
[----:B0-----:R-:W-:-:S03]  /*12580*/  IMAD.MOV.U32 R0, RZ, RZ, R9 ;  /* 0x000000ffff007224 */ /* 0x001fc600078e0009 */
[----:B-1----:R-:W5:Y:S04]  /*12590*/  LDL.LU.64 R6, [R1+0x130] ;  /* 0x0001300001067983 */ /* 0x002f680000300a00 */
[----:B------:R0:W-:Y:S04]  /*125a0*/  STL [R1+0x2f98], R8 ;  /* 0x002f980801007387 */ /* 0x0001e80000100800 */
[----:B0-----:R-:W2:Y:S04]  /*125b0*/  LDL.LU.64 R8, [R1+0x32d0] ;  /* 0x0032d00001087983 */ /* 0x001ea80000300a00 */
[----:B--2---:R-:W-:Y:S04]  /*125c0*/  STL [R1+0x2f90], R8 ;  /* 0x002f900801007387 */ /* 0x004fe80000100800 */
[----:B------:R0:W-:Y:S04]  /*125d0*/  STL [R1+0x2f8c], R0 ;  /* 0x002f8c0001007387 */ /* 0x0001e80000100800 */
[----:B------:R1:W-:Y:S01]  /*125e0*/  STL [R1+0x2f84], R9 ;  /* 0x002f840901007387 */ /* 0x0003e20000100800 */
[----:B0-----:R-:W-:-:S03]  /*125f0*/  IMAD.MOV.U32 R0, RZ, RZ, R11 ;  /* 0x000000ffff007224 */ /* 0x001fc600078e000b */
[----:B-1----:R-:W2:Y:S04]  /*12600*/  LDL.LU.64 R8, [R1+0x110] ;  /* 0x0001100001087983 */ /* 0x002ea80000300a00 */
[----:B------:R0:W-:Y:S04]  /*12610*/  STL [R1+0x2f88], R10 ;  /* 0x002f880a01007387 */ /* 0x0001e80000100800 */
[----:B0-----:R-:W2:Y:S04]  /*12620*/  LDL.LU.64 R10, [R1+0x32c8] ;  /* 0x0032c800010a7983 */ /* 0x001ea80000300a00 */
[----:B--2---:R-:W-:Y:S04]  /*12630*/  STL [R1+0x2f80], R10 ;  /* 0x002f800a01007387 */ /* 0x004fe80000100800 */
[----:B------:R5:W-:Y:S04]  /*12640*/  STL [R1+0x2f7c], R0 ;  /* 0x002f7c0001007387 */ /* 0x000be80000100800 */
[----:B------:R0:W-:Y:S01]  /*12650*/  STL [R1+0x2f74], R11 ;  /* 0x002f740b01007387 */ /* 0x0001e20000100800 */
[----:B-----5:R-:W-:-:S03]  /*12660*/  IMAD.MOV.U32 R0, RZ, RZ, R7 ;  /* 0x000000ffff007224 */ /* 0x020fc600078e0007 */
[----:B0-----:R-:W2:Y:S04]  /*12670*/  LDL.LU.64 R10, [R1+0x100] ;  /* 0x00010000010a7983 */ /* 0x001ea80000300a00 */
[----:B------:R-:W-:Y:S04]  /*12680*/  STL [R1+0x2f78], R6 ;  /* 0x002f780601007387 */ /* 0x000fe80000100800 */
[----:B------:R-:W-:Y:S04]  /*12690*/  STL [R1+0x2f70], R12 ;  /* 0x002f700c01007387 */ /* 0x000fe80000100800 */
[----:B------:R0:W-:Y:S04]  /*126a0*/  STL [R1+0x2f6c], R0 ;  /* 0x002f6c0001007387 */ /* 0x0001e80000100800 */
[----:B------:R1:W-:Y:S01]  /*126b0*/  STL [R1+0x2f64], R13 ;  /* 0x002f640d01007387 */ /* 0x0003e20000100800 */
[----:B0-----:R-:W-:-:S03]  /*126c0*/  IMAD.MOV.U32 R0, RZ, RZ, R15 ;  /* 0x000000ffff007224 */ /* 0x001fc600078e000f */
[----:B-1----:R-:W5:Y:S04]  /*126d0*/  LDL.LU.64 R12, [R1+0x108] ;  /* 0x00010800010c7983 */ /* 0x002f680000300a00 */
[----:B------:R-:W2:Y:S04]  /*126e0*/  LDL.LU.64 R6, [R1+0xf8] ;  /* 0x0000f80001067983 */ /* 0x000ea80000300a00 */
[----:B------:R0:W-:Y:S04]  /*126f0*/  STL [R1+0x2f68], R14 ;  /* 0x002f680e01007387 */ /* 0x0001e80000100800 */
[----:B0-----:R-:W2:Y:S04]  /*12700*/  LDL.LU.64 R14, [R1+0x32c0] ;  /* 0x0032c000010e7983 */ /* 0x001ea80000300a00 */
[----:B--2---:R-:W-:Y:S04]  /*12710*/  STL [R1+0x2f60], R14 ;  /* 0x002f600e01007387 */ /* 0x004fe80000100800 */
[----:B------:R-:W-:Y:S04]  /*12720*/  STL [R1+0x2f5c], R0 ;  /* 0x002f5c0001007387 */ /* 0x000fe80000100800 */
[----:B------:R0:W-:Y:S04]  /*12730*/  STL [R1+0x2f54], R15 ;  /* 0x002f540f01007387 */ /* 0x0001e80000100800 */
[----:B0-----:R-:W2:Y:S01]  /*12740*/  LDL.LU.64 R14, [R1+0xf0] ;  /* 0x0000f000010e7983 */ /* 0x001ea20000300a00 */
[----:B------:R-:W-:-:S03]  /*12750*/  IMAD.MOV.U32 R0, RZ, RZ, R5 ;  /* 0x000000ffff007224 */ /* 0x000fc600078e0005 */
[----:B------:R0:W-:Y:S04]  /*12760*/  STL [R1+0x2f58], R4 ;  /* 0x002f580401007387 */ /* 0x0001e80000100800 */
[----:B----4-:R-:W-:Y:S04]  /*12770*/  STL [R1+0x2f50], R16 ;  /* 0x002f501001007387 */ /* 0x010fe80000100800 */
[----:B------:R3:W-:Y:S04]  /*12780*/  STL [R1+0x2f4c], R0 ;  /* 0x002f4c0001007387 */ /* 0x0007e80000100800 */
[----:B------:R-:W-:Y:S04]  /*12790*/  STL [R1+0x2f44], R17 ;  /* 0x002f441101007387 */ /* 0x000fe80000100800 */
[----:B0-----:R-:W4:Y:S01]  /*127a0*/  LDL.LU.64 R4, [R1+0xe8] ;  /* 0x0000e80001047983 */ /* 0x001f220000300a00 */
[----:B---3--:R-:W-:-:S03]  /*127b0*/  IMAD.MOV.U32 R0, RZ, RZ, R3 ;  /* 0x000000ffff007224 */ /* 0x008fc600078e0003 */
[----:B------:R0:W-:Y:S04]  /*127c0*/  STL [R1+0x2f48], R2 ;  /* 0x002f480201007387 */ /* 0x0001e80000100800 */
[----:B------:R-:W-:Y:S04]  /*127d0*/  STL [R1+0x2f40], R18 ;  /* 0x002f401201007387 */ /* 0x000fe80000100800 */
[----:B------:R1:W-:Y:S04]  /*127e0*/  STL [R1+0x2f3c], R0 ;  /* 0x002f3c0001007387 */ /* 0x0003e80000100800 */
[----:B------:R-:W-:Y:S04]  /*127f0*/  STL [R1+0x2f34], R19 ;  /* 0x002f341301007387 */ /* 0x000fe80000100800 */
[----:B0-----:R-:W3:Y:S01]  /*12800*/  LDL.LU.64 R2, [R1+0xe0] ;  /* 0x0000e00001027983 */ /* 0x001ee20000300a00 */
[----:B-1----:R-:W-:-:S03]  /*12810*/  IMAD.MOV.U32 R0, RZ, RZ, R9 ;  /* 0x000000ffff007224 */ /* 0x002fc600078e0009 */
[----:B------:R0:W-:Y:S04]  /*12820*/  STL [R1+0x2f38], R8 ;  /* 0x002f380801007387 */ /* 0x0001e80000100800 */
[----:B------:R-:W-:Y:S04]  /*12830*/  STL [R1+0x2f30], R20 ;  /* 0x002f301401007387 */ /* 0x000fe80000100800 */
[----:B------:R5:W-:Y:S04]  /*12840*/  STL [R1+0x2f2c], R0 ;  /* 0x002f2c0001007387 */ /* 0x000be80000100800 */
[----:B------:R-:W-:Y:S04]  /*12850*/  STL [R1+0x2f24], R21 ;  /* 0x002f241501007387 */ /* 0x000fe80000100800 */
[----:B0-----:R-:W3:Y:S01]  /*12860*/  LDL.LU.64 R8, [R1+0xd8] ;  /* 0x0000d80001087983 */ /* 0x001ee20000300a00 */
[----:B-----5:R-:W-:-:S03]  /*12870*/  IMAD.MOV.U32 R0, RZ, RZ, R13 ;  /* 0x000000ffff007224 */ /* 0x020fc600078e000d */
[----:B------:R0:W-:Y:S04]  /*12880*/  STL [R1+0x2f28], R12 ;  /* 0x002f280c01007387 */ /* 0x0001e80000100800 */
[----:B------:R-:W-:Y:S04]  /*12890*/  STL [R1+0x2f20], R22 ;  /* 0x002f201601007387 */ /* 0x000fe80000100800 */
[----:B------:R1:W-:Y:S04]  /*128a0*/  STL [R1+0x2f1c], R0 ;  /* 0x002f1c0001007387 */ /* 0x0003e80000100800 */
[----:B------:R-:W-:Y:S04]  /*128b0*/  STL [R1+0x2f14], R23 ;  /* 0x002f141701007387 */ /* 0x000fe80000100800 */
[----:B0-----:R-:W5:Y:S01]  /*128c0*/  LDL.LU.64 R12, [R1+0xd0] ;  /* 0x0000d000010c7983 */ /* 0x001f620000300a00 */
[----:B-1----:R-:W-:-:S03]  /*128d0*/  IMAD.MOV.U32 R0, RZ, RZ, R11 ;  /* 0x000000ffff007224 */ /* 0x002fc600078e000b */
        /* <DEDUP_REMOVED lines=11> */
[----:B--2---:R-:W-:-:S03]  /*12990*/  IMAD.MOV.U32 R0, RZ, RZ, R15 ;  /* 0x000000ffff007224 */ /* 0x004fc600078e000f */
[----:B------:R0:W-:Y:S04]  /*129a0*/  STL [R1+0x2ef8], R14 ;  /* 0x002ef80e01007387 */ /* 0x0001e80000100800 */
[----:B------:R-:W-:Y:S04]  /*129b0*/  STL [R1+0x2ef0], R28 ;  /* 0x002ef01c01007387 */ /* 0x000fe80000100800 */
[----:B------:R4:W-:Y:S04]  /*129c0*/  STL [R1+0x2eec], R0 ;  /* 0x002eec0001007387 */ /* 0x0009e80000100800 */
[----:B0-----:R-:W2:Y:S04]  /*129d0*/  LDL.LU.64 R14, [R1+0xb8] ;  /* 0x0000b800010e7983 */ /* 0x001ea80000300a00 */
[----:B------:R-:W-:Y:S01]  /*129e0*/  STL [R1+0x2ee4], R29 ;  /* 0x002ee41d01007387 */ /* 0x000fe20000100800 */
[----:B----4-:R-:W-:-:S03]  /*129f0*/  IMAD.MOV.U32 R0, RZ, RZ, R5 ;  /* 0x000000ffff007224 */ /* 0x010fc600078e0005 */
[----:B------:R0:W-:Y:S04]  /*12a00*/  STL [R1+0x2ee8], R4 ;  /* 0x002ee80401007387 */ /* 0x0001e80000100800 */
[----:B------:R-:W-:Y:S04]  /*12a10*/  STL [R1+0x2ee0], R32 ;  /* 0x002ee02001007387 */ /* 0x000fe80000100800 */
[----:B------:R3:W-:Y:S04]  /*12a20*/  STL [R1+0x2edc], R0 ;  /* 0x002edc0001007387 */ /* 0x0007e80000100800 */
[----:B0-----:R-:W4:Y:S04]  /*12a30*/  LDL.LU.64 R4, [R1+0xb0] ;  /* 0x0000b00001047983 */ /* 0x001f280000300a00 */
[----:B------:R-:W-:Y:S01]  /*12a40*/  STL [R1+0x2ed4], R33 ;  /* 0x002ed42101007387 */ /* 0x000fe20000100800 */
[----:B---3--:R-:W-:-:S03]  /*12a50*/  IMAD.MOV.U32 R0, RZ, RZ, R3 ;  /* 0x000000ffff007224 */ /* 0x008fc600078e0003 */
[----:B------:R0:W-:Y:S04]  /*12a60*/  STL [R1+0x2ed8], R2 ;  /* 0x002ed80201007387 */ /* 0x0001e80000100800 */
[----:B------:R-:W-:Y:S04]  /*12a70*/  STL [R1+0x2ed0], R34 ;  /* 0x002ed02201007387 */ /* 0x000fe80000100800 */
[----:B------:R1:W-:Y:S04]  /*12a80*/  STL [R1+0x2ecc], R0 ;  /* 0x002ecc0001007387 */ /* 0x0003e80000100800 */
[----:B0-----:R-:W3:Y:S04]  /*12a90*/  LDL.LU.64 R2, [R1+0xa8] ;  /* 0x0000a80001027983 */ /* 0x001ee80000300a00 */
[----:B------:R-:W-:Y:S01]  /*12aa0*/  STL [R1+0x2ec4], R35 ;  /* 0x002ec42301007387 */ /* 0x000fe20000100800 */
[----:B-1----:R-:W-:-:S03]  /*12ab0*/  IMAD.MOV.U32 R0, RZ, RZ, R9 ;  /* 0x000000ffff007224 */ /* 0x002fc600078e0009 */
[----:B------:R0:W-:Y:S04]  /*12ac0*/  STL [R1+0x2ec8], R8 ;  /* 0x002ec80801007387 */ /* 0x0001e80000100800 */
[----:B------:R-:W-:Y:S04]  /*12ad0*/  STL [R1+0x2ec0], R36 ;  /* 0x002ec02401007387 */ /* 0x000fe80000100800 */
[----:B------:R5:W-:Y:S04]  /*12ae0*/  STL [R1+0x2ebc], R0 ;  /* 0x002ebc0001007387 */ /* 0x000be80000100800 */
[----:B0-----:R-:W3:Y:S04]  /*12af0*/  LDL.LU.64 R8, [R1+0xa0] ;  /* 0x0000a00001087983 */ /* 0x001ee80000300a00 */
[----:B------:R-:W-:Y:S01]  /*12b00*/  STL [R1+0x2eb4], R37 ;  /* 0x002eb42501007387 */ /* 0x000fe20000100800 */
[----:B-----5:R-:W-:-:S03]  /*12b10*/  IMAD.MOV.U32 R0, RZ, RZ, R13 ;  /* 0x000000ffff007224 */ /* 0x020fc600078e000d */
[----:B------:R0:W-:Y:S04]  /*12b20*/  STL [R1+0x2eb8], R12 ;  /* 0x002eb80c01007387 */ /* 0x0001e80000100800 */
[----:B------:R-:W-:Y:S04]  /*12b30*/  STL [R1+0x2eb0], R38 ;  /* 0x002eb02601007387 */ /* 0x000fe80000100800 */
[----:B------:R1:W-:Y:S04]  /*12b40*/  STL [R1+0x2eac], R0 ;  /* 0x002eac0001007387 */ /* 0x0003e80000100800 */
[----:B0-----:R-:W5:Y:S04]  /*12b50*/  LDL.LU.64 R12, [R1+0x98] ;  /* 0x00009800010c7983 */ /* 0x001f680000300a00 */
[----:B------:R-:W-:Y:S01]  /*12b60*/  STL [R1+0x2ea4], R39 ;  /* 0x002ea42701007387 */ /* 0x000fe20000100800 */
        /* <DEDUP_REMOVED lines=11> */
[----:B--2---:R-:W-:Y:S04]  /*12c20*/  STL [R1+0x2e88], R14 ;  /* 0x002e880e01007387 */ /* 0x004fe80000100800 */
[----:B0-----:R-:W2:Y:S01]  /*12c30*/  LDL.LU.64 R6, [R1+0x88] ;  /* 0x0000880001067983 */ /* 0x001ea20000300a00 */
[----:B-1----:R-:W-:-:S03]  /*12c40*/  IMAD.MOV.U32 R0, RZ, RZ, R15 ;  /* 0x000000ffff007224 */ /* 0x002fc600078e000f */
[----:B------:R-:W-:Y:S04]  /*12c50*/  STL [R1+0x2e80], R44 ;  /* 0x002e802c01007387 */ /* 0x000fe80000100800 */
[----:B------:R0:W-:Y:S04]  /*12c60*/  STL [R1+0x2e7c], R0 ;  /* 0x002e7c0001007387 */ /* 0x0001e80000100800 */
[----:B------:R-:W-:Y:S04]  /*12c70*/  STL [R1+0x2e74], R45 ;  /* 0x002e742d01007387 */ /* 0x000fe80000100800 */
[----:B----4-:R1:W-:Y:S01]  /*12c80*/  STL [R1+0x2e78], R4 ;  /* 0x002e780401007387 */ /* 0x0103e20000100800 */
[----:B0-----:R-:W-:-:S03]  /*12c90*/  IMAD.MOV.U32 R0, RZ, RZ, R5 ;  /* 0x000000ffff007224 */ /* 0x001fc600078e0005 */
[----:B-1----:R-:W4:Y:S04]  /*12ca0*/  LDL.LU.64 R4, [R1+0x80] ;  /* 0x0000800001047983 */ /* 0x002f280000300a00 */
[----:B------:R3:W-:Y:S04]  /*12cb0*/  STL [R1+0x2e6c], R0 ;  /* 0x002e6c0001007387 */ /* 0x0007e80000100800 */
[----:B------:R-:W-:Y:S04]  /*12cc0*/  STL [R1+0x2e70], R46 ;  /* 0x002e702e01007387 */ /* 0x000fe80000100800 */
        /* <DEDUP_REMOVED lines=11> */
[----:B------:R-:W-:Y:S04]  /*12d80*/  STL [R1+0x2e44], R51 ;  /* 0x002e443301007387 */ /* 0x000fe80000100800 */
[----:B0-----:R-:W3:Y:S01]  /*12d90*/  LDL.LU.64 R8, [R1+0x250] ;  /* 0x0002500001087983 */ /* 0x001ee20000300a00 */
[----:B-----5:R-:W-:-:S03]  /*12da0*/  IMAD.MOV.U32 R0, RZ, RZ, R13 ;  /* 0x000000ffff007224 */ /* 0x020fc600078e000d */
[----:B------:R-:W-:Y:S04]  /*12db0*/  STL [R1+0x2e48], R12 ;  /* 0x002e480c01007387 */ /* 0x000fe80000100800 */
[----:B------:R-:W5:Y:S04]  /*12dc0*/  LDL.LU.64 R18, [R1+0x248] ;  /* 0x0002480001127983 */ /* 0x000f680000300a00 */
[----:B------:R0:W-:Y:S04]  /*12dd0*/  STL [R1+0x2e3c], R0 ;  /* 0x002e3c0001007387 */ /* 0x0001e80000100800 */
[----:B------:R-:W-:Y:S04]  /*12de0*/  STL [R1+0x2e40], R52 ;  /* 0x002e403401007387 */ /* 0x000fe80000100800 */
[----:B------:R-:W-:Y:S04]  /*12df0*/  STL [R1+0x2e34], R53 ;  /* 0x002e343501007387 */ /* 0x000fe80000100800 */
[----:B------:R-:W5:Y:S01]  /*12e00*/  LDL.LU.64 R16, [R1+0x268] ;  /* 0x0002680001107983 */ /* 0x000f620000300a00 */
[----:B0-----:R-:W-:-:S03]  /*12e10*/  IMAD.MOV.U32 R0, RZ, RZ, R11 ;  /* 0x000000ffff007224 */ /* 0x001fc600078e000b */
[----:B------:R-:W-:Y:S04]  /*12e20*/  STL [R1+0x2e38], R10 ;  /* 0x002e380a01007387 */ /* 0x000fe80000100800 */
[----:B------:R-:W5:Y:S04]  /*12e30*/  LDL.LU.64 R12, [R1+0x258] ;  /* 0x00025800010c7983 */ /* 0x000f680000300a00 */
[----:B------:R2:W-:Y:S04]  /*12e40*/  STL [R1+0x2e2c], R0 ;  /* 0x002e2c0001007387 */ /* 0x0005e80000100800 */
[----:B------:R-:W-:Y:S04]  /*12e50*/  STL [R1+0x2e30], R54 ;  /* 0x002e303601007387 */ /* 0x000fe80000100800 */
[----:B------:R-:W-:Y:S04]  /*12e60*/  STL [R1+0x2e24], R55 ;  /* 0x002e243701007387 */ /* 0x000fe80000100800 */
[----:B------:R-:W5:Y:S01]  /*12e70*/  LDL.LU.64 R14, [R1+0x280] ;  /* 0x00028000010e7983 */ /* 0x000f620000300a00 */
[----:B--2---:R-:W-:-:S03]  /*12e80*/  IMAD.MOV.U32 R0, RZ, RZ, R7 ;  /* 0x000000ffff007224 */ /* 0x004fc600078e0007 */
[----:B------:R0:W-:Y:S04]  /*12e90*/  STL [R1+0x2e28], R6 ;  /* 0x002e280601007387 */ /* 0x0001e80000100800 */
[----:B------:R-:W2:Y:S04]  /*12ea0*/  LDL.LU.64 R10, [R1+0x260] ;  /* 0x00026000010a7983 */ /* 0x000ea80000300a00 */
[----:B------:R4:W-:Y:S04]  /*12eb0*/  STL [R1+0x2e1c], R0 ;  /* 0x002e1c0001007387 */ /* 0x0009e80000100800 */
[----:B------:R-:W-:Y:S04]  /*12ec0*/  STL [R1+0x2e20], R56 ;  /* 0x002e203801007387 */ /* 0x000fe80000100800 */
[----:B------:R-:W-:Y:S04]  /*12ed0*/  STL [R1+0x2e14], R57 ;  /* 0x002e143901007387 */ /* 0x000fe80000100800 */
[----:B0-----:R-:W2:Y:S01]  /*12ee0*/  LDL.LU.64 R6, [R1+0x298] ;  /* 0x0002980001067983 */ /* 0x001ea20000300a00 */
[----:B----4-:R-:W-:-:S03]  /*12ef0*/  IMAD.MOV.U32 R0, RZ, RZ, R5 ;  /* 0x000000ffff007224 */ /* 0x010fc600078e0005 */
[----:B------:R0:W-:Y:S04]  /*12f00*/  STL [R1+0x2e18], R4 ;  /* 0x002e180401007387 */ /* 0x0001e80000100800 */
[----:B0-----:R-:W4:Y:S04]  /*12f10*/  LDL.LU.64 R4, [R1+0x270] ;  /* 0x0002700001047983 */ /* 0x001f280000300a00 */
[----:B------:R3:W-:Y:S04]  /*12f20*/  STL [R1+0x2e0c], R0 ;  /* 0x002e0c0001007387 */ /* 0x0007e80000100800 */
[----:B------:R-:W-:Y:S04]  /*12f30*/  STL [R1+0x2e10], R58 ;  /* 0x002e103a01007387 */ /* 0x000fe80000100800 */
[----:B------:R-:W-:Y:S04]  /*12f40*/  STL [R1+0x2e04], R59 ;  /* 0x002e043b01007387 */ /* 0x000fe80000100800 */
[----:B------:R-:W4:Y:S01]  /*12f50*/  LDL.LU.64 R22, [R1+0x2b0] ;  /* 0x0002b00001167983 */ /* 0x000f220000300a00 */
[----:B---3--:R-:W-:-:S03]  /*12f60*/  IMAD.MOV.U32 R0, RZ, RZ, R3 ;  /* 0x000000ffff007224 */ /* 0x008fc600078e0003 */
[----:B------:R0:W-:Y:S04]  /*12f70*/  STL [R1+0x2e08], R2 ;  /* 0x002e080201007387 */ /* 0x0001e80000100800 */
[----:B------:R-:W3:Y:S04]  /*12f80*/  LDL.LU.64 R20, [R1+0x278] ;  /* 0x0002780001147983 */ /* 0x000ee80000300a00 */
[----:B------:R1:W-:Y:S04]  /*12f90*/  STL [R1+0x2dfc], R0 ;  /* 0x002dfc0001007387 */ /* 0x0003e80000100800 */
[----:B------:R-:W-:Y:S04]  /*12fa0*/  STL [R1+0x2e00], R60 ;  /* 0x002e003c01007387 */ /* 0x000fe80000100800 */
[----:B------:R-:W-:Y:S04]  /*12fb0*/  STL [R1+0x18f8], R61 ;  /* 0x0018f83d01007387 */ /* 0x000fe80000100800 */
[----:B0-----:R-:W3:Y:S01]  /*12fc0*/  LDL.LU.64 R2, [R1+0x2c8] ;  /* 0x0002c80001027983 */ /* 0x001ee20000300a00 */
[----:B-1----:R-:W-:-:S03]  /*12fd0*/  IMAD.MOV.U32 R0, RZ, RZ, R9 ;  /* 0x000000ffff007224 */ /* 0x002fc600078e0009 */
[----:B------:R0:W-:Y:S04]  /*12fe0*/  STL [R1+0x1900], R8 ;  /* 0x0019000801007387 */ /* 0x0001e80000100800 */
[----:B0-----:R-:W3:Y:S04]  /*12ff0*/  LDL.LU.64 R8, [R1+0x288] ;  /* 0x0002880001087983 */ /* 0x001ee80000300a00 */
[----:B------:R0:W-:Y:S04]  /*13000*/  STL [R1+0x18fc], R0 ;  /* 0x0018fc0001007387 */ /* 0x0001e80000100800 */
[----:B-----5:R1:W-:Y:S01]  /*13010*/  STL [R1+0x1908], R18 ;  /* 0x0019081201007387 */ /* 0x0203e20000100800 */
[----:B0-----:R-:W-:-:S03]  /*13020*/  IMAD.MOV.U32 R0, RZ, RZ, R19 ;  /* 0x000000ffff007224 */ /* 0x001fc600078e0013 */
[----:B-1----:R-:W5:Y:S04]  /*13030*/  LDL.LU.64 R18, [R1+0x2d8] ;  /* 0x0002d80001127983 */ /* 0x002f680000300a00 */
[----:B------:R0:W-:Y:S04]  /*13040*/  STL [R1+0x1904], R0 ;  /* 0x0019040001007387 */ /* 0x0001e80000100800 */
[----:B------:R1:W-:Y:S01]  /*13050*/  STL [R1+0x1910], R16 ;  /* 0x0019101001007387 */ /* 0x0003e20000100800 */
        /* <DEDUP_REMOVED lines=11> */
[----:B--2---:R1:W-:Y:S01]  /*13110*/  STL [R1+0x1928], R10 ;  /* 0x0019280a01007387 */ /* 0x0043e20000100800 */
[----:B0-----:R-:W-:-:S03]  /*13120*/  IMAD.MOV.U32 R0, RZ, RZ, R11 ;  /* 0x000000ffff007224 */ /* 0x001fc600078e000b */
[----:B-1----:R-:W2:Y:S04]  /*13130*/  LDL.LU.64 R10, [R1+0x308] ;  /* 0x00030800010a7983 */ /* 0x002ea80000300a00 */
[----:B------:R0:W-:Y:S04]  /*13140*/  STL [R1+0x1924], R0 ;  /* 0x0019240001007387 */ /* 0x0001e80000100800 */
[----:B------:R1:W-:Y:S01]  /*13150*/  STL [R1+0x1930], R6 ;  /* 0x0019300601007387 */ /* 0x0003e20000100800 */
[----:B0-----:R-:W-:-:S03]  /*13160*/  IMAD.MOV.U32 R0, RZ, RZ, R7 ;  /* 0x000000ffff007224 */ /* 0x001fc600078e0007 */
[----:B-1----:R-:W2:Y:S04]  /*13170*/  LDL.LU.64 R6, [R1+0x2a8] ;  /* 0x0002a80001067983 */ /* 0x002ea80000300a00 */
[----:B------:R0:W-:Y:S04]  /*13180*/  STL [R1+0x192c], R0 ;  /* 0x00192c0001007387 */ /* 0x0001e80000100800 */
[----:B----4-:R1:W-:Y:S01]  /*13190*/  STL [R1+0x1938], R4 ;  /* 0x0019380401007387 */ /* 0x0103e20000100800 */
[----:B0-----:R-:W-:-:S03]  /*131a0*/  IMAD.MOV.U32 R0, RZ, RZ, R5 ;  /* 0x000000ffff007224 */ /* 0x001fc600078e0005 */
[----:B-1----:R-:W4:Y:S04]  /*131b0*/  LDL.LU.64 R4, [R1+0x320] ;  /* 0x0003200001047983 */ /* 0x002f280000300a00 */
[----:B------:R0:W-:Y:S04]  /*131c0*/  STL [R1+0x1934], R0 ;  /* 0x0019340001007387 */ /* 0x0001e80000100800 */
[----:B------:R1:W-:Y:S01]  /*131d0*/  STL [R1+0x1940], R22 ;  /* 0x0019401601007387 */ /* 0x0003e20000100800 */
[----:B0-----:R-:W-:-:S03]  /*131e0*/  IMAD.MOV.U32 R0, RZ, RZ, R23 ;  /* 0x000000ffff007224 */ /* 0x001fc600078e0017 */
[----:B-1----:R-:W4:Y:S04]  /*131f0*/  LDL.LU.64 R22, [R1+0x2b8] ;  /* 0x0002b80001167983 */ /* 0x002f280000300a00 */
[----:B------:R0:W-:Y:S04]  /*13200*/  STL [R1+0x193c], R0 ;  /* 0x00193c0001007387 */ /* 0x0001e80000100800 */
[----:B---3--:R1:W-:Y:S01]  /*13210*/  STL [R1+0x1948], R20 ;  /* 0x0019481401007387 */ /* 0x0083e20000100800 */
[----:B0-----:R-:W-:-:S03]  /*13220*/  IMAD.MOV.U32 R0, RZ, RZ, R21 ;  /* 0x000000ffff007224 */ /* 0x001fc600078e0015 */
[----:B-1----:R-:W3:Y:S04]  /*13230*/  LDL.LU.64 R20, [R1+0x338] ;  /* 0x0003380001147983 */ /* 0x002ee80000300a00 */
[----:B------:R0:W-:Y:S04]  /*13240*/  STL [R1+0x1944], R0 ;  /* 0x0019440001007387 */ /* 0x0001e80000100800 */
[----:B------:R1:W-:Y:S01]  /*13250*/  STL [R1+0x1950], R2 ;  /* 0x0019500201007387 */ /* 0x0003e20000100800 */
[----:B0-----:R-:W-:-:S03]  /*13260*/  IMAD.MOV.U32 R0, RZ, RZ, R3 ;  /* 0x000000ffff007224 */ /* 0x001fc600078e0003 */
[----:B-1----:R-:W3:Y:S04]  /*13270*/  LDL.LU.64 R2, [R1+0x2c0] ;  /* 0x0002c00001027983 */ /* 0x002ee80000300a00 */
[----:B------:R0:W-:Y:S04]  /*13280*/  STL [R1+0x194c], R0 ;  /* 0x00194c0001007387 */ /* 0x0001e80000100800 */
[----:B------:R1:W-:Y:S01]  /*13290*/  STL [R1+0x1958], R8 ;  /* 0x0019580801007387 */ /* 0x0003e20000100800 */
[----:B0-----:R-:W-:-:S03]  /*132a0*/  IMAD.MOV.U32 R0, RZ, RZ, R9 ;  /* 0x000000ffff007224 */ /* 0x001fc600078e0009 */
[----:B-1----:R-:W3:Y:S04]  /*132b0*/  LDL.LU.64 R8, [R1+0x348] ;  /* 0x0003480001087983 */ /* 0x002ee80000300a00 */
        /* <DEDUP_REMOVED lines=412> */
[----:B------:R2:W-:Y:S02]  /*14c80*/  STL [R1+0x1c8c], R0 ;  /* 0x001c8c0001007387 */ /* 0x0005e40000100800 */
[----:B--2---:R-:W-:Y:S02]  /*14c90*/  IMAD.MOV.U32 R0, RZ, RZ, R11 ;  /* 0x000000ffff007224 */ /* 0x004fe400078e000b */
[----:B------:R0:W-:Y:S04]  /*14ca0*/  STL [R1+0x1c98], R10 ;  /* 0x001c980a01007387 */ /* 0x0001e80000100800 */
[----:B0-----:R-:W2:Y:S04]  /*14cb0*/  LDL.LU.64 R10, [R1+0x668] ;  /* 0x00066800010a7983 */ /* 0x001ea80000300a00 */
        /* <DEDUP_REMOVED lines=29> */
[----:B------:R-:W-:Y:S04]  /*14e90*/  STL [R1+0x1cd8], R16 ;  /* 0x001cd81001007387 */ /* 0x000fe80000100800 */
[----:B------:R-:W5:Y:S01]  /*14ea0*/  LDL.LU.64 R24, [R1+0x688] ;  /* 0x0006880001187983 */ /* 0x000f620000300a00 */
[----:B0-----:R-:W-:-:S05]  /*14eb0*/  IMAD.MOV.U32 R0, RZ, RZ, R17 ;  /* 0x000000ffff007224 */ /* 0x001fca00078e0011 */
[----:B------:R0:W-:Y:S04]  /*14ec0*/  STL [R1+0x1cd4], R0 ;  /* 0x001cd40001007387 */ /* 0x0001e80000100800 */
[----:B------:R1:W-:Y:S01]  /*14ed0*/  STL [R1+0x1ce0], R12 ;  /* 0x001ce00c01007387 */ /* 0x0003e20000100800 */
[----:B0-----:R-:W-:-:S03]  /*14ee0*/  IMAD.MOV.U32 R0, RZ, RZ, R13 ;  /* 0x000000ffff007224 */ /* 0x001fc600078e000d */
[----:B-1----:R-:W5:Y:S04]  /*14ef0*/  LDL.LU.64 R12, [R1+0x210] ;  /* 0x00021000010c7983 */ /* 0x002f680000300a00 */
[----:B------:R0:W-:Y:S04]  /*14f00*/  STL [R1+0x1cdc], R0 ;  /* 0x001cdc0001007387 */ /* 0x0001e80000100800 */
[----:B------:R-:W-:Y:S04]  /*14f10*/  STL [R1+0x1ce8], R14 ;  /* 0x001ce80e01007387 */ /* 0x000fe80000100800 */
[----:B------:R-:W5:Y:S01]  /*14f20*/  LDL.LU.64 R16, [R1+0x690] ;  /* 0x0006900001107983 */ /* 0x000f620000300a00 */
[----:B0-----:R-:W-:-:S05]  /*14f30*/  IMAD.MOV.U32 R0, RZ, RZ, R15 ;  /* 0x000000ffff007224 */ /* 0x001fca00078e000f */
[----:B------:R2:W-:Y:S02]  /*14f40*/  STL [R1+0x1ce4], R0 ;  /* 0x001ce40001007387 */ /* 0x0005e40000100800 */
[----:B--2---:R-:W-:Y:S02]  /*14f50*/  IMAD.MOV.U32 R0, RZ, RZ, R11 ;  /* 0x000000ffff007224 */ /* 0x004fe400078e000b */
[----:B------:R-:W-:Y:S04]  /*14f60*/  STL [R1+0x1cf0], R10 ;  /* 0x001cf00a01007387 */ /* 0x000fe80000100800 */
[----:B------:R-:W2:Y:S04]  /*14f70*/  LDL.LU.64 R14, [R1+0x570] ;  /* 0x00057000010e7983 */ /* 0x000ea80000300a00 */
[----:B------:R0:W-:Y:S02]  /*14f80*/  STL [R1+0x1cec], R0 ;  /* 0x001cec0001007387 */ /* 0x0001e40000100800 */
[----:B0-----:R-:W-:-:S02]  /*14f90*/  IMAD.MOV.U32 R0, RZ, RZ, R7 ;  /* 0x000000ffff007224 */ /* 0x001fc400078e0007 */
[----:B------:R0:W-:Y:S04]  /*14fa0*/  STL [R1+0x1cf8], R6 ;  /* 0x001cf80601007387 */ /* 0x0001e80000100800 */
[----:B0-----:R-:W2:Y:S04]  /*14fb0*/  LDL.LU.64 R6, [R1+0x698] ;  /* 0x0006980001067983 */ /* 0x001ea80000300a00 */
[----:B------:R0:W-:Y:S04]  /*14fc0*/  STL [R1+0x1cf4], R0 ;  /* 0x001cf40001007387 */ /* 0x0001e80000100800 */
[----:B----4-:R1:W-:Y:S01]  /*14fd0*/  STL [R1+0x1d00], R4 ;  /* 0x001d000401007387 */ /* 0x0103e20000100800 */
[----:B0-----:R-:W-:-:S03]  /*14fe0*/  IMAD.MOV.U32 R0, RZ, RZ, R5 ;  /* 0x000000ffff007224 */ /* 0x001fc600078e0005 */
[----:B-1----:R-:W4:Y:S04]  /*14ff0*/  LDL.LU.64 R4, [R1+0x208] ;  /* 0x0002080001047983 */ /* 0x002f280000300a00 */
[----:B------:R0:W-:Y:S04]  /*15000*/  STL [R1+0x1cfc], R0 ;  /* 0x001cfc0001007387 */ /* 0x0001e80000100800 */
[----:B------:R1:W-:Y:S04]  /*15010*/  STL [R1+0x1d08], R22 ;  /* 0x001d081601007387 */ /* 0x0003e80000100800 */
[----:B------:R-:W4:Y:S01]  /*15020*/  LDL.LU.64 R10, [R1+0x6a0] ;  /* 0x0006a000010a7983 */ /* 0x000f220000300a00 */
[----:B0-----:R-:W-:-:S03]  /*15030*/  IMAD.MOV.U32 R0, RZ, RZ, R23 ;  /* 0x000000ffff007224 */ /* 0x001fc600078e0017 */
[----:B---3--:R-:W-:Y:S04]  /*15040*/  STL [R1+0x1d10], R20 ;  /* 0x001d101401007387 */ /* 0x008fe80000100800 */
[----:B------:R0:W-:Y:S04]  /*15050*/  STL [R1+0x1d04], R0 ;  /* 0x001d040001007387 */ /* 0x0001e80000100800 */
[----:B-1----:R-:W3:Y:S01]  /*15060*/  LDL.LU.64 R22, [R1+0x588] ;  /* 0x0005880001167983 */ /* 0x002ee20000300a00 */
[----:B0-----:R-:W-:-:S03]  /*15070*/  IMAD.MOV.U32 R0, RZ, RZ, R21 ;  /* 0x000000ffff007224 */ /* 0x001fc600078e0015 */
[----:B------:R-:W-:Y:S04]  /*15080*/  STL [R1+0x1d18], R2 ;  /* 0x001d180201007387 */ /* 0x000fe80000100800 */
[----:B------:R0:W-:Y:S04]  /*15090*/  STL [R1+0x1d0c], R0 ;  /* 0x001d0c0001007387 */ /* 0x0001e80000100800 */
[----:B------:R-:W3:Y:S01]  /*150a0*/  LDL.LU.64 R20, [R1+0x6a8] ;  /* 0x0006a80001147983 */ /* 0x000ee20000300a00 */
[----:B0-----:R-:W-:-:S03]  /*150b0*/  IMAD.MOV.U32 R0, RZ, RZ, R3 ;  /* 0x000000ffff007224 */ /* 0x001fc600078e0003 */
[----:B------:R-:W-:Y:S04]  /*150c0*/  STL [R1+0x1d20], R8 ;  /* 0x001d200801007387 */ /* 0x000fe80000100800 */
[----:B------:R0:W-:Y:S04]  /*150d0*/  STL [R1+0x1d14], R0 ;  /* 0x001d140001007387 */ /* 0x0001e80000100800 */
[----:B------:R-:W3:Y:S01]  /*150e0*/  LDL.LU.64 R2, [R1+0x200] ;  /* 0x0002000001027983 */ /* 0x000ee20000300a00 */
[----:B0-----:R-:W-:-:S03]  /*150f0*/  IMAD.MOV.U32 R0, RZ, RZ, R9 ;  /* 0x000000ffff007224 */ /* 0x001fc600078e0009 */
[----:B-----5:R-:W-:Y:S04]  /*15100*/  STL [R1+0x1d28], R18 ;  /* 0x001d281201007387 */ /* 0x020fe80000100800 */
[----:B------:R0:W-:Y:S04]  /*15110*/  STL [R1+0x1d1c], R0 ;  /* 0x001d1c0001007387 */ /* 0x0001e80000100800 */
[----:B------:R-:W5:Y:S01]  /*15120*/  LDL.LU.64 R8, [R1+0x6b0] ;  /* 0x0006b00001087983 */ /* 0x000f620000300a00 */
[----:B0-----:R-:W-:-:S03]  /*15130*/  IMAD.MOV.U32 R0, RZ, RZ, R19 ;  /* 0x000000ffff007224 */ /* 0x001fc600078e0013 */
[----:B------:R-:W-:Y:S04]  /*15140*/  STL [R1+0x1d30], R24 ;  /* 0x001d301801007387 */ /* 0x000fe80000100800 */
[----:B------:R0:W-:Y:S04]  /*15150*/  STL [R1+0x1d24], R0 ;  /* 0x001d240001007387 */ /* 0x0001e80000100800 */
[----:B------:R-:W5:Y:S01]  /*15160*/  LDL.LU.64 R18, [R1+0x598] ;  /* 0x0005980001127983 */ /* 0x000f620000300a00 */
[----:B0-----:R-:W-:-:S03]  /*15170*/  IMAD.MOV.U32 R0, RZ, RZ, R25 ;  /* 0x000000ffff007224 */ /* 0x001fc600078e0019 */
[----:B------:R-:W-:Y:S04]  /*15180*/  STL [R1+0x1d38], R12 ;  /* 0x001d380c01007387 */ /* 0x000fe80000100800 */
[----:B------:R0:W-:Y:S02]  /*15190*/  STL [R1+0x1d2c], R0 ;  /* 0x001d2c0001007387 */ /* 0x0001e40000100800 */
[----:B0-----:R-:W-:Y:S02]  /*151a0*/  IMAD.MOV.U32 R0, RZ, RZ, R13 ;  /* 0x000000ffff007224 */ /* 0x001fe400078e000d */
[----:B------:R-:W5:Y:S04]  /*151b0*/  LDL.LU.64 R12, [R1+0x6b8] ;  /* 0x0006b800010c7983 */ /* 0x000f680000300a00 */
        /* <DEDUP_REMOVED lines=8> */
[----:B------:R0:W-:Y:S02]  /*15240*/  STL [R1+0x1d44], R0 ;  /* 0x001d440001007387 */ /* 0x0001e40000100800 */
[----:B0-----:R-:W-:-:S02]  /*15250*/  IMAD.MOV.U32 R0, RZ, RZ, R7 ;  /* 0x000000ffff007224 */ /* 0x001fc400078e0007 */
[----:B------:R0:W-:Y:S04]  /*15260*/  STL [R1+0x1d50], R6 ;  /* 0x001d500601007387 */ /* 0x0001e80000100800 */
[----:B0-----:R-:W2:Y:S04]  /*15270*/  LDL.LU.64 R6, [R1+0x5b0] ;  /* 0x0005b00001067983 */ /* 0x001ea80000300a00 */
[----:B------:R0:W-:Y:S04]  /*15280*/  STL [R1+0x1d4c], R0 ;  /* 0x001d4c0001007387 */ /* 0x0001e80000100800 */
[----:B----4-:R1:W-:Y:S01]  /*15290*/  STL [R1+0x1d58], R4 ;  /* 0x001d580401007387 */ /* 0x0103e20000100800 */
[----:B0-----:R-:W-:-:S03]  /*152a0*/  IMAD.MOV.U32 R0, RZ, RZ, R5 ;  /* 0x000000ffff007224 */ /* 0x001fc600078e0005 */
[----:B------:R-:W-:Y:S04]  /*152b0*/  STL [R1+0x1d60], R10 ;  /* 0x001d600a01007387 */ /* 0x000fe80000100800 */
[----:B------:R0:W-:Y:S04]  /*152c0*/  STL [R1+0x1d54], R0 ;  /* 0x001d540001007387 */ /* 0x0001e80000100800 */
[----:B-1----:R-:W4:Y:S01]  /*152d0*/  LDL.LU.64 R4, [R1+0x6c8] ;  /* 0x0006c80001047983 */ /* 0x002f220000300a00 */
[----:B0-----:R-:W-:-:S03]  /*152e0*/  IMAD.MOV.U32 R0, RZ, RZ, R11 ;  /* 0x000000ffff007224 */ /* 0x001fc600078e000b */
[----:B---3--:R-:W-:Y:S04]  /*152f0*/  STL [R1+0x1d68], R22 ;  /* 0x001d681601007387 */ /* 0x008fe80000100800 */
[----:B------:R0:W-:Y:S04]  /*15300*/  STL [R1+0x1d5c], R0 ;  /* 0x001d5c0001007387 */ /* 0x0001e80000100800 */
[----:B------:R-:W3:Y:S01]  /*15310*/  LDL.LU.64 R10, [R1+0x1f0] ;  /* 0x0001f000010a7983 */ /* 0x000ee20000300a00 */
[----:B0-----:R-:W-:-:S03]  /*15320*/  IMAD.MOV.U32 R0, RZ, RZ, R23 ;  /* 0x000000ffff007224 */ /* 0x001fc600078e0017 */
[----:B------:R-:W-:Y:S04]  /*15330*/  STL [R1+0x1d70], R20 ;  /* 0x001d701401007387 */ /* 0x000fe80000100800 */
[----:B------:R0:W-:Y:S04]  /*15340*/  STL [R1+0x1d64], R0 ;  /* 0x001d640001007387 */ /* 0x0001e80000100800 */
[----:B------:R-:W3:Y:S01]  /*15350*/  LDL.LU.64 R26, [R1+0x6d0] ;  /* 0x0006d000011a7983 */ /* 0x000ee20000300a00 */
[----:B0-----:R-:W-:-:S05]  /*15360*/  IMAD.MOV.U32 R0, RZ, RZ, R21 ;  /* 0x000000ffff007224 */ /* 0x001fca00078e0015 */
[----:B------:R0:W-:Y:S04]  /*15370*/  STL [R1+0x1d6c], R0 ;  /* 0x001d6c0001007387 */ /* 0x0001e80000100800 */
[----:B------:R-:W-:Y:S04]  /*15380*/  STL [R1+0x1d78], R2 ;  /* 0x001d780201007387 */ /* 0x000fe80000100800 */
[----:B------:R-:W3:Y:S01]  /*15390*/  LDL.LU.64 R24, [R1+0x5c0] ;  /* 0x0005c00001187983 */ /* 0x000ee20000300a00 */
[----:B0-----:R-:W-:-:S05]  /*153a0*/  IMAD.MOV.U32 R0, RZ, RZ, R3 ;  /* 0x000000ffff007224 */ /* 0x001fca00078e0003 */
[----:B------:R0:W-:Y:S04]  /*153b0*/  STL [R1+0x1d74], R0 ;  /* 0x001d740001007387 */ /* 0x0001e80000100800 */
[----:B-----5:R1:W-:Y:S01]  /*153c0*/  STL [R1+0x1d80], R8 ;  /* 0x001d800801007387 */ /* 0x0203e20000100800 */
[----:B0-----:R-:W-:-:S03]  /*153d0*/  IMAD.MOV.U32 R0, RZ, RZ, R9 ;  /* 0x000000ffff007224 */ /* 0x001fc600078e0009 */
[----:B------:R-:W5:Y:S04]  /*153e0*/  LDL.LU.64 R2, [R1+0x6d8] ;  /* 0x0006d80001027983 */ /* 0x000f680000300a00 */
[----:B------:R-:W-:Y:S04]  /*153f0*/  STL [R1+0x1d88], R18 ;  /* 0x001d881201007387 */ /* 0x000fe80000100800 */
[----:B------:R0:W-:Y:S04]  /*15400*/  STL [R1+0x1d7c], R0 ;  /* 0x001d7c0001007387 */ /* 0x0001e80000100800 */
[----:B-1----:R-:W5:Y:S04]  /*15410*/  LDL.LU.64 R8, [R1+0x1e8] ;  /* 0x0001e80001087983 */ /* 0x002f680000300a00 */
[----:B------:R-:W5:Y:S01]  /*15420*/  LDL.LU.64 R22, [R1+0x6e0] ;  /* 0x0006e00001167983 */ /* 0x000f620000300a00 */
[----:B0-----:R-:W-:-:S05]  /*15430*/  IMAD.MOV.U32 R0, RZ, RZ, R19 ;  /* 0x000000ffff007224 */ /* 0x001fca00078e0013 */
[----:B------:R0:W-:Y:S02]  /*15440*/  STL [R1+0x1d84], R0 ;  /* 0x001d840001007387 */ /* 0x0001e40000100800 */
[----:B0-----:R-:W-:Y:S02]  /*15450*/  IMAD.MOV.U32 R0, RZ, RZ, R13 ;  /* 0x000000ffff007224 */ /* 0x001fe400078e000d */
[----:B------:R-:W-:Y:S04]  /*15460*/  STL [R1+0x1d90], R12 ;  /* 0x001d900c01007387 */ /* 0x000fe80000100800 */
[----:B------:R-:W5:Y:S04]  /*15470*/  LDL.LU.64 R20, [R1+0x5d8] ;  /* 0x0005d80001147983 */ /* 0x000f680000300a00 */
[----:B------:R0:W-:Y:S02]  /*15480*/  STL [R1+0x1d8c], R0 ;  /* 0x001d8c0001007387 */ /* 0x0001e40000100800 */
[----:B0-----:R-:W-:-:S02]  /*15490*/  IMAD.MOV.U32 R0, RZ, RZ, R17 ;  /* 0x000000ffff007224 */ /* 0x001fc400078e0011 */
[----:B------:R-:W-:Y:S04]  /*154a0*/  STL [R1+0x1d98], R16 ;  /* 0x001d981001007387 */ /* 0x000fe80000100800 */
[----:B------:R-:W5:Y:S04]  /*154b0*/  LDL.LU.64 R12, [R1+0x6e8] ;  /* 0x0006e800010c7983 */ /* 0x000f680000300a00 */
[----:B--2---:R-:W-:Y:S04]  /*154c0*/  STL [R1+0x1da0], R14 ;  /* 0x001da00e01007387 */ /* 0x004fe80000100800 */
[----:B------:R0:W-:Y:S04]  /*154d0*/  STL [R1+0x1d94], R0 ;  /* 0x001d940001007387 */ /* 0x0001e80000100800 */
[----:B------:R-:W2:Y:S01]  /*154e0*/  LDL.LU.64 R18, [R1+0x1e0] ;  /* 0x0001e00001127983 */ /* 0x000ea20000300a00 */
[----:B0-----:R-:W-:-:S03]  /*154f0*/  IMAD.MOV.U32 R0, RZ, RZ, R15 ;  /* 0x000000ffff007224 */ /* 0x001fc600078e000f */
[----:B------:R-:W-:Y:S04]  /*15500*/  STL [R1+0x1da8], R6 ;  /* 0x001da80601007387 */ /* 0x000fe80000100800 */
[----:B------:R0:W-:Y:S04]  /*15510*/  STL [R1+0x1d9c], R0 ;  /* 0x001d9c0001007387 */ /* 0x0001e80000100800 */
[----:B------:R-:W2:Y:S01]  /*15520*/  LDL.LU.64 R16, [R1+0x6f0] ;  /* 0x0006f00001107983 */ /* 0x000ea20000300a00 */
[----:B0-----:R-:W-:-:S03]  /*15530*/  IMAD.MOV.U32 R0, RZ, RZ, R7 ;  /* 0x000000ffff007224 */ /* 0x001fc600078e0007 */
[----:B------:R-:W2:Y:S04]  /*15540*/  LDL.LU.64 R6, [R1+0x5e8] ;  /* 0x0005e80001067983 */ /* 0x000ea80000300a00 */
[----:B------:R0:W-:Y:S04]  /*15550*/  STL [R1+0x1da4], R0 ;  /* 0x001da40001007387 */ /* 0x0001e80000100800 */
[----:B----4-:R1:W-:Y:S01]  /*15560*/  STL [R1+0x1db0], R4 ;  /* 0x001db00401007387 */ /* 0x0103e20000100800 */
[----:B0-----:R-:W-:-:S03]  /*15570*/  IMAD.MOV.U32 R0, RZ, RZ, R5 ;  /* 0x000000ffff007224 */ /* 0x001fc600078e0005 */
[----:B-1----:R-:W4:Y:S04]  /*15580*/  LDL.LU.64 R4, [R1+0x6f8] ;  /* 0x0006f80001047983 */ /* 0x002f280000300a00 */
[----:B------:R0:W-:Y:S04]  /*15590*/  STL [R1+0x1dac], R0 ;  /* 0x001dac0001007387 */ /* 0x0001e80000100800 */
[----:B---3--:R1:W-:Y:S04]  /*155a0*/  STL [R1+0x1db8], R10 ;  /* 0x001db80a01007387 */ /* 0x0083e80000100800 */
[----:B0-----:R-:W3:Y:S04]  /*155b0*/  LDL.LU R0, [R1+0x710] ;  /* 0x0007100001007983 */ /* 0x001ee80000300800 */
[----:B------:R-:W3:Y:S01]  /*155c0*/  LDL.LU.64 R14, [R1+0x1d8] ;  /* 0x0001d800010e7983 */ /* 0x000ee20000300a00 */
[----:B-1----:R-:W-:-:S05]  /*155d0*/  IMAD.MOV.U32 R10, RZ, RZ, R11 ;  /* 0x000000ffff0a7224 */ /* 0x002fca00078e000b */
[----:B------:R0:W-:Y:S04]  /*155e0*/  STL [R1+0x1db4], R10 ;  /* 0x001db40a01007387 */ /* 0x0001e80000100800 */
[----:B------:R1:W-:Y:S04]  /*155f0*/  STL [R1+0x1dc0], R26 ;  /* 0x001dc01a01007387 */ /* 0x0003e80000100800 */
[----:B0-----:R-:W3:Y:S01]  /*15600*/  LDL.LU.64 R10, [R1+0x700] ;  /* 0x00070000010a7983 */ /* 0x001ee20000300a00 */
[----:B-1----:R-:W-:-:S03]  /*15610*/  IMAD.MOV.U32 R26, RZ, RZ, R27 ;  /* 0x000000ffff1a7224 */ /* 0x002fc600078e001b */
[----:B------:R0:W-:Y:S04]  /*15620*/  STL [R1+0x1dc8], R24 ;  /* 0x001dc81801007387 */ /* 0x0001e80000100800 */
[----:B------:R-:W-:Y:S01]  /*15630*/  STL [R1+0x1dbc], R26 ;  /* 0x001dbc1a01007387 */ /* 0x000fe20000100800 */
[----:B0-----:R-:W-:-:S03]  /*15640*/  IMAD.MOV.U32 R24, RZ, RZ, R25 ;  /* 0x000000ffff187224 */ /* 0x001fc600078e0019 */
[----:B-----5:R0:W-:Y:S04]  /*15650*/  STL [R1+0x1dd0], R2 ;  /* 0x001dd00201007387 */ /* 0x0201e80000100800 */
[----:B------:R-:W-:Y:S04]  /*15660*/  STL [R1+0x1dc4], R24 ;  /* 0x001dc41801007387 */ /* 0x000fe80000100800 */
[----:B0-----:R-:W5:Y:S04]  /*15670*/  LDL.LU R2, [R1+0x714] ;  /* 0x0007140001027983 */ /* 0x001f680000300800 */
[----:B------:R0:W-:Y:S04]  /*15680*/  STL [R1+0x1dcc], R3 ;  /* 0x001dcc0301007387 */ /* 0x0001e80000100800 */
[----:B------:R1:W-:Y:S01]  /*15690*/  STL [R1+0x1dd8], R8 ;  /* 0x001dd80801007387 */ /* 0x0003e20000100800 */
[----:B0-----:R-:W-:-:S03]  /*156a0*/  IMAD.MOV.U32 R3, RZ, RZ, R9 ;  /* 0x000000ffff037224 */ /* 0x001fc600078e0009 */
[----:B------:R-:W-:Y:S04]  /*156b0*/  STL [R1+0x1de0], R22 ;  /* 0x001de01601007387 */ /* 0x000fe80000100800 */
[----:B------:R0:W-:Y:S04]  /*156c0*/  STL [R1+0x1dd4], R3 ;  /* 0x001dd40301007387 */ /* 0x0001e80000100800 */
[----:B-1----:R-:W5:Y:S01]  /*156d0*/  LDL.LU.64 R8, [R1+0x708] ;  /* 0x0007080001087983 */ /* 0x002f620000300a00 */
[----:B0-----:R-:W-:-:S03]  /*156e0*/  IMAD.MOV.U32 R3, RZ, RZ, R23 ;  /* 0x000000ffff037224 */ /* 0x001fc600078e0017 */
[----:B------:R-:W-:Y:S04]  /*156f0*/  STL [R1+0x1de8], R20 ;  /* 0x001de81401007387 */ /* 0x000fe80000100800 */
[----:B------:R0:W-:Y:S02]  /*15700*/  STL [R1+0x1ddc], R3 ;  /* 0x001ddc0301007387 */ /* 0x0001e40000100800 */
[----:B0-----:R-:W-:Y:S02]  /*15710*/  IMAD.MOV.U32 R3, RZ, RZ, R21 ;  /* 0x000000ffff037224 */ /* 0x001fe400078e0015 */
[----:B------:R0:W-:Y:S04]  /*15720*/  STL [R1+0x1df0], R12 ;  /* 0x001df00c01007387 */ /* 0x0001e80000100800 */
[----:B------:R1:W-:Y:S01]  /*15730*/  STL [R1+0x1de4], R3 ;  /* 0x001de40301007387 */ /* 0x0003e20000100800 */
[----:B0-----:R-:W-:-:S03]  /*15740*/  IMAD.MOV.U32 R12, RZ, RZ, R13 ;  /* 0x000000ffff0c7224 */ /* 0x001fc600078e000d */
[----:B-1----:R-:W5:Y:S04]  /*15750*/  LDL.LU R3, [R1+0x718] ;  /* 0x0007180001037983 */ /* 0x002f680000300800 */
[----:B--2---:R0:W-:Y:S04]  /*15760*/  STL [R1+0x1df8], R18 ;  /* 0x001df81201007387 */ /* 0x0041e80000100800 */
[----:B------:R1:W-:Y:S01]  /*15770*/  STL [R1+0x1dec], R12 ;  /* 0x001dec0c01007387 */ /* 0x0003e20000100800 */
[----:B0-----:R-:W-:-:S03]  /*15780*/  IMAD.MOV.U32 R18, RZ, RZ, R19 ;  /* 0x000000ffff127224 */ /* 0x001fc600078e0013 */
[----:B-1----:R-:W2:Y:S04]  /*15790*/  LDL.LU.64 R12, [R1+0x618] ;  /* 0x00061800010c7983 */ /* 0x002ea80000300a00 */
[----:B------:R0:W-:Y:S04]  /*157a0*/  STL [R1+0x1e00], R16 ;  /* 0x001e001001007387 */ /* 0x0001e80000100800 */
[----:B------:R-:W-:Y:S04]  /*157b0*/  STL [R1+0x1df4], R18 ;  /* 0x001df41201007387 */ /* 0x000fe80000100800 */
[----:B------:R1:W-:Y:S01]  /*157c0*/  STL [R1+0x1e08], R6 ;  /* 0x001e080601007387 */ /* 0x0003e20000100800 */
[----:B0-----:R-:W-:-:S05]  /*157d0*/  IMAD.MOV.U32 R16, RZ, RZ, R17 ;  /* 0x000000ffff107224 */ /* 0x001fca00078e0011 */
[----:B------:R-:W-:Y:S04]  /*157e0*/  STL [R1+0x1dfc], R16 ;  /* 0x001dfc1001007387 */ /* 0x000fe80000100800 */
[----:B-1----:R-:W2:Y:S04]  /*157f0*/  LDL.LU R6, [R1+0x71c] ;  /* 0x00071c0001067983 */ /* 0x002ea80000300800 */
[----:B------:R-:W-:Y:S04]  /*15800*/  STL [R1+0x1e04], R7 ;  /* 0x001e040701007387 */ /* 0x000fe80000100800 */
[----:B----4-:R0:W-:Y:S02]  /*15810*/  STL [R1+0x1e10], R4 ;  /* 0x001e100401007387 */ /* 0x0101e40000100800 */
[----:B0-----:R-:W-:-:S02]  /*15820*/  IMAD.MOV.U32 R4, RZ, RZ, R5 ;  /* 0x000000ffff047224 */ /* 0x001fc400078e0005 */
[----:B------:R-:W4:Y:S04]  /*15830*/  LDL.LU R5, [R1+0x720] ;  /* 0x0007200001057983 */ /* 0x000f280000300800 */
[----:B------:R0:W-:Y:S01]  /*15840*/  STL [R1+0x1e0c], R4 ;  /* 0x001e0c0401007387 */ /* 0x0001e20000100800 */
[----:B---3--:R-:W-:-:S03]  /*15850*/  IMAD R0, R0, c[0x0][0x184], RZ ;  /* 0x0000610000007a24 */ /* 0x008fc600078e02ff */
[----:B------:R-:W-:Y:S01]  /*15860*/  STL [R1+0x1e18], R14 ;  /* 0x001e180e01007387 */ /* 0x000fe20000100800 */
[----:B0-----:R-:W-:Y:S01]  /*15870*/  IMAD.MOV.U32 R4, RZ, RZ, R15 ;  /* 0x000000ffff047224 */ /* 0x001fe200078e000f */
[C---:B------:R-:W-:Y:S02]  /*15880*/  LEA R26, P0, R0.reuse, c[0x0][0x160], 0x1 ;  /* 0x00005800001a7a11 */ /* 0x040fe400078008ff */
[----:B------:R-:W-:Y:S04]  /*15890*/  STL [R1+0x1e20], R10 ;  /* 0x001e200a01007387 */ /* 0x000fe80000100800 */
[----:B------:R0:W-:Y:S01]  /*158a0*/  STL [R1+0x1e14], R4 ;  /* 0x001e140401007387 */ /* 0x0001e20000100800 */
[----:B------:R-:W-:Y:S01]  /*158b0*/  LEA.HI.X.SX32 R27, R0, c[0x0][0x164], 0x1, P0 ;  /* 0x00005900001b7a11 */ /* 0x000fe200000f0eff */
[----:B0-----:R-:W-:-:S05]  /*158c0*/  IMAD.MOV.U32 R4, RZ, RZ, R11 ;  /* 0x000000ffff047224 */ /* 0x001fca00078e000b */
[----:B------:R-:W-:Y:S04]  /*158d0*/  STL [R1+0x1e1c], R4 ;  /* 0x001e1c0401007387 */ /* 0x000fe80000100800 */
[----:B------:R-:W-:Y:S04]  /*158e0*/  STL [R1+0x1e28], R30 ;  /* 0x001e281e01007387 */ /* 0x000fe80000100800 */
[----:B------:R-:W-:Y:S04]  /*158f0*/  STL [R1+0x1e24], R31 ;  /* 0x001e241f01007387 */ /* 0x000fe80000100800 */
[----:B------:R-:W3:Y:S04]  /*15900*/  LDL.LU R7, [R1+0x728] ;  /* 0x0007280001077983 */ /* 0x000ee80000300800 */
[----:B------:R-:W3:Y:S04]  /*15910*/  LDL.LU R10, [R1+0x724] ;  /* 0x00072400010a7983 */ /* 0x000ee80000300800 */
[----:B-----5:R0:W-:Y:S01]  /*15920*/  STL [R1+0x1e30], R8 ;  /* 0x001e300801007387 */ /* 0x0201e20000100800 */
[----:B------:R-:W-:-:S03]  /*15930*/  IMAD.MOV.U32 R0, RZ, RZ, R9 ;  /* 0x000000ffff007224 */ /* 0x000fc600078e0009 */
[----:B0-----:R-:W5:Y:S04]  /*15940*/  LDL.LU R9, [R1+0x72c] ;  /* 0x00072c0001097983 */ /* 0x001f680000300800 */
[----:B------:R0:W-:Y:S01]  /*15950*/  STL [R1+0x1e2c], R0 ;  /* 0x001e2c0001007387 */ /* 0x0001e20000100800 */
[----:B------:R-:W-:Y:S02]  /*15960*/  IMAD.MOV.U32 R11, RZ, RZ, c[0x0][0x188] ;  /* 0x00006200ff0b7624 */ /* 0x000fe400078e00ff */
[----:B------:R-:W-:Y:S01]  /*15970*/  IMAD R4, R2, c[0x0][0x184], RZ ;  /* 0x0000610002047a24 */ /* 0x000fe200078e02ff */
[----:B------:R-:W-:Y:S01]  /*15980*/  STL.64 [R1+0x1878], R26 ;  /* 0x0018781a01007387 */ /* 0x000fe20000100a00 */
[----:B------:R-:W-:-:S03]  /*15990*/  IMAD R8, R11, 0x3f, RZ ;  /* 0x0000003f0b087824 */ /* 0x000fc600078e02ff */
[----:B------:R-:W-:-:S04]  /*159a0*/  LEA R24, P1, R4, c[0x0][0x160], 0x1 ;  /* 0x0000580004187a11 */ /* 0x000fc800078208ff */
[----:B------:R-:W-:Y:S01]  /*159b0*/  LEA.HI.X.SX32 R25, R4, c[0x0][0x164], 0x1, P1 ;  /* 0x0000590004197a11 */ /* 0x000fe200008f0eff */
[----:B0-----:R-:W-:-:S05]  /*159c0*/  IMAD R0, R3, c[0x0][0x184], RZ ;  /* 0x0000610003007a24 */ /* 0x001fca00078e02ff */
[----:B------:R-:W-:Y:S01]  /*159d0*/  LEA R22, P0, R0, c[0x0][0x160], 0x1 ;  /* 0x0000580000167a11 */ /* 0x000fe200078008ff */
[----:B------:R-:W-:-:S03]  /*159e0*/  IMAD.WIDE R2, R8, 0x2, R26 ;  /* 0x0000000208027825 */ /* 0x000fc600078e021a */
[----:B------:R-:W-:Y:S01]  /*159f0*/  LEA.HI.X.SX32 R23, R0, c[0x0][0x164], 0x1, P0 ;  /* 0x0000590000177a11 */ /* 0x000fe200000f0eff */
[----:B--2---:R0:W-:Y:S02]  /*15a00*/  STL [R1+0x1e38], R12 ;  /* 0x001e380c01007387 */ /* 0x0041e40000100800 */
[----:B0-----:R-:W-:-:S05]  /*15a10*/  IMAD.MOV.U32 R12, RZ, RZ, R13 ;  /* 0x000000ffff0c7224 */ /* 0x001fca00078e000d */
[----:B------:R-:W-:Y:S04]  /*15a20*/  STL [R1+0x1e34], R12 ;  /* 0x001e340c01007387 */ /* 0x000fe80000100800 */
[----:B------:R-:W-:Y:S04]  /*15a30*/  STL [R1+0x1e40], R2 ;  /* 0x001e400201007387 */ /* 0x000fe80000100800 */
[----:B------:R0:W-:Y:S01]  /*15a40*/  STL [R1+0x1e3c], R3 ;  /* 0x001e3c0301007387 */ /* 0x0001e20000100800 */
[----:B------:R-:W-:-:S05]  /*15a50*/  IMAD R6, R6, c[0x0][0x184], RZ ;  /* 0x0000610006067a24 */ /* 0x000fca00078e02ff */
[----:B------:R-:W-:Y:S01]  /*15a60*/  LEA R20, P1, R6, c[0x0][0x160], 0x1 ;  /* 0x0000580006147a11 */ /* 0x000fe200078208ff */
[----:B0-----:R-:W-:-:S03]  /*15a70*/  IMAD.WIDE R2, R8, 0x2, R24 ;  /* 0x0000000208027825 */ /* 0x001fc600078e0218 */
[----:B------:R-:W-:Y:S01]  /*15a80*/  LEA.HI.X.SX32 R21, R6, c[0x0][0x164], 0x1, P1 ;  /* 0x0000590006157a11 */ /* 0x000fe200008f0eff */
[----:B------:R-:W-:Y:S01]  /*15a90*/  STL.64 [R1+0x1880], R24 ;  /* 0x0018801801007387 */ /* 0x000fe20000100a00 */
[----:B----4-:R-:W-:-:S05]  /*15aa0*/  IMAD R0, R5, c[0x0][0x184], RZ ;  /* 0x0000610005007a24 */ /* 0x010fca00078e02ff */
[----:B------:R-:W-:Y:S01]  /*15ab0*/  LEA R18, P0, R0, c[0x0][0x160], 0x1 ;  /* 0x0000580000127a11 */ /* 0x000fe200078008ff */
[----:B------:R-:W-:-:S03]  /*15ac0*/  IMAD.WIDE R4, R8, 0x2, R22 ;  /* 0x0000000208047825 */ /* 0x000fc600078e0216 */
[----:B------:R-:W-:Y:S01]  /*15ad0*/  LEA.HI.X.SX32 R19, R0, c[0x0][0x164], 0x1, P0 ;  /* 0x0000590000137a11 */ /* 0x000fe200000f0eff */
[----:B------:R-:W-:Y:S04]  /*15ae0*/  STL.64 [R1+0x1888], R22 ;  /* 0x0018881601007387 */ /* 0x000fe80000100a00 */
[----:B------:R-:W-:Y:S04]  /*15af0*/  STL [R1+0x1e48], R2 ;  /* 0x001e480201007387 */ /* 0x000fe80000100800 */
[----:B------:R0:W-:Y:S04]  /*15b00*/  STL [R1+0x1e44], R3 ;  /* 0x001e440301007387 */ /* 0x0001e80000100800 */
[----:B------:R-:W-:Y:S04]  /*15b10*/  STL [R1+0x1e50], R4 ;  /* 0x001e500401007387 */ /* 0x000fe80000100800 */
[----:B------:R1:W-:Y:S01]  /*15b20*/  STL [R1+0x1e4c], R5 ;  /* 0x001e4c0501007387 */ /* 0x0003e20000100800 */
[----:B0-----:R-:W-:-:S03]  /*15b30*/  IMAD.WIDE R2, R8, 0x2, R20 ;  /* 0x0000000208027825 */ /* 0x001fc600078e0214 */
[----:B------:R-:W-:Y:S04]  /*15b40*/  STL.64 [R1+0x1890], R20 ;  /* 0x0018901401007387 */ /* 0x000fe80000100a00 */
[----:B------:R-:W-:Y:S01]  /*15b50*/  STL.64 [R1+0x1898], R18 ;  /* 0x0018981201007387 */ /* 0x000fe20000100a00 */
[----:B-1----:R-:W-:-:S03]  /*15b60*/  IMAD.WIDE R4, R8, 0x2, R18 ;  /* 0x0000000208047825 */ /* 0x002fc600078e0212 */
[----:B------:R-:W-:Y:S04]  /*15b70*/  STL [R1+0x1e58], R2 ;  /* 0x001e580201007387 */ /* 0x000fe80000100800 */
[----:B------:R0:W-:Y:S01]  /*15b80*/  STL [R1+0x1e54], R3 ;  /* 0x001e540301007387 */ /* 0x0001e20000100800 */
[----:B---3--:R-:W-:Y:S02]  /*15b90*/  IMAD R7, R7, c[0x0][0x184], RZ ;  /* 0x0000610007077a24 */ /* 0x008fe400078e02ff */
[----:B------:R-:W-:-:S03]  /*15ba0*/  IMAD R6, R10, c[0x0][0x184], RZ ;  /* 0x000061000a067a24 */ /* 0x000fc600078e02ff */
[----:B------:R-:W-:Y:S02]  /*15bb0*/  LEA R12, P0, R7, c[0x0][0x160], 0x1 ;  /* 0x00005800070c7a11 */ /* 0x000fe400078008ff */
[----:B------:R-:W-:-:S04]  /*15bc0*/  LEA R16, P2, R6, c[0x0][0x160], 0x1 ;  /* 0x0000580006107a11 */ /* 0x000fc800078408ff */
[----:B------:R-:W-:Y:S02]  /*15bd0*/  LEA.HI.X.SX32 R17, R6, c[0x0][0x164], 0x1, P2 ;  /* 0x0000590006117a11 */ /* 0x000fe400010f0eff */
[----:B------:R-:W-:Y:S01]  /*15be0*/  LEA.HI.X.SX32 R13, R7, c[0x0][0x164], 0x1, P0 ;  /* 0x00005900070d7a11 */ /* 0x000fe200000f0eff */
[----:B------:R-:W-:Y:S02]  /*15bf0*/  STL [R1+0x1e60], R4 ;  /* 0x001e600401007387 */ /* 0x000fe40000100800 */
[C---:B0-----:R-:W-:Y:S02]  /*15c00*/  IMAD.WIDE R2, R8.reuse, 0x2, R16 ;  /* 0x0000000208027825 */ /* 0x041fe400078e0210 */
[----:B------:R0:W-:Y:S02]  /*15c10*/  STL [R1+0x1e5c], R5 ;  /* 0x001e5c0501007387 */ /* 0x0001e40000100800 */
[----:B------:R-:W-:Y:S02]  /*15c20*/  IMAD.WIDE R6, R8, 0x2, R12 ;  /* 0x0000000208067825 */ /* 0x000fe400078e020c */
[----:B------:R-:W-:Y:S04]  /*15c30*/  STL.64 [R1+0x18a0], R16 ;  /* 0x0018a01001007387 */ /* 0x000fe80000100a00 */
[----:B------:R-:W-:Y:S01]  /*15c40*/  STL.64 [R1+0x18b0], R12 ;  /* 0x0018b00c01007387 */ /* 0x000fe20000100a00 */
[----:B-----5:R-:W-:-:S05]  /*15c50*/  IMAD R0, R9, c[0x0][0x184], RZ ;  /* 0x0000610009007a24 */ /* 0x020fca00078e02ff */
[----:B------:R-:W-:-:S04]  /*15c60*/  LEA R14, P1, R0, c[0x0][0x160], 0x1 ;  /* 0x00005800000e7a11 */ /* 0x000fc800078208ff */
[----:B------:R-:W-:Y:S01]  /*15c70*/  LEA.HI.X.SX32 R15, R0, c[0x0][0x164], 0x1, P1 ;  /* 0x00005900000f7a11 */ /* 0x000fe200008f0eff */
[----:B------:R-:W-:-:S04]  /*15c80*/  IMAD R0, R11, 0x3e, RZ ;  /* 0x0000003e0b007824 */ /* 0x000fc800078e02ff */
[----:B0-----:R-:W-:Y:S01]  /*15c90*/  IMAD.WIDE R4, R8, 0x2, R14 ;  /* 0x0000000208047825 */ /* 0x001fe200078e020e */
[----:B------:R-:W-:Y:S03]  /*15ca0*/  STL.64 [R1+0x18a8], R14 ;  /* 0x0018a80e01007387 */ /* 0x000fe60000100a00 */
[C---:B------:R-:W-:Y:S01]  /*15cb0*/  IMAD.WIDE R8, R0.reuse, 0x2, R26 ;  /* 0x0000000200087825 */ /* 0x040fe200078e021a */
[----:B------:R-:W-:Y:S04]  /*15cc0*/  STL [R1+0x1e68], R2 ;  /* 0x001e680201007387 */ /* 0x000fe80000100800 */
[----:B------:R0:W-:Y:S04]  /*15cd0*/  STL [R1+0x1e64], R3 ;  /* 0x001e640301007387 */ /* 0x0001e80000100800 */
[----:B------:R-:W-:Y:S04]  /*15ce0*/  STL [R1+0x1e70], R4 ;  /* 0x001e700401007387 */ /* 0x000fe80000100800 */
[----:B------:R1:W-:Y:S01]  /*15cf0*/  STL [R1+0x1e6c], R5 ;  /* 0x001e6c0501007387 */ /* 0x0003e20000100800 */
[----:B0-----:R-:W-:-:S03]  /*15d00*/  IMAD.WIDE R2, R0, 0x2, R24 ;  /* 0x0000000200027825 */ /* 0x001fc600078e0218 */
[----:B------:R-:W-:Y:S04]  /*15d10*/  STL [R1+0x1e78], R6 ;  /* 0x001e780601007387 */ /* 0x000fe80000100800 */
[----:B------:R0:W-:Y:S01]  /*15d20*/  STL [R1+0x1e74], R7 ;  /* 0x001e740701007387 */ /* 0x0001e20000100800 */
[----:B-1----:R-:W-:-:S03]  /*15d30*/  IMAD.WIDE R4, R0, 0x2, R22 ;  /* 0x0000000200047825 */ /* 0x002fc600078e0216 */
[----:B------:R-:W-:Y:S04]  /*15d40*/  STL [R1+0x1e80], R8 ;  /* 0x001e800801007387 */ /* 0x000fe80000100800 */
[----:B------:R1:W-:Y:S01]  /*15d50*/  STL [R1+0x1e7c], R9 ;  /* 0x001e7c0901007387 */ /* 0x0003e20000100800 */
[----:B0-----:R-:W-:-:S03]  /*15d60*/  IMAD.WIDE R6, R0, 0x2, R20 ;  /* 0x0000000200067825 */ /* 0x001fc600078e0214 */
[----:B------:R-:W-:Y:S04]  /*15d70*/  STL [R1+0x1e88], R2 ;  /* 0x001e880201007387 */ /* 0x000fe80000100800 */
[----:B------:R0:W-:Y:S01]  /*15d80*/  STL [R1+0x1e84], R3 ;  /* 0x001e840301007387 */ /* 0x0001e20000100800 */
[----:B-1----:R-:W-:-:S03]  /*15d90*/  IMAD.WIDE R8, R0, 0x2, R18 ;  /* 0x0000000200087825 */ /* 0x002fc600078e0212 */
[----:B------:R-:W-:Y:S01]  /*15da0*/  STL [R1+0x1e90], R4 ;  /* 0x001e900401007387 */ /* 0x000fe20000100800 */
[----:B------:R-:W-:-:S03]  /*15db0*/  IMAD R10, R11, 0x3d, RZ ;  /* 0x0000003d0b0a7824 */ /* 0x000fc600078e02ff */
        /* <DEDUP_REMOVED lines=724> */
[----:B------:R-:W-:-:S03]  /*18b00*/  IMAD.SHL.U32 R0, R11, 0x20, RZ ;  /* 0x000000200b007824 */ /* 0x000fc600078e00ff */
        /* <DEDUP_REMOVED lines=751> */
[----:B------:R-:W-:Y:S01]  /*1ba00*/  STL [R1+0x2d58], R6 ;  /* 0x002d580601007387 */ /* 0x000fe20000100800 */
[----:B------:R-:W-:-:S03]  /*1ba10*/  IMAD.SHL.U32 R0, R11, 0x2, RZ ;  /* 0x000000020b007824 */ /* 0x000fc600078e00ff */
[----:B------:R0:W-:Y:S01]  /*1ba20*/  STL [R1+0x2d54], R7 ;  /* 0x002d540701007387 */ /* 0x0001e20000100800 */
[----:B-1----:R-:W-:-:S03]  /*1ba30*/  IMAD.WIDE R4, R10, 0x2, R14 ;  /* 0x000000020a047825 */ /* 0x002fc600078e020e */
[----:B------:R-:W-:Y:S04]  /*1ba40*/  STL [R1+0x2d60], R8 ;  /* 0x002d600801007387 */ /* 0x000fe80000100800 */
[----:B------:R-:W-:Y:S01]  /*1ba50*/  STL [R1+0x2d5c], R9 ;  /* 0x002d5c0901007387 */ /* 0x000fe20000100800 */
[----:B0-----:R-:W-:-:S03]  /*1ba60*/  IMAD.WIDE R6, R10, 0x2, R12 ;  /* 0x000000020a067825 */ /* 0x001fc600078e020c */
        /* <DEDUP_REMOVED lines=8> */
[----:B------:R-:W-:Y:S01]  /*1baf0*/  STL [R1+0x2d80], R2 ;  /* 0x002d800201007387 */ /* 0x000fe20000100800 */
[----:B------:R-:W-:-:S03]  /*1bb00*/  IMAD.WIDE R8, R0, 0x2, R20 ;  /* 0x0000000200087825 */ /* 0x000fc600078e0214 */
        /* <DEDUP_REMOVED lines=27> */
[----:B------:R-:W-:Y:S01]  /*1bcc0*/  STL [R1+0x2dc4], R5 ;  /* 0x002dc40501007387 */ /* 0x000fe20000100800 */
[----:B-1----:R-:W-:-:S03]  /*1bcd0*/  IMAD.WIDE R2, R11, 0x2, R18 ;  /* 0x000000020b027825 */ /* 0x002fc600078e0212 */
[----:B------:R-:W-:Y:S04]  /*1bce0*/  STL [R1+0x2dd0], R6 ;  /* 0x002dd00601007387 */ /* 0x000fe80000100800 */
[----:B------:R-:W-:Y:S04]  /*1bcf0*/  STL [R1+0x2dcc], R7 ;  /* 0x002dcc0701007387 */ /* 0x000fe80000100800 */
[----:B------:R-:W-:Y:S04]  /*1bd00*/  STL [R1+0x2dd8], R8 ;  /* 0x002dd80801007387 */ /* 0x000fe80000100800 */
[----:B------:R-:W-:Y:S04]  /*1bd10*/  STL [R1+0x2dd4], R9 ;  /* 0x002dd40901007387 */ /* 0x000fe80000100800 */
[----:B------:R-:W-:Y:S04]  /*1bd20*/  STL [R1+0x2de0], R2 ;  /* 0x002de00201007387 */ /* 0x000fe80000100800 */
[----:B------:R0:W-:Y:S02]  /*1bd30*/  STL [R1+0x2ddc], R3 ;  /* 0x002ddc0301007387 */ /* 0x0001e40000100800 */
[----:B0-----:R-:W-:-:S02]  /*1bd40*/  IMAD.WIDE R2, R11, 0x2, R12 ;  /* 0x000000020b027825 */ /* 0x001fc400078e020c */
[----:B------:R-:W0:Y:S02]  /*1bd50*/  S2R R12, SR_TID.X ;  /* 0x00000000000c7919 */ /* 0x000e240000002100 */
[----:B------:R-:W-:-:S04]  /*1bd60*/  IMAD.WIDE R4, R11, 0x2, R16 ;  /* 0x000000020b047825 */ /* 0x000fc800078e0210 */
[----:B------:R-:W-:Y:S01]  /*1bd70*/  IMAD.WIDE R6, R11, 0x2, R14 ;  /* 0x000000020b067825 */ /* 0x000fe200078e020e */
[----:B------:R0:W-:Y:S04]  /*1bd80*/  STL [R1+0x2de8], R4 ;  /* 0x002de80401007387 */ /* 0x0001e80000100800 */
[----:B------:R-:W-:Y:S04]  /*1bd90*/  STL [R1+0x2de4], R5 ;  /* 0x002de40501007387 */ /* 0x000fe80000100800 */
[----:B------:R-:W-:Y:S04]  /*1bda0*/  STL [R1+0x2df0], R6 ;  /* 0x002df00601007387 */ /* 0x000fe80000100800 */
[----:B------:R-:W-:Y:S04]  /*1bdb0*/  STL [R1+0x2dec], R7 ;  /* 0x002dec0701007387 */ /* 0x000fe80000100800 */
[----:B------:R-:W-:Y:S01]  /*1bdc0*/  STL [R1+0x2df8], R2 ;  /* 0x002df80201007387 */ /* 0x000fe20000100800 */
[----:B0-----:R-:W-:-:S03]  /*1bdd0*/  IMAD.SHL.U32 R4, R12, 0x100, RZ ;  /* 0x000001000c047824 */ /* 0x001fc600078e00ff */
[----:B------:R0:W-:Y:S04]  /*1bde0*/  STL [R1+0x2df4], R3 ;  /* 0x002df40301007387 */ /* 0x0001e80000100800 */
[----:B------:R-:W-:Y:S04]  /*1bdf0*/  STL [R1+0x18f4], RZ ;  /* 0x0018f4ff01007387 */ /* 0x000fe80000100800 */
[----:B------:R-:W-:Y:S04]  /*1be00*/  STL [R1+0x13c0], RZ ;  /* 0x0013c0ff01007387 */ /* 0x000fe80000100800 */
[----:B------:R1:W-:Y:S04]  /*1be10*/  STL [R1+0x30c0], R4 ;  /* 0x0030c00401007387 */ /* 0x0003e80000100800 */
[----:B------:R-:W-:Y:S04]  /*1be20*/  STL [R1+0x13c4], RZ ;  /* 0x0013c4ff01007387 */ /* 0x000fe80000100800 */
        /* <DEDUP_REMOVED lines=789> */
[----:B------:R-:W2:Y:S04]  /*1ef80*/  S2R R13, SR_TID.X ;  /* 0x00000000000d7919 */ /* 0x000ea80000002100 */
        /* <DEDUP_REMOVED lines=20> */
[----:B------:R-:W-:Y:S01]  /*1f0d0*/  STL [R1+0x15c], RZ ;  /* 0x00015cff01007387 */ /* 0x000fe20000100800 */
[----:B--2---:R-:W-:-:S03]  /*1f0e0*/  LOP3.LUT R13, R13, 0x1f, RZ, 0xc0, !PT ;  /* 0x0000001f0d0d7812 */ /* 0x004fc600078ec0ff */
[----:B------:R-:W-:Y:S04]  /*1f0f0*/  STL [R1+0x160], RZ ;  /* 0x000160ff01007387 */ /* 0x000fe80000100800 */
[----:B------:R-:W-:Y:S04]  /*1f100*/  STL [R1+0x164], RZ ;  /* 0x000164ff01007387 */ /* 0x000fe80000100800 */
[----:B------:R-:W-:Y:S04]  /*1f110*/  STL [R1+0x168], RZ ;  /* 0x000168ff01007387 */ /* 0x000fe80000100800 */
[----:B------:R-:W-:Y:S04]  /*1f120*/  STL [R1+0x16c], RZ ;  /* 0x00016cff01007387 */ /* 0x000fe80000100800 */
[----:B------:R-:W-:Y:S01]  /*1f130*/  STL [R1+0x170], RZ ;  /* 0x000170ff01007387 */ /* 0x000fe20000100800 */
[----:B0-----:R-:W-:-:S03]  /*1f140*/  IMAD.SHL.U32 R3, R13, 0x2, RZ ;  /* 0x000000020d037824 */ /* 0x001fc600078e00ff */
[----:B------:R-:W-:Y:S01]  /*1f150*/  STL [R1+0x174], RZ ;  /* 0x000174ff01007387 */ /* 0x000fe20000100800 */
[----:B------:R-:W-:-:S03]  /*1f160*/  IMAD.MOV.U32 R13, RZ, RZ, c[0x0][0x18c] ;  /* 0x00006300ff0d7624 */ /* 0x000fc600078e00ff */
[----:B------:R-:W-:Y:S04]  /*1f170*/  STL [R1+0x178], RZ ;  /* 0x000178ff01007387 */ /* 0x000fe80000100800 */
[----:B------:R-:W-:Y:S04]  /*1f180*/  STL [R1+0x17c], RZ ;  /* 0x00017cff01007387 */ /* 0x000fe80000100800 */
[----:B------:R-:W-:Y:S04]  /*1f190*/  STL [R1+0x1e0], RZ ;  /* 0x0001e0ff01007387 */ /* 0x000fe80000100800 */
[----:B------:R-:W-:Y:S04]  /*1f1a0*/  STL [R1+0x1e4], RZ ;  /* 0x0001e4ff01007387 */ /* 0x000fe80000100800 */
[----:B------:R-:W-:Y:S01]  /*1f1b0*/  STL [R1+0x1e8], RZ ;  /* 0x0001e8ff01007387 */ /* 0x000fe20000100800 */
[----:B------:R-:W-:-:S03]  /*1f1c0*/  IMAD.SHL.U32 R61, R13, 0x40, RZ ;  /* 0x000000400d3d7824 */ /* 0x000fc600078e00ff */
[----:B------:R-:W-:Y:S04]  /*1f1d0*/  STL [R1+0x1ec], RZ ;  /* 0x0001ecff01007387 */ /* 0x000fe80000100800 */
[----:B------:R-:W-:Y:S04]  /*1f1e0*/  STL [R1+0x200], RZ ;  /* 0x000200ff01007387 */ /* 0x000fe80000100800 */
[----:B------:R-:W-:Y:S04]  /*1f1f0*/  STL [R1+0x204], RZ ;  /* 0x000204ff01007387 */ /* 0x000fe80000100800 */
[----:B------:R-:W-:Y:S04]  /*1f200*/  STL [R1+0x208], RZ ;  /* 0x000208ff01007387 */ /* 0x000fe80000100800 */
[----:B------:R-:W-:Y:S04]  /*1f210*/  STL [R1+0x20c], RZ ;  /* 0x00020cff01007387 */ /* 0x000fe80000100800 */
[----:B------:R-:W0:Y:S04]  /*1f220*/  S2R R13, SR_TID.X ;  /* 0x00000000000d7919 */ /* 0x000e280000002100 */
        /* <DEDUP_REMOVED lines=21> */
[----:B0-----:R-:W-:-:S03]  /*1f380*/  LOP3.LUT R13, R13, 0x7, RZ, 0xc0, !PT ;  /* 0x000000070d0d7812 */ /* 0x001fc600078ec0ff */
[----:B------:R-:W-:Y:S04]  /*1f390*/  STL [R1+0x790], RZ ;  /* 0x000790ff01007387 */ /* 0x000fe80000100800 */
[----:B------:R-:W-:Y:S04]  /*1f3a0*/  STL [R1+0x794], RZ ;  /* 0x000794ff01007387 */ /* 0x000fe80000100800 */
[----:B------:R-:W-:Y:S04]  /*1f3b0*/  STL [R1+0x798], RZ ;  /* 0x000798ff01007387 */ /* 0x000fe80000100800 */
[----:B------:R-:W-:Y:S04]  /*1f3c0*/  STL [R1+0x79c], RZ ;  /* 0x00079cff01007387 */ /* 0x000fe80000100800 */
[----:B------:R-:W-:Y:S01]  /*1f3d0*/  STL [R1+0x7a0], RZ ;  /* 0x0007a0ff01007387 */ /* 0x000fe20000100800 */
[----:B------:R-:W-:-:S03]  /*1f3e0*/  IMAD R13, R13, 0x210, RZ ;  /* 0x000002100d0d7824 */ /* 0x000fc600078e02ff */
[----:B------:R-:W-:Y:S01]  /*1f3f0*/  STL [R1+0x7a4], RZ ;  /* 0x0007a4ff01007387 */ /* 0x000fe20000100800 */
[----:B--2---:R-:W-:-:S03]  /*1f400*/  IMAD.SHL.U32 R14, R14, 0x2, RZ ;  /* 0x000000020e0e7824 */ /* 0x004fc600078e00ff */
[----:B------:R-:W-:Y:S04]  /*1f410*/  STL [R1+0x7a8], RZ ;  /* 0x0007a8ff01007387 */ /* 0x000fe80000100800 */
[----:B------:R-:W-:Y:S04]  /*1f420*/  STL [R1+0x7ac], RZ ;  /* 0x0007acff01007387 */ /* 0x000fe80000100800 */
[----:B------:R-:W-:Y:S04]  /*1f430*/  STL [R1+0x840], RZ ;  /* 0x000840ff01007387 */ /* 0x000fe80000100800 */
[----:B------:R-:W-:Y:S01]  /*1f440*/  STL [R1+0x844], RZ ;  /* 0x000844ff01007387 */ /* 0x000fe20000100800 */
[----:B------:R-:W-:-:S03]  /*1f450*/  LOP3.LUT R13, R13, 0x10, R14, 0x78, !PT ;  /* 0x000000100d0d7812 */ /* 0x000fc600078e780e */
[----:B------:R-:W-:Y:S04]  /*1f460*/  STL [R1+0x848], RZ ;  /* 0x000848ff01007387 */ /* 0x000fe80000100800 */
[----:B------:R-:W-:Y:S04]  /*1f470*/  STL [R1+0x84c], RZ ;  /* 0x00084cff01007387 */ /* 0x000fe80000100800 */
[----:B------:R-:W-:Y:S04]  /*1f480*/  STL [R1+0x830], RZ ;  /* 0x000830ff01007387 */ /* 0x000fe80000100800 */
[----:B------:R-:W-:Y:S01]  /*1f490*/  STL [R1+0x834], RZ ;  /* 0x000834ff01007387 */ /* 0x000fe20000100800 */
[----:B-1----:R-:W-:-:S03]  /*1f4a0*/  LOP3.LUT R4, R13, 0x1000, R4, 0xf8, !PT ;  /* 0x000010000d047812 */ /* 0x002fc600078ef804 */
        /* <DEDUP_REMOVED lines=8> */
[----:B------:R0:W-:Y:S04]  /*1f530*/  STL [R1+0x1874], R4 ;  /* 0x0018740401007387 */ /* 0x0001e80000100800 */
        /* <DEDUP_REMOVED lines=127> */
[----:B------:R-:W-:-:S03]  /*1fd30*/  IMAD.MOV.U32 R17, RZ, RZ, 0x3f ;  /* 0x0000003fff117424 */ /* 0x000fc600078e00ff */
[----:B------:R1:W-:Y:S04]  /*1fd40*/  STL [R1+0xfe4], RZ ;  /* 0x000fe4ff01007387 */ /* 0x0003e80000100800 */
[----:B------:R1:W-:Y:S04]  /*1fd50*/  STL [R1+0xfe8], RZ ;  /* 0x000fe8ff01007387 */ /* 0x0003e80000100800 */
[----:B------:R1:W-:Y:S04]  /*1fd60*/  STL [R1+0xfec], RZ ;  /* 0x000fecff01007387 */ /* 0x0003e80000100800 */
[----:B------:R1:W-:Y:S04]  /*1fd70*/  STL [R1+0xff0], RZ ;  /* 0x000ff0ff01007387 */ /* 0x0003e80000100800 */
[----:B------:R1:W-:Y:S01]  /*1fd80*/  STL [R1+0xff4], RZ ;  /* 0x000ff4ff01007387 */ /* 0x0003e20000100800 */
[----:B------:R-:W-:-:S03]  /*1fd90*/  IADD3 R17, R17, c[0x0][0x180], RZ ;  /* 0x0000600011117a10 */ /* 0x000fc60007ffe0ff */
[----:B------:R1:W-:Y:S04]  /*1fda0*/  STL [R1+0xff8], RZ ;  /* 0x000ff8ff01007387 */ /* 0x0003e80000100800 */
[----:B------:R1:W-:Y:S04]  /*1fdb0*/  STL [R1+0xffc], RZ ;  /* 0x000ffcff01007387 */ /* 0x0003e80000100800 */
[----:B------:R1:W-:Y:S04]  /*1fdc0*/  STL [R1+0x1000], RZ ;  /* 0x001000ff01007387 */ /* 0x0003e80000100800 */
[----:B------:R1:W-:Y:S01]  /*1fdd0*/  STL [R1+0x1004], RZ ;  /* 0x001004ff01007387 */ /* 0x0003e20000100800 */
[----:B------:R-:W-:-:S03]  /*1fde0*/  SHF.R.S32.HI R15, RZ, 0x1f, R17 ;  /* 0x0000001fff0f7819 */ /* 0x000fc60000011411 */
[----:B------:R1:W-:Y:S04]  /*1fdf0*/  STL [R1+0x1008], RZ ;  /* 0x001008ff01007387 */ /* 0x0003e80000100800 */
[----:B------:R1:W-:Y:S04]  /*1fe00*/  STL [R1+0x100c], RZ ;  /* 0x00100cff01007387 */ /* 0x0003e80000100800 */
[----:B------:R1:W-:Y:S04]  /*1fe10*/  STL [R1+0x1010], RZ ;  /* 0x001010ff01007387 */ /* 0x0003e80000100800 */
[----:B------:R-:W2:Y:S04]  /*1fe20*/  S2R R13, SR_TID.X ;  /* 0x00000000000d7919 */ /* 0x000ea80000002100 */
[----:B------:R1:W-:Y:S01]  /*1fe30*/  STL [R1+0x1014], RZ ;  /* 0x001014ff01007387 */ /* 0x0003e20000100800 */
[----:B------:R-:W-:-:S03]  /*1fe40*/  LEA.HI R15, R15, R17, RZ, 0x6 ;  /* 0x000000110f0f7211 */ /* 0x000fc600078f30ff */
[----:B------:R1:W-:Y:S04]  /*1fe50*/  STL [R1+0x1018], RZ ;  /* 0x001018ff01007387 */ /* 0x0003e80000100800 */
[----:B------:R1:W-:Y:S04]  /*1fe60*/  STL [R1+0x101c], RZ ;  /* 0x00101cff01007387 */ /* 0x0003e80000100800 */
[----:B------:R1:W-:Y:S04]  /*1fe70*/  STL [R1+0x1020], RZ ;  /* 0x001020ff01007387 */ /* 0x0003e80000100800 */
[----:B------:R1:W-:Y:S01]  /*1fe80*/  STL [R1+0x1024], RZ ;  /* 0x001024ff01007387 */ /* 0x0003e20000100800 */
[----:B------:R-:W-:-:S03]  /*1fe90*/  SHF.R.S32.HI R5, RZ, 0x6, R15 ;  /* 0x00000006ff057819 */ /* 0x000fc6000001140f */
[----:B------:R1:W-:Y:S01]  /*1fea0*/  STL [R1+0x1028], RZ ;  /* 0x001028ff01007387 */ /* 0x0003e20000100800 */
[----:B------:R-:W-:-:S03]  /*1feb0*/  LOP3.LUT R6, R3, 0x20, RZ, 0x3c, !PT ;  /* 0x0000002003067812 */ /* 0x000fc600078e3cff */
[----:B------:R1:W-:Y:S01]  /*1fec0*/  STL [R1+0x102c], RZ ;  /* 0x00102cff01007387 */ /* 0x0003e20000100800 */
[----:B------:R-:W-:-:S03]  /*1fed0*/  LOP3.LUT R5, R3, 0x30, RZ, 0x3c, !PT ;  /* 0x0000003003057812 */ /* 0x000fc600078e3cff */
[----:B------:R1:W-:Y:S01]  /*1fee0*/  STL [R1+0x1040], RZ ;  /* 0x001040ff01007387 */ /* 0x0003e20000100800 */
[----:B------:R-:W-:-:S03]  /*1fef0*/  LOP3.LUT R6, R4, 0x20, RZ, 0x3c, !PT ;  /* 0x0000002004067812 */ /* 0x000fc600078e3cff */
[----:B------:R1:W-:Y:S01]  /*1ff00*/  STL [R1+0x1044], RZ ;  /* 0x001044ff01007387 */ /* 0x0003e20000100800 */
[----:B------:R-:W-:-:S03]  /*1ff10*/  LOP3.LUT R5, R4, 0x40, RZ, 0x3c, !PT ;  /* 0x0000004004057812 */ /* 0x000fc600078e3cff */
[----:B------:R1:W-:Y:S01]  /*1ff20*/  STL [R1+0x1048], RZ ;  /* 0x001048ff01007387 */ /* 0x0003e20000100800 */
[----:B0-----:R-:W-:-:S03]  /*1ff30*/  LOP3.LUT R4, R4, 0x60, RZ, 0x3c, !PT ;  /* 0x0000006004047812 */ /* 0x001fc600078e3cff */
[----:B------:R1:W-:Y:S04]  /*1ff40*/  STL [R1+0x104c], RZ ;  /* 0x00104cff01007387 */ /* 0x0003e80000100800 */
[----:B------:R1:W-:Y:S04]  /*1ff50*/  STL [R1+0x1030], RZ ;  /* 0x001030ff01007387 */ /* 0x0003e80000100800 */
[----:B------:R1:W-:Y:S04]  /*1ff60*/  STL [R1+0x1034], RZ ;  /* 0x001034ff01007387 */ /* 0x0003e80000100800 */
[----:B------:R1:W-:Y:S04]  /*1ff70*/  STL [R1+0x1038], RZ ;  /* 0x001038ff01007387 */ /* 0x0003e80000100800 */
[----:B------:R1:W-:Y:S04]  /*1ff80*/  STL [R1+0x103c], RZ ;  /* 0x00103cff01007387 */ /* 0x0003e80000100800 */
[----:B------:R1:W-:Y:S04]  /*1ff90*/  STL [R1+0x18c0], R6 ;  /* 0x0018c00601007387 */ /* 0x0003e80000100800 */
[----:B------:R1:W-:Y:S04]  /*1ffa0*/  STL [R1+0x18b8], R4 ;  /* 0x0018b80401007387 */ /* 0x0003e80000100800 */
[----:B------:R1:W-:Y:S01]  /*1ffb0*/  STL [R1+0x18bc], R5 ;  /* 0x0018bc0501007387 */ /* 0x0003e20000100800 */
[----:B--2---:R-:W-:Y:S01]  /*1ffc0*/  LOP3.LUT R13, R13, 0x7, RZ, 0xc0, !PT ;  /* 0x000000070d0d7812 */ /* 0x004fe200078ec0ff */
[----:B------:R-:W-:-:S02]  /*1ffd0*/  IMAD.SHL.U32 R11, R11, 0x40, RZ ;  /* 0x000000400b0b7824 */ /* 0x000fc400078e00ff */
[----:B------:R-:W-:Y:S02]  /*1ffe0*/  IMAD.SHL.U32 R12, R12, 0x2, RZ ;  /* 0x000000020c0c7824 */ /* 0x000fe400078e00ff */
[----:B------:R-:W-:Y:S01]  /*1fff0*/  IMAD R13, R13, 0x90, RZ ;  /* 0x000000900d0d7824 */ /* 0x000fe200078e02ff */
[----:B------:R-:W-:Y:S02]  /*20000*/  SHF.R.S32.HI R0, RZ, 0x1f, R61 ;  /* 0x0000001fff007819 */ /* 0x000fe4000001143d */
[----:B------:R-:W-:Y:S02]  /*20010*/  SHF.R.S32.HI R2, RZ, 0x1f, R11 ;  /* 0x0000001fff027819 */ /* 0x000fe4000001140b */
[----:B------:R-:W-:Y:S01]  /*20020*/  LOP3.LUT R13, R13, 0x30, R12, 0x78, !PT ;  /* 0x000000300d0d7812 */ /* 0x000fe200078e780c */
[----:B------:R-:W-:Y:S01]  /*20030*/  IMAD.SHL.U32 R60, R11, 0x2, RZ ;  /* 0x000000020b3c7824 */ /* 0x000fe200078e00ff */
[C---:B------:R-:W-:Y:S01]  /*20040*/  SHF.L.U64.HI R0, R61.reuse, 0x1, R0 ;  /* 0x000000013d007819 */ /* 0x040fe20000010200 */
[----:B------:R-:W-:Y:S01]  /*20050*/  IMAD.SHL.U32 R61, R61, 0x2, RZ ;  /* 0x000000023d3d7824 */ /* 0x000fe200078e00ff */
[----:B------:R-:W-:-:S02]  /*20060*/  LOP3.LUT R7, R3, 0x10, RZ, 0x3c, !PT ;  /* 0x0000001003077812 */ /* 0x000fc400078e3cff */
[----:B------:R-:W-:Y:S02]  /*20070*/  SHF.L.U64.HI R2, R11, 0x1, R2 ;  /* 0x000000010b027819 */ /* 0x000fe40000010202 */
[----:B-1----:R-:W-:-:S06]  /*20080*/  LOP3.LUT R7, R13, 0x40, RZ, 0x3c, !PT ;  /* 0x000000400d077812 */ /* 0x002fcc00078e3cff */
.L_x_3:
[----:B------:R-:W2:Y:S04]  /*20090*/  LDL.64 R6, [R1+0x18b0] ;  /* 0x0018b00001067983 */ /* 0x000ea80000100a00 */
[----:B--2---:R0:W-:Y:S04]  /*200a0*/  STL [R1+0x5d1c], R7 ;  /* 0x005d1c0701007387 */ /* 0x0041e80000100800 */
[----:B0-----:R-:W2:Y:S01]  /*200b0*/  LDL R7, [R1+0x18f4] ;  /* 0x0018f40001077983 */ /* 0x001ea20000100800 */
[----:B------:R-:W-:-:S03]  /*200c0*/  IMAD.MOV.U32 R4, RZ, RZ, -0x40 ;  /* 0xffffffc0ff047424 */ /* 0x000fc600078e00ff */
[----:B------:R-:W-:Y:S04]  /*200d0*/  STL [R1+0x5750], R19 ;  /* 0x0057501301007387 */ /* 0x000fe80000100800 */
        /* <DEDUP_REMOVED lines=73> */
[----:B------:R-:W-:Y:S01]  /*20570*/  STL [R1+0x58c4], R19 ;  /* 0x0058c41301007387 */ /* 0x000fe20000100800 */
[----:B--2---:R-:W-:-:S03]  /*20580*/  IMAD R4, R7, R4, c[0x0][0x180] ;  /* 0x0000600007047624 */ /* 0x004fc600078e0204 */
        /* <DEDUP_REMOVED lines=297> */
[----:B------:R0:W-:Y:S04]  /*21820*/  STL [R1+0x5d18], R10 ;  /* 0x005d180a01007387 */ /* 0x0001e80000100800 */
[----:B------:R-:W-:Y:S04]  /*21830*/  STL [R1+0x5744], R8 ;  /* 0x0057440801007387 */ /* 0x000fe80000100800 */
[----:B------:R-:W-:Y:S04]  /*21840*/  STL [R1+0x5740], R3 ;  /* 0x0057400301007387 */ /* 0x000fe80000100800 */
[----:B------:R-:W-:Y:S04]  /*21850*/  STL [R1+0x573c], R59 ;  /* 0x00573c3b01007387 */ /* 0x000fe80000100800 */
[----:B------:R-:W-:Y:S04]  /*21860*/  STL [R1+0x5738], R58 ;  /* 0x0057383a01007387 */ /* 0x000fe80000100800 */
[----:B-----5:R-:W-:Y:S04]  /*21870*/  STL [R1+0x5734], R57 ;  /* 0x0057343901007387 */ /* 0x020fe80000100800 */
        /* <DEDUP_REMOVED lines=175> */
[----:B------:R-:W2:Y:S01]  /*22370*/  LDL.LU R7, [R1+0x5d1c] ;  /* 0x005d1c0001077983 */ /* 0x000ea20000300800 */
[----:B------:R-:W-:-:S02]  /*22380*/  ISETP.GT.AND P0, PT, R4, RZ, PT ;  /* 0x000000ff0400720c */ /* 0x000fc40003f04270 */
[----:B0-----:R-:W-:Y:S02]  /*22390*/  PRMT R10, RZ, 0x7610, R10 ;  /* 0x00007610ff0a7816 */ /* 0x001fe4000000000a */
[----:B------:R-:W-:Y:S02]  /*223a0*/  PRMT R19, RZ, 0x7610, R19 ;  /* 0x00007610ff137816 */ /* 0x000fe40000000013 */
[----:B------:R-:W-:-:S07]  /*223b0*/  PRMT R13, RZ, 0x7610, R13 ;  /* 0x00007610ff0d7816 */ /* 0x000fce000000000d */
[----:B--2---:R-:W2:Y:S04]  /*223c0*/  @P0 LDG.E.U16 R10, [R6.64] ;  /* 0x00000004060a0981 */ /* 0x004ea8000c1e1500 */
[----:B--2---:R0:W-:Y:S04]  /*223d0*/  STL [R1+0xf0c], R10 ;  /* 0x000f0c0a01007387 */ /* 0x0041e80000100800 */
[----:B0-----:R-:W2:Y:S04]  /*223e0*/  LDL.LU R10, [R1+0x5d18] ;  /* 0x005d1800010a7983 */ /* 0x001ea80000300800 */
[----:B------:R-:W3:Y:S04]  /*223f0*/  LDL.64 R6, [R1+0x18a8] ;  /* 0x0018a80001067983 */ /* 0x000ee80000100a00 */
[----:B---3--:R-:W3:Y:S04]  /*22400*/  @P0 LDG.E.U16 R19, [R6.64] ;  /* 0x0000000406130981 */ /* 0x008ee8000c1e1500 */
[----:B---3--:R0:W-:Y:S04]  /*22410*/  STL [R1+0xf08], R19 ;  /* 0x000f081301007387 */ /* 0x0081e80000100800 */
[----:B0-----:R-:W3:Y:S04]  /*22420*/  LDL.LU R19, [R1+0x5d14] ;  /* 0x005d140001137983 */ /* 0x001ee80000300800 */
[----:B------:R-:W4:Y:S01]  /*22430*/  LDL.64 R6, [R1+0x18a0] ;  /* 0x0018a00001067983 */ /* 0x000f220000100a00 */
[----:B---3--:R-:W-:-:S03]  /*22440*/  PRMT R19, RZ, 0x7610, R19 ;  /* 0x00007610ff137816 */ /* 0x008fc60000000013 */
[----:B----4-:R-:W3:Y:S04]  /*22450*/  @P0 LDG.E.U16 R13, [R6.64] ;  /* 0x00000004060d0981 */ /* 0x010ee8000c1e1500 */
        /* <DEDUP_REMOVED lines=8> */
[----:B------:R-:W-:-:S02]  /*224e0*/  ISETP.GT.AND P1, PT, R4, 0x1, PT ;  /* 0x000000010400780c */ /* 0x000fc40003f24270 */
[----:B---3--:R-:W-:Y:S01]  /*224f0*/  PRMT R19, RZ, 0x7610, R19 ;  /* 0x00007610ff137816 */ /* 0x008fe20000000013 */
        /* <DEDUP_REMOVED lines=18> */
[----:B------:R-:W4:Y:S04]  /*22620*/  LDL R6, [R1+0x2df4] ;  /* 0x002df40001067983 */ /* 0x000f280000100800 */
[----:B------:R-:W4:Y:S01]  /*22630*/  LDL R7, [R1+0x2df8] ;  /* 0x002df80001077983 */ /* 0x000f220000100800 */
[----:B---3--:R-:W-:-:S02]  /*22640*/  PRMT R19, RZ, 0x7610, R19 ;  /* 0x00007610ff137816 */ /* 0x008fc40000000013 */
[----:B----4-:R-:W-:-:S04]  /*22650*/  @P1 LOP3.LUT R7, R7, R6, RZ, 0x3c, !PT ;  /* 0x0000000607071212 */ /* 0x010fc800078e3cff */
[----:B------:R-:W-:-:S04]  /*22660*/  @P1 LOP3.LUT R6, R7, R6, RZ, 0x3c, !PT ;  /* 0x0000000607061212 */ /* 0x000fc800078e3cff */
[----:B------:R-:W-:-:S05]  /*22670*/  @P1 LOP3.LUT R7, R7, R6, RZ, 0x3c, !PT ;  /* 0x0000000607071212 */ /* 0x000fca00078e3cff */
[----:B------:R-:W3:Y:S04]  /*22680*/  @P1 LDG.E.U16 R13, [R6.64] ;  /* 0x00000004060d1981 */ /* 0x000ee8000c1e1500 */
        /* <DEDUP_REMOVED lines=31> */
[----:B------:R-:W-:-:S02]  /*22880*/  ISETP.GT.AND P0, PT, R4, 0x2, PT ;  /* 0x000000020400780c */ /* 0x000fc40003f04270 */
[----:B---3--:R-:W-:Y:S02]  /*22890*/  PRMT R19, RZ, 0x7610, R19 ;  /* 0x00007610ff137816 */ /* 0x008fe40000000013 */
        /* <DEDUP_REMOVED lines=436> */
[----:B------:R-:W-:-:S02]  /*243e0*/  PRMT R61, RZ, 0x7610, R61 ;  /* 0x00007610ff3d7816 */ /* 0x000fc4000000003d */
[----:B------:R-:W-:Y:S02]  /*243f0*/  ISETP.GT.AND P0, PT, R4, 0x8, PT ;  /* 0x000000080400780c */ /* 0x000fe40003f04270 */
        /* <DEDUP_REMOVED lines=8> */
[----:B------:R-:W4:Y:S02]  /*24480*/  LDL R7, [R1+0x2c50] ;  /* 0x002c500001077983 */ /* 0x000f240000100800 */
[----:B----4-:R-:W-:-:S04]  /*24490*/  @P1 LOP3.LUT R7, R7, R6, RZ, 0x3c, !PT ;  /* 0x0000000607071212 */ /* 0x010fc800078e3cff */
[----:B------:R-:W-:-:S04]  /*244a0*/  @P1 LOP3.LUT R6, R7, R6, RZ, 0x3c, !PT ;  /* 0x0000000607061212 */ /* 0x000fc800078e3cff */
[----:B------:R-:W-:-:S05]  /*244b0*/  @P1 LOP3.LUT R7, R7, R6, RZ, 0x3c, !PT ;  /* 0x0000000607071212 */ /* 0x000fca00078e3cff */
[----:B------:R-:W4:Y:S04]  /*244c0*/  @P1 LDG.E.U16 R19, [R6.64] ;  /* 0x0000000406131981 */ /* 0x000f28000c1e1500 */
[----:B----4-:R0:W-:Y:S04]  /*244d0*/  STL [R1+0xd68], R19 ;  /* 0x000d681301007387 */ /* 0x0101e80000100800 */
[----:B0-----:R-:W4:Y:S04]  /*244e0*/  LDL.LU R19, [R1+0x5c24] ;  /* 0x005c240001137983 */ /* 0x001f280000300800 */
[----:B------:R-:W2:Y:S04]  /*244f0*/  LDL R6, [R1+0x2c44] ;  /* 0x002c440001067983 */ /* 0x000ea80000100800 */
[----:B------:R-:W2:Y:S01]  /*24500*/  LDL R7, [R1+0x2c48] ;  /* 0x002c480001077983 */ /* 0x000ea20000100800 */
[----:B----4-:R-:W-:-:S02]  /*24510*/  PRMT R19, RZ, 0x7610, R19 ;  /* 0x00007610ff137816 */ /* 0x010fc40000000013 */
[----:B--2---:R-:W-:-:S04]  /*24520*/  @P1 LOP3.LUT R7, R7, R6, RZ, 0x3c, !PT ;  /* 0x0000000607071212 */ /* 0x004fc800078e3cff */
[----:B------:R-:W-:-:S04]  /*24530*/  @P1 LOP3.LUT R6, R7, R6, RZ, 0x3c, !PT ;  /* 0x0000000607061212 */ /* 0x000fc800078e3cff */
[----:B------:R-:W-:-:S05]  /*24540*/  @P1 LOP3.LUT R7, R7, R6, RZ, 0x3c, !PT ;  /* 0x0000000607071212 */ /* 0x000fca00078e3cff */
[----:B------:R0:W2:Y:S04]  /*24550*/  @P1 LDG.E.U16 R61, [R6.64] ;  /* 0x00000004063d1981 */ /* 0x0000a8000c1e1500 */
[----:B0-----:R-:W4:Y:S04]  /*24560*/  LDL R6, [R1+0x2c3c] ;  /* 0x002c3c0001067983 */ /* 0x001f280000100800 */
[----:B------:R-:W4:Y:S01]  /*24570*/  LDL R7, [R1+0x2c40] ;  /* 0x002c400001077983 */ /* 0x000f220000100800 */
[----:B---3--:R-:W-:-:S03]  /*24580*/  PRMT R13, RZ, 0x7610, R13 ;  /* 0x00007610ff0d7816 */ /* 0x008fc6000000000d */
[----:B--2---:R-:W-:Y:S01]  /*24590*/  STL [R1+0x55d8], R61 ;  /* 0x0055d83d01007387 */ /* 0x004fe20000100800 */
[----:B----4-:R-:W-:-:S04]  /*245a0*/  @P1 LOP3.LUT R7, R7, R6, RZ, 0x3c, !PT ;  /* 0x0000000607071212 */ /* 0x010fc800078e3cff */
[----:B------:R-:W-:-:S04]  /*245b0*/  @P1 LOP3.LUT R6, R7, R6, RZ, 0x3c, !PT ;  /* 0x0000000607061212 */ /* 0x000fc800078e3cff */
[----:B------:R-:W-:-:S05]  /*245c0*/  @P1 LOP3.LUT R7, R7, R6, RZ, 0x3c, !PT ;  /* 0x0000000607071212 */ /* 0x000fca00078e3cff */
[----:B------:R-:W2:Y:S04]  /*245d0*/  @P1 LDG.E.U16 R19, [R6.64] ;  /* 0x0000000406131981 */ /* 0x000ea8000c1e1500 */
[----:B--2---:R0:W-:Y:S04]  /*245e0*/  STL [R1+0xd60], R19 ;  /* 0x000d601301007387 */ /* 0x0041e80000100800 */
[----:B0-----:R-:W2:Y:S04]  /*245f0*/  LDL.LU R19, [R1+0x5c20] ;  /* 0x005c200001137983 */ /* 0x001ea80000300800 */
[----:B------:R-:W3:Y:S04]  /*24600*/  LDL R6, [R1+0x2c34] ;  /* 0x002c340001067983 */ /* 0x000ee80000100800 */
[----:B------:R-:W3:Y:S01]  /*24610*/  LDL R7, [R1+0x2c38] ;  /* 0x002c380001077983 */ /* 0x000ee20000100800 */
[----:B--2---:R-:W-:-:S02]  /*24620*/  PRMT R19, RZ, 0x7610, R19 ;  /* 0x00007610ff137816 */ /* 0x004fc40000000013 */
[----:B---3--:R-:W-:-:S04]  /*24630*/  @P0 LOP3.LUT R7, R7, R6, RZ, 0x3c, !PT ;  /* 0x0000000607070212 */ /* 0x008fc800078e3cff */
        /* <DEDUP_REMOVED lines=34> */
[----:B------:R-:W-:-:S02]  /*24860*/  ISETP.GT.AND P1, PT, R4, 0x9, PT ;  /* 0x000000090400780c */ /* 0x000fc40003f24270 */
[----:B--2---:R-:W-:Y:S02]  /*24870*/  PRMT R19, RZ, 0x7610, R19 ;  /* 0x00007610ff137816 */ /* 0x004fe40000000013 */
        /* <DEDUP_REMOVED lines=172> */
[----:B------:R-:W-:-:S02]  /*25340*/  PRMT R0, RZ, 0x7610, R0 ;  /* 0x00007610ff007816 */ /* 0x000fc40000000000 */
[----:B---3--:R-:W-:-:S04]  /*25350*/  @P0 LOP3.LUT R7, R7, R6, RZ, 0x3c, !PT ;  /* 0x0000000607070212 */ /* 0x008fc800078e3cff */
        /* <DEDUP_REMOVED lines=11> */
[----:B------:R0:W3:Y:S04]  /*25410*/  @P1 LDG.E.U16 R0, [R6.64] ;  /* 0x0000000406001981 */ /* 0x0000e8000c1e1500 */
[----:B0-----:R-:W4:Y:S04]  /*25420*/  LDL R6, [R1+0x2b6c] ;  /* 0x002b6c0001067983 */ /* 0x001f280000100800 */
[----:B------:R-:W4:Y:S01]  /*25430*/  LDL R7, [R1+0x2b70] ;  /* 0x002b700001077983 */ /* 0x000f220000100800 */
[----:B--2---:R-:W-:-:S03]  /*25440*/  PRMT R13, RZ, 0x7610, R13 ;  /* 0x00007610ff0d7816 */ /* 0x004fc6000000000d */
[----:B---3--:R-:W-:Y:S01]  /*25450*/  STL [R1+0x55d0], R0 ;  /* 0x0055d00001007387 */ /* 0x008fe20000100800 */
        /* <DEDUP_REMOVED lines=607> */
[----:B0-----:R-:W2:Y:S01]  /*27a50*/  LDL.LU R19, [R1+0x5ab4] ;  /* 0x005ab40001137983 */ /* 0x001ea20000300800 */
[----:B------:R-:W3:Y:S02]  /*27a60*/  LDL R6, [R1+0x2954] ;  /* 0x0029540001067983 */ /* 0x000ee40000100800 */
        /* <DEDUP_REMOVED lines=1469> */
[----:B------:R-:W3:Y:S02]  /*2d640*/  LDL R7, [R1+0x2450] ;  /* 0x0024500001077983 */ /* 0x000ee40000100800 */
[----:B---3--:R-:W-:-:S04]  /*2d650*/  @P1 LOP3.LUT R7, R7, R6, RZ, 0x3c, !PT ;  /* 0x0000000607071212 */ /* 0x008fc800078e3cff */
[----:B------:R-:W-:-:S04]  /*2d660*/  @P1 LOP3.LUT R6, R7, R6, RZ, 0x3c, !PT ;  /* 0x0000000607061212 */ /* 0x000fc800078e3cff */
[----:B------:R-:W-:-:S05]  /*2d670*/  @P1 LOP3.LUT R7, R7, R6, RZ, 0x3c, !PT ;  /* 0x0000000607071212 */ /* 0x000fca00078e3cff */
[----:B------:R-:W3:Y:S04]  /*2d680*/  @P1 LDG.E.U16 R19, [R6.64] ;  /* 0x0000000406131981 */ /* 0x000ee8000c1e1500 */
[----:B---3--:R0:W-:Y:S04]  /*2d690*/  STL [R1+0x5b8], R19 ;  /* 0x0005b81301007387 */ /* 0x0081e80000100800 */
[----:B0-----:R-:W3:Y:S01]  /*2d6a0*/  LDL.LU R19, [R1+0x582c] ;  /* 0x00582c0001137983 */ /* 0x001ee20000300800 */
[----:B------:R-:W4:Y:S02]  /*2d6b0*/  LDL R6, [R1+0x2444] ;  /* 0x0024440001067983 */ /* 0x000f240000100800 */
[----:B------:R-:W4:Y:S01]  /*2d6c0*/  LDL R7, [R1+0x2448] ;  /* 0x0024480001077983 */ /* 0x000f220000100800 */
[----:B---3--:R-:W-:-:S02]  /*2d6d0*/  PRMT R19, RZ, 0x7610, R19 ;  /* 0x00007610ff137816 */ /* 0x008fc40000000013 */
[----:B----4-:R-:W-:-:S04]  /*2d6e0*/  @P1 LOP3.LUT R7, R7, R6, RZ, 0x3c, !PT ;  /* 0x0000000607071212 */ /* 0x010fc800078e3cff */
[----:B------:R-:W-:-:S04]  /*2d6f0*/  @P1 LOP3.LUT R6, R7, R6, RZ, 0x3c, !PT ;  /* 0x0000000607061212 */ /* 0x000fc800078e3cff */
[----:B------:R-:W-:-:S05]  /*2d700*/  @P1 LOP3.LUT R7, R7, R6, RZ, 0x3c, !PT ;  /* 0x0000000607071212 */ /* 0x000fca00078e3cff */
[----:B------:R-:W3:Y:S04]  /*2d710*/  @P1 LDG.E.U16 R19, [R6.64] ;  /* 0x0000000406131981 */ /* 0x000ee8000c1e1500 */
[----:B---3--:R0:W-:Y:S04]  /*2d720*/  STL [R1+0x5b0], R19 ;  /* 0x0005b01301007387 */ /* 0x0081e80000100800 */
[----:B0-----:R-:W3:Y:S01]  /*2d730*/  LDL.LU R19, [R1+0x5828] ;  /* 0x0058280001137983 */ /* 0x001ee20000300800 */
[----:B------:R-:W4:Y:S02]  /*2d740*/  LDL R6, [R1+0x243c] ;  /* 0x00243c0001067983 */ /* 0x000f240000100800 */
        /* <DEDUP_REMOVED lines=494> */
[----:B--2---:R-:W-:-:S02]  /*2f630*/  PRMT R13, RZ, 0x7610, R13 ;  /* 0x00007610ff0d7816 */ /* 0x004fc4000000000d */
[----:B----4-:R-:W-:-:S04]  /*2f640*/  @P0 LOP3.LUT R7, R7, R6, RZ, 0x3c, !PT ;  /* 0x0000000607070212 */ /* 0x010fc800078e3cff */
[----:B------:R-:W-:-:S04]  /*2f650*/  @P0 LOP3.LUT R6, R7, R6, RZ, 0x3c, !PT ;  /* 0x0000000607060212 */ /* 0x000fc800078e3cff */
[----:B------:R-:W-:-:S05]  /*2f660*/  @P0 LOP3.LUT R7, R7, R6, RZ, 0x3c, !PT ;  /* 0x0000000607070212 */ /* 0x000fca00078e3cff */
[----:B------:R-:W2:Y:S04]  /*2f670*/  @P0 LDG.E.U16 R13, [R6.64] ;  /* 0x00000004060d0981 */ /* 0x000ea8000c1e1500 */
[----:B--2---:R0:W-:Y:S04]  /*2f680*/  STL [R1+0xc4], R13 ;  /* 0x0000c40d01007387 */ /* 0x0041e80000100800 */
[----:B0-----:R-:W2:Y:S01]  /*2f690*/  LDL.LU R13, [R1+0x574c] ;  /* 0x00574c00010d7983 */ /* 0x001ea20000300800 */
[----:B------:R-:W4:Y:S02]  /*2f6a0*/  LDL R6, [R1+0x2284] ;  /* 0x0022840001067983 */ /* 0x000f240000100800 */
[----:B------:R-:W4:Y:S01]  /*2f6b0*/  LDL R7, [R1+0x2288] ;  /* 0x0022880001077983 */ /* 0x000f220000100800 */
[----:B------:R-:W-:-:S02]  /*2f6c0*/  PRMT R10, RZ, 0x7610, R10 ;  /* 0x00007610ff0a7816 */ /* 0x000fc4000000000a */
[----:B----4-:R-:W-:-:S04]  /*2f6d0*/  @P0 LOP3.LUT R7, R7, R6, RZ, 0x3c, !PT ;  /* 0x0000000607070212 */ /* 0x010fc800078e3cff */
[----:B------:R-:W-:-:S04]  /*2f6e0*/  @P0 LOP3.LUT R6, R7, R6, RZ, 0x3c, !PT ;  /* 0x0000000607060212 */ /* 0x000fc800078e3cff */
[----:B------:R-:W-:-:S05]  /*2f6f0*/  @P0 LOP3.LUT R7, R7, R6, RZ, 0x3c, !PT ;  /* 0x0000000607070212 */ /* 0x000fca00078e3cff */
[----:B------:R-:W4:Y:S04]  /*2f700*/  @P0 LDG.E.U16 R10, [R6.64] ;  /* 0x00000004060a0981 */ /* 0x000f28000c1e1500 */
[----:B----4-:R0:W-:Y:S04]  /*2f710*/  STL [R1+0xbc], R10 ;  /* 0x0000bc0a01007387 */ /* 0x0101e80000100800 */
[----:B0-----:R-:W4:Y:S01]  /*2f720*/  LDL.LU R10, [R1+0x5748] ;  /* 0x00574800010a7983 */ /* 0x001f220000300800 */
[----:B------:R-:W2:Y:S02]  /*2f730*/  LDL R6, [R1+0x227c] ;  /* 0x00227c0001067983 */ /* 0x000ea40000100800 */
[----:B------:R-:W2:Y:S01]  /*2f740*/  LDL R7, [R1+0x2280] ;  /* 0x0022800001077983 */ /* 0x000ea20000100800 */
[----:B------:R-:W-:-:S02]  /*2f750*/  PRMT R8, RZ, 0x7610, R8 ;  /* 0x00007610ff087816 */ /* 0x000fc40000000008 */
[----:B------:R-:W-:Y:S02]  /*2f760*/  ISETP.GT.AND P1, PT, R4, 0x2f, PT ;  /* 0x0000002f0400780c */ /* 0x000fe40003f24270 */
[----:B--2---:R-:W-:-:S04]  /*2f770*/  @P0 LOP3.LUT R7, R7, R6, RZ, 0x3c, !PT ;  /* 0x0000000607070212 */ /* 0x004fc800078e3cff */
[----:B------:R-:W-:-:S04]  /*2f780*/  @P0 LOP3.LUT R6, R7, R6, RZ, 0x3c, !PT ;  /* 0x0000000607060212 */ /* 0x000fc800078e3cff */
[----:B------:R-:W-:-:S05]  /*2f790*/  @P0 LOP3.LUT R7, R7, R6, RZ, 0x3c, !PT ;  /* 0x0000000607070212 */ /* 0x000fca00078e3cff */
[----:B------:R-:W2:Y:S04]  /*2f7a0*/  @P0 LDG.E.U16 R8, [R6.64] ;  /* 0x0000000406080981 */ /* 0x000ea8000c1e1500 */
[----:B--2---:R0:W-:Y:S04]  /*2f7b0*/  STL [R1+0xb4], R8 ;  /* 0x0000b40801007387 */ /* 0x0041e80000100800 */
[----:B0-----:R-:W2:Y:S01]  /*2f7c0*/  LDL.LU R8, [R1+0x5744] ;  /* 0x0057440001087983 */ /* 0x001ea20000300800 */
[----:B------:R-:W2:Y:S02]  /*2f7d0*/  LDL R6, [R1+0x2274] ;  /* 0x0022740001067983 */ /* 0x000ea40000100800 */
[----:B------:R-:W2:Y:S01]  /*2f7e0*/  LDL R7, [R1+0x2278] ;  /* 0x0022780001077983 */ /* 0x000ea20000100800 */
[----:B------:R-:W-:-:S02]  /*2f7f0*/  PRMT R3, RZ, 0x7610, R3 ;  /* 0x00007610ff037816 */ /* 0x000fc40000000003 */
        /* <DEDUP_REMOVED lines=373> */
[----:B---3--:R-:W-:-:S02]  /*30f50*/  PRMT R19, RZ, 0x7610, R19 ;  /* 0x00007610ff137816 */ /* 0x008fc40000000013 */
[----:B--2---:R-:W-:-:S04]  /*30f60*/  @P0 LOP3.LUT R7, R7, R6, RZ, 0x3c, !PT ;  /* 0x0000000607070212 */ /* 0x004fc800078e3cff */
[----:B------:R-:W-:-:S04]  /*30f70*/  @P0 LOP3.LUT R6, R7, R6, RZ, 0x3c, !PT ;  /* 0x0000000607060212 */ /* 0x000fc800078e3cff */
[----:B------:R-:W-:-:S05]  /*30f80*/  @P0 LOP3.LUT R7, R7, R6, RZ, 0x3c, !PT ;  /* 0x0000000607070212 */ /* 0x000fca00078e3cff */
[----:B------:R0:W2:Y:S04]  /*30f90*/  @P0 LDG.E.U16 R19, [R6.64] ;  /* 0x0000000406130981 */ /* 0x0000a8000c1e1500 */
[----:B0-----:R-:W3:Y:S04]  /*30fa0*/  LDL R6, [R1+0x2124] ;  /* 0x0021240001067983 */ /* 0x001ee80000100800 */
[----:B------:R-:W3:Y:S01]  /*30fb0*/  LDL R7, [R1+0x2128] ;  /* 0x0021280001077983 */ /* 0x000ee20000100800 */
[----:B------:R-:W-:-:S03]  /*30fc0*/  PRMT R28, RZ, 0x7610, R28 ;  /* 0x00007610ff1c7816 */ /* 0x000fc6000000001c */
[----:B--2---:R0:W-:Y:S04]  /*30fd0*/  STL [R1+0x44], R19 ;  /* 0x0000441301007387 */ /* 0x0041e80000100800 */
[----:B0-----:R-:W2:Y:S01]  /*30fe0*/  LDL R19, [R1+0x2100] ;  /* 0x0021000001137983 */ /* 0x001ea20000100800 */
[----:B---3--:R-:W-:-:S04]  /*30ff0*/  @P0 LOP3.LUT R7, R7, R6, RZ, 0x3c, !PT ;  /* 0x0000000607070212 */ /* 0x008fc800078e3cff */
[----:B------:R-:W-:-:S04]  /*31000*/  @P0 LOP3.LUT R6, R7, R6, RZ, 0x3c, !PT ;  /* 0x0000000607060212 */ /* 0x000fc800078e3cff */
[----:B------:R-:W-:-:S05]  /*31010*/  @P0 LOP3.LUT R7, R7, R6, RZ, 0x3c, !PT ;  /* 0x0000000607070212 */ /* 0x000fca00078e3cff */
[----:B------:R-:W3:Y:S04]  /*31020*/  @P0 LDG.E.U16 R28, [R6.64] ;  /* 0x00000004061c0981 */ /* 0x000ee8000c1e1500 */
[----:B---3--:R0:W-:Y:S04]  /*31030*/  STL [R1+0x40], R28 ;  /* 0x0000401c01007387 */ /* 0x0081e80000100800 */
[----:B0-----:R-:W3:Y:S01]  /*31040*/  LDL.LU R28, [R1+0x569c] ;  /* 0x00569c00011c7983 */ /* 0x001ee20000300800 */
        /* <DEDUP_REMOVED lines=33> */
[----:B------:R-:W2:Y:S01]  /*31260*/  @P0 LDG.E.U16 R20, [R6.64] ;  /* 0x0000000406140981 */ /* 0x000ea2000c1e1500 */
[----:B------:R-:W-:-:S03]  /*31270*/  PRMT R60, RZ, 0x7610, R60 ;  /* 0x00007610ff3c7816 */ /* 0x000fc6000000003c */
[----:B--2---:R0:W-:Y:S04]  /*31280*/  STL [R1+0x30], R20 ;  /* 0x0000301401007387 */ /* 0x0041e80000100800 */
[----:B0-----:R-:W2:Y:S01]  /*31290*/  LDL.LU R20, [R1+0x568c] ;  /* 0x00568c0001147983 */ /* 0x001ea20000300800 */
[----:B------:R-:W2:Y:S02]  /*312a0*/  LDL R7, [R1+0x20fc] ;  /* 0x0020fc0001077983 */ /* 0x000ea40000100800 */
[----:B------:R-:W-:Y:S01]  /*312b0*/  @P0 IMAD.MOV.U32 R6, RZ, RZ, R19 ;  /* 0x000000ffff060224 */ /* 0x000fe200078e0013 */
[----:B------:R-:W-:Y:S02]  /*312c0*/  ISETP.GT.AND P1, PT, R4, 0x35, PT ;  /* 0x000000350400780c */ /* 0x000fe40003f24270 */
[----:B------:R-:W-:Y:S01]  /*312d0*/  PRMT R23, RZ, 0x7610, R23 ;  /* 0x00007610ff177816 */ /* 0x000fe20000000017 */
[----:B------:R-:W3:Y:S04]  /*312e0*/  LDL R19, [R1+0x20d8] ;  /* 0x0020d80001137983 */ /* 0x000ee80000100800 */
[----:B--2---:R0:W2:Y:S04]  /*312f0*/  @P0 LDG.E.U16 R60, [R6.64] ;  /* 0x00000004063c0981 */ /* 0x0040a8000c1e1500 */
[----:B0-----:R-:W3:Y:S04]  /*31300*/  LDL R6, [R1+0x20f4] ;  /* 0x0020f40001067983 */ /* 0x001ee80000100800 */
[----:B------:R-:W3:Y:S04]  /*31310*/  LDL R7, [R1+0x20f8] ;  /* 0x0020f80001077983 */ /* 0x000ee80000100800 */
        /* <DEDUP_REMOVED lines=14> */
[----:B------:R0:W2:Y:S04]  /*31400*/  @P1 LDG.E.U16 R13, [R6.64] ;  /* 0x00000004060d1981 */ /* 0x0000a8000c1e1500 */
[----:B0-----:R-:W2:Y:S04]  /*31410*/  LDL R6, [R1+0x20e4] ;  /* 0x0020e40001067983 */ /* 0x001ea80000100800 */
[----:B------:R-:W2:Y:S01]  /*31420*/  LDL R7, [R1+0x20e8] ;  /* 0x0020e80001077983 */ /* 0x000ea20000100800 */
[----:B------:R-:W-:Y:S02]  /*31430*/  PRMT R24, RZ, 0x7610, R24 ;  /* 0x00007610ff187816 */ /* 0x000fe40000000018 */
[----:B--2---:R-:W-:-:S04]  /*31440*/  @P1 LOP3.LUT R7, R7, R6, RZ, 0x3c, !PT ;  /* 0x0000000607071212 */ /* 0x004fc800078e3cff */
[----:B------:R-:W-:-:S04]  /*31450*/  @P1 LOP3.LUT R6, R7, R6, RZ, 0x3c, !PT ;  /* 0x0000000607061212 */ /* 0x000fc800078e3cff */
[----:B------:R-:W-:-:S05]  /*31460*/  @P1 LOP3.LUT R7, R7, R6, RZ, 0x3c, !PT ;  /* 0x0000000607071212 */ /* 0x000fca00078e3cff */
[----:B------:R-:W2:Y:S04]  /*31470*/  @P1 LDG.E.U16 R24, [R6.64] ;  /* 0x0000000406181981 */ /* 0x000ea8000c1e1500 */
[----:B------:R0:W-:Y:S04]  /*31480*/  STL [R1+0x24], R13 ;  /* 0x0000240d01007387 */ /* 0x0001e80000100800 */
[----:B0-----:R-:W3:Y:S04]  /*31490*/  LDL R13, [R1+0x20c8] ;  /* 0x0020c800010d7983 */ /* 0x001ee80000100800 */
        /* <DEDUP_REMOVED lines=13> */
[----:B------:R-:W-:Y:S02]  /*31570*/  @P1 IMAD.MOV.U32 R6, RZ, RZ, R19 ;  /* 0x000000ffff061224 */ /* 0x000fe400078e0013 */
[----:B------:R-:W3:Y:S04]  /*31580*/  LDL R19, [R1+0x20b8] ;  /* 0x0020b80001137983 */ /* 0x000ee80000100800 */
[----:B--2---:R-:W2:Y:S01]  /*31590*/  @P1 LDG.E.U16 R26, [R6.64] ;  /* 0x00000004061a1981 */ /* 0x004ea2000c1e1500 */
[----:B----4-:R-:W-:-:S03]  /*315a0*/  PRMT R10, RZ, 0x7610, R10 ;  /* 0x00007610ff0a7816 */ /* 0x010fc6000000000a */
[----:B--2---:R0:W-:Y:S04]  /*315b0*/  STL [R1+0x18], R26 ;  /* 0x0000181a01007387 */ /* 0x0041e80000100800 */
[----:B0-----:R-:W2:Y:S01]  /*315c0*/  LDL.LU R26, [R1+0x567c] ;  /* 0x00567c00011a7983 */ /* 0x001ea20000300800 */
[----:B------:R-:W4:Y:S02]  /*315d0*/  LDL R7, [R1+0x20cc] ;  /* 0x0020cc0001077983 */ /* 0x000f240000100800 */
[----:B------:R-:W-:Y:S01]  /*315e0*/  @P1 IMAD.MOV.U32 R6, RZ, RZ, R60 ;  /* 0x000000ffff061224 */ /* 0x000fe200078e003c */
[----:B------:R-:W-:Y:S01]  /*315f0*/  PRMT R8, RZ, 0x7610, R8 ;  /* 0x00007610ff087816 */ /* 0x000fe20000000008 */
[----:B------:R-:W2:Y:S04]  /*31600*/  LDL R60, [R1+0x20ac] ;  /* 0x0020ac00013c7983 */ /* 0x000ea80000100800 */
[----:B----4-:R0:W4:Y:S04]  /*31610*/  @P1 LDG.E.U16 R10, [R6.64] ;  /* 0x00000004060a1981 */ /* 0x010128000c1e1500 */
[----:B0-----:R-:W2:Y:S01]  /*31620*/  LDL R7, [R1+0x20c4] ;  /* 0x0020c40001077983 */ /* 0x001ea20000100800 */
[----:B---3--:R-:W-:-:S03]  /*31630*/  @P1 IMAD.MOV.U32 R6, RZ, RZ, R13 ;  /* 0x000000ffff061224 */ /* 0x008fc600078e000d */
[----:B----4-:R0:W-:Y:S01]  /*31640*/  STL [R1+0x14], R10 ;  /* 0x0000140a01007387 */ /* 0x0101e20000100800 */
[----:B------:R-:W-:Y:S01]  /*31650*/  PRMT R3, RZ, 0x7610, R3 ;  /* 0x00007610ff037816 */ /* 0x000fe20000000003 */
[----:B------:R-:W3:Y:S02]  /*31660*/  LDL R13, [R1+0x20a4] ;  /* 0x0020a400010d7983 */ /* 0x000ee40000100800 */
[----:B--2---:R1:W2:Y:S04]  /*31670*/  @P1 LDG.E.U16 R8, [R6.64] ;  /* 0x0000000406081981 */ /* 0x0042a8000c1e1500 */
[----:B0-----:R-:W4:Y:S04]  /*31680*/  LDL R10, [R1+0x20b0] ;  /* 0x0020b000010a7983 */ /* 0x001f280000100800 */
[----:B-1----:R-:W2:Y:S04]  /*31690*/  LDL R6, [R1+0x20bc] ;  /* 0x0020bc0001067983 */ /* 0x002ea80000100800 */
[----:B------:R-:W2:Y:S02]  /*316a0*/  LDL R7, [R1+0x20c0] ;  /* 0x0020c00001077983 */ /* 0x000ea40000100800 */
[----:B--2---:R-:W-:-:S04]  /*316b0*/  @P1 LOP3.LUT R7, R7, R6, RZ, 0x3c, !PT ;  /* 0x0000000607071212 */ /* 0x004fc800078e3cff */
[----:B------:R-:W-:-:S04]  /*316c0*/  @P1 LOP3.LUT R6, R7, R6, RZ, 0x3c, !PT ;  /* 0x0000000607061212 */ /* 0x000fc800078e3cff */
[----:B------:R-:W-:-:S05]  /*316d0*/  @P1 LOP3.LUT R7, R7, R6, RZ, 0x3c, !PT ;  /* 0x0000000607071212 */ /* 0x000fca00078e3cff */
[----:B------:R-:W2:Y:S04]  /*316e0*/  @P1 LDG.E.U16 R3, [R6.64] ;  /* 0x0000000406031981 */ /* 0x000ea8000c1e1500 */
[----:B------:R0:W-:Y:S04]  /*316f0*/  STL [R1+0x10], R8 ;  /* 0x0000100801007387 */ /* 0x0001e80000100800 */
[----:B0-----:R-:W3:Y:S01]  /*31700*/  LDL R8, [R1+0x20a8] ;  /* 0x0020a80001087983 */ /* 0x001ee20000100800 */
[----:B------:R-:W-:-:S03]  /*31710*/  ISETP.GT.AND P0, PT, R4, 0x36, PT ;  /* 0x000000360400780c */ /* 0x000fc60003f04270 */
[----:B--2---:R-:W-:Y:S01]  /*31720*/  STL [R1+0xc], R3 ;  /* 0x00000c0301007387 */ /* 0x004fe20000100800 */
[----:B------:R-:W2:Y:S01]  /*31730*/  LDL R7, [R1+0x20b4] ;  /* 0x0020b40001077983 */ /* 0x000ea20000100800 */
[----:B------:R-:W-:-:S08]  /*31740*/  PRMT R61, RZ, 0x7610, R61 ;  /* 0x00007610ff3d7816 */ /* 0x000fd0000000003d */
[----:B------:R-:W-:Y:S01]  /*31750*/  @P0 IMAD.MOV.U32 R6, RZ, RZ, R19 ;  /* 0x000000ffff060224 */ /* 0x000fe200078e0013 */
[----:B------:R-:W-:Y:S02]  /*31760*/  PRMT R2, RZ, 0x7610, R2 ;  /* 0x00007610ff027816 */ /* 0x000fe40000000002 */
[----:B------:R-:W-:Y:S01]  /*31770*/  PRMT R0, RZ, 0x7610, R0 ;  /* 0x00007610ff007816 */ /* 0x000fe20000000000 */
[----:B------:R-:W3:Y:S04]  /*31780*/  LDL R19, [R1+0x2098] ;  /* 0x0020980001137983 */ /* 0x000ee80000100800 */
[----:B--2---:R4:W2:Y:S02]  /*31790*/  @P0 LDG.E.U16 R61, [R6.64] ;  /* 0x00000004063d0981 */ /* 0x0048a4000c1e1500 */
[----:B----4-:R-:W-:-:S02]  /*317a0*/  @P0 IMAD.MOV.U32 R6, RZ, RZ, R10 ;  /* 0x000000ffff060224 */ /* 0x010fc400078e000a */
[----:B------:R-:W-:-:S05]  /*317b0*/  @P0 IMAD.MOV.U32 R7, RZ, RZ, R60 ;  /* 0x000000ffff070224 */ /* 0x000fca00078e003c */
[----:B------:R3:W4:Y:S02]  /*317c0*/  @P0 LDG.E.U16 R2, [R6.64] ;  /* 0x0000000406020981 */ /* 0x000724000c1e1500 */
[----:B---3--:R-:W-:Y:S02]  /*317d0*/  @P0 IMAD.MOV.U32 R6, RZ, RZ, R8 ;  /* 0x000000ffff060224 */ /* 0x008fe400078e0008 */
[----:B------:R-:W-:-:S05]  /*317e0*/  @P0 IMAD.MOV.U32 R7, RZ, RZ, R13 ;  /* 0x000000ffff070224 */ /* 0x000fca00078e000d */
[----:B------:R0:W3:Y:S04]  /*317f0*/  @P0 LDG.E.U16 R0, [R6.64] ;  /* 0x0000000406000981 */ /* 0x0000e8000c1e1500 */
[----:B--2---:R1:W-:Y:S01]  /*31800*/  STL [R1+0x560c], R61 ;  /* 0x00560c3d01007387 */ /* 0x0043e20000100800 */
[----:B------:R-:W2:Y:S02]  /*31810*/  LDL R60, [R1+0x208c] ;  /* 0x00208c00013c7983 */ /* 0x000ea40000100800 */
[----:B------:R-:W2:Y:S01]  /*31820*/  LDL R10, [R1+0x2090] ;  /* 0x00209000010a7983 */ /* 0x000ea20000100800 */
[----:B-1----:R-:W2:Y:S04]  /*31830*/  LDL R61, [R1+0x2094] ;  /* 0x00209400013d7983 */ /* 0x002ea80000100800 */
[----:B----4-:R-:W-:Y:S01]  /*31840*/  STL [R1+0x5610], R2 ;  /* 0x0056100201007387 */ /* 0x010fe20000100800 */
[----:B0-----:R-:W4:Y:S02]  /*31850*/  LDL R6, [R1+0x209c] ;  /* 0x00209c0001067983 */ /* 0x001f240000100800 */
[----:B------:R-:W4:Y:S01]  /*31860*/  LDL R7, [R1+0x20a0] ;  /* 0x0020a00001077983 */ /* 0x000f220000100800 */
[----:B------:R-:W-:-:S02]  /*31870*/  PRMT R59, RZ, 0x7610, R59 ;  /* 0x00007610ff3b7816 */ /* 0x000fc4000000003b */
[----:B------:R-:W-:Y:S01]  /*31880*/  PRMT R58, RZ, 0x7610, R58 ;  /* 0x00007610ff3a7816 */ /* 0x000fe2000000003a */
[----:B------:R-:W2:Y:S04]  /*31890*/  LDL R13, [R1+0x2084] ;  /* 0x00208400010d7983 */ /* 0x000ea80000100800 */
[----:B------:R-:W2:Y:S01]  /*318a0*/  LDL R8, [R1+0x2088] ;  /* 0x0020880001087983 */ /* 0x000ea20000100800 */
[----:B----4-:R-:W-:-:S04]  /*318b0*/  @P0 LOP3.LUT R7, R7, R6, RZ, 0x3c, !PT ;  /* 0x0000000607070212 */ /* 0x010fc800078e3cff */
[----:B------:R-:W-:-:S04]  /*318c0*/  @P0 LOP3.LUT R6, R7, R6, RZ, 0x3c, !PT ;  /* 0x0000000607060212 */ /* 0x000fc800078e3cff */
[----:B------:R-:W-:-:S05]  /*318d0*/  @P0 LOP3.LUT R7, R7, R6, RZ, 0x3c, !PT ;  /* 0x0000000607070212 */ /* 0x000fca00078e3cff */
[----:B------:R0:W4:Y:S02]  /*318e0*/  @P0 LDG.E.U16 R59, [R6.64] ;  /* 0x00000004063b0981 */ /* 0x000124000c1e1500 */
[----:B0-----:R-:W-:Y:S02]  /*318f0*/  @P0 IMAD.MOV.U32 R6, RZ, RZ, R19 ;  /* 0x000000ffff060224 */ /* 0x001fe400078e0013 */
[----:B--2---:R-:W-:-:S05]  /*31900*/  @P0 IMAD.MOV.U32 R7, RZ, RZ, R61 ;  /* 0x000000ffff070224 */ /* 0x004fca00078e003d */
[----:B------:R0:W2:Y:S01]  /*31910*/  @P0 LDG.E.U16 R58, [R6.64] ;  /* 0x00000004063a0981 */ /* 0x0000a2000c1e1500 */
[----:B------:R-:W-:Y:S01]  /*31920*/  PRMT R57, RZ, 0x7610, R57 ;  /* 0x00007610ff397816 */ /* 0x000fe20000000039 */
[----:B0-----:R-:W-:Y:S02]  /*31930*/  @P0 IMAD.MOV.U32 R6, RZ, RZ, R10 ;  /* 0x000000ffff060224 */ /* 0x001fe400078e000a */
[----:B------:R-:W-:-:S05]  /*31940*/  @P0 IMAD.MOV.U32 R7, RZ, RZ, R60 ;  /* 0x000000ffff070224 */ /* 0x000fca00078e003c */
[----:B------:R0:W2:Y:S01]  /*31950*/  @P0 LDG.E.U16 R57, [R6.64] ;  /* 0x0000000406390981 */ /* 0x0000a2000c1e1500 */
[----:B------:R-:W-:-:S03]  /*31960*/  PRMT R56, RZ, 0x7610, R56 ;  /* 0x00007610ff387816 */ /* 0x000fc60000000038 */
[----:B---3--:R-:W-:Y:S01]  /*31970*/  STL [R1+0x5614], R0 ;  /* 0x0056140001007387 */ /* 0x008fe20000100800 */
[----:B0-----:R-:W-:Y:S02]  /*31980*/  @P0 IMAD.MOV.U32 R6, RZ, RZ, R8 ;  /* 0x000000ffff060224 */ /* 0x001fe400078e0008 */
[----:B------:R-:W-:-:S05]  /*31990*/  @P0 IMAD.MOV.U32 R7, RZ, RZ, R13 ;  /* 0x000000ffff070224 */ /* 0x000fca00078e000d */
[----:B------:R-:W3:Y:S04]  /*319a0*/  @P0 LDG.E.U16 R56, [R6.64] ;  /* 0x0000000406380981 */ /* 0x000ee8000c1e1500 */
[----:B----4-:R-:W-:Y:S01]  /*319b0*/  STL [R1+0x5618], R59 ;  /* 0x0056183b01007387 */ /* 0x010fe20000100800 */
[----:B------:R-:W4:Y:S03]  /*319c0*/  LDL R19, [R1+0x2080] ;  /* 0x0020800001137983 */ /* 0x000f260000100800 */
[----:B--2---:R0:W-:Y:S01]  /*319d0*/  STL [R1+0x561c], R58 ;  /* 0x00561c3a01007387 */ /* 0x0041e20000100800 */
[----:B------:R-:W2:Y:S02]  /*319e0*/  LDL R61, [R1+0x2074] ;  /* 0x00207400013d7983 */ /* 0x000ea40000100800 */
[----:B------:R-:W2:Y:S01]  /*319f0*/  LDL R10, [R1+0x2078] ;  /* 0x00207800010a7983 */ /* 0x000ea20000100800 */
[----:B0-----:R-:W2:Y:S01]  /*31a00*/  LDL R58, [R1+0x207c] ;  /* 0x00207c00013a7983 */ /* 0x001ea20000100800 */
[----:B------:R-:W-:-:S03]  /*31a10*/  ISETP.GT.AND P1, PT, R4, 0x37, PT ;  /* 0x000000370400780c */ /* 0x000fc60003f24270 */
[----:B------:R-:W-:Y:S01]  /*31a20*/  STL [R1+0x5620], R57 ;  /* 0x0056203901007387 */ /* 0x000fe20000100800 */
[----:B------:R-:W2:Y:S02]  /*31a30*/  LDL R60, [R1+0x206c] ;  /* 0x00206c00013c7983 */ /* 0x000ea40000100800 */
[----:B------:R-:W2:Y:S02]  /*31a40*/  LDL R13, [R1+0x2070] ;  /* 0x00207000010d7983 */ /* 0x000ea40000100800 */
[----:B------:R-:W2:Y:S01]  /*31a50*/  LDL R59, [R1+0x2064] ;  /* 0x00206400013b7983 */ /* 0x000ea20000100800 */
[----:B------:R-:W2:Y:S01]  /*31a60*/  LDL R8, [R1+0x2068] ;  /* 0x0020680001087983 */ /* 0x000ea20000100800 */
[----:B------:R-:W-:Y:S02]  /*31a70*/  PRMT R55, RZ, 0x7610, R55 ;  /* 0x00007610ff377816 */ /* 0x000fe40000000037 */
[----:B------:R-:W-:Y:S01]  /*31a80*/  PRMT R9, RZ, 0x7610, R9 ;  /* 0x00007610ff097816 */ /* 0x000fe20000000009 */
[----:B---3--:R-:W-:Y:S01]  /*31a90*/  STL [R1+0x5624], R56 ;  /* 0x0056243801007387 */ /* 0x008fe20000100800 */
[----:B----4-:R-:W-:-:S03]  /*31aa0*/  @P0 IMAD.MOV.U32 R6, RZ, RZ, R19 ;  /* 0x000000ffff060224 */ /* 0x010fc600078e0013 */
[----:B------:R-:W3:Y:S01]  /*31ab0*/  LDL R19, [R1+0x2060] ;  /* 0x0020600001137983 */ /* 0x000ee20000100800 */
[----:B--2---:R-:W-:-:S03]  /*31ac0*/  @P0 IMAD.MOV.U32 R7, RZ, RZ, R58 ;  /* 0x000000ffff070224 */ /* 0x004fc600078e003a */
[----:B------:R-:W2:Y:S04]  /*31ad0*/  LDL R58, [R1+0x205c] ;  /* 0x00205c00013a7983 */ /* 0x000ea80000100800 */
[----:B------:R0:W4:Y:S02]  /*31ae0*/  @P0 LDG.E.U16 R55, [R6.64] ;  /* 0x0000000406370981 */ /* 0x000124000c1e1500 */
[----:B0-----:R-:W-:Y:S02]  /*31af0*/  @P1 IMAD.MOV.U32 R6, RZ, RZ, R10 ;  /* 0x000000ffff061224 */ /* 0x001fe400078e000a */
[----:B------:R-:W-:-:S05]  /*31b00*/  @P1 IMAD.MOV.U32 R7, RZ, RZ, R61 ;  /* 0x000000ffff071224 */ /* 0x000fca00078e003d */
[----:B------:R0:W4:Y:S01]  /*31b10*/  @P1 LDG.E.U16 R9, [R6.64] ;  /* 0x0000000406091981 */ /* 0x000122000c1e1500 */
[----:B------:R-:W-:Y:S02]  /*31b20*/  PRMT R11, RZ, 0x7610, R11 ;  /* 0x00007610ff0b7816 */ /* 0x000fe4000000000b */
[----:B------:R-:W-:Y:S01]  /*31b30*/  PRMT R2, RZ, 0x7610, R2 ;  /* 0x00007610ff027816 */ /* 0x000fe20000000002 */
[----:B0-----:R-:W-:Y:S02]  /*31b40*/  @P1 IMAD.MOV.U32 R6, RZ, RZ, R13 ;  /* 0x000000ffff061224 */ /* 0x001fe400078e000d */
[----:B------:R-:W-:-:S05]  /*31b50*/  @P1 IMAD.MOV.U32 R7, RZ, RZ, R60 ;  /* 0x000000ffff071224 */ /* 0x000fca00078e003c */
[----:B------:R0:W4:Y:S01]  /*31b60*/  @P1 LDG.E.U16 R11, [R6.64] ;  /* 0x00000004060b1981 */ /* 0x000122000c1e1500 */
[----:B------:R-:W-:Y:S01]  /*31b70*/  PRMT R16, RZ, 0x7610, R16 ;  /* 0x00007610ff107816 */ /* 0x000fe20000000010 */
[----:B0-----:R-:W-:Y:S02]  /*31b80*/  @P1 IMAD.MOV.U32 R6, RZ, RZ, R8 ;  /* 0x000000ffff061224 */ /* 0x001fe400078e0008 */
[----:B------:R-:W-:-:S05]  /*31b90*/  @P1 IMAD.MOV.U32 R7, RZ, RZ, R59 ;  /* 0x000000ffff071224 */ /* 0x000fca00078e003b */
[----:B------:R3:W4:Y:S02]  /*31ba0*/  @P1 LDG.E.U16 R2, [R6.64] ;  /* 0x0000000406021981 */ /* 0x000724000c1e1500 */
[----:B---3--:R-:W-:Y:S02]  /*31bb0*/  @P1 IMAD.MOV.U32 R6, RZ, RZ, R19 ;  /* 0x000000ffff061224 */ /* 0x008fe400078e0013 */
[----:B--2---:R-:W-:Y:S01]  /*31bc0*/  @P1 IMAD.MOV.U32 R7, RZ, RZ, R58 ;  /* 0x000000ffff071224 */ /* 0x004fe200078e003a */
[----:B----4-:R-:W-:Y:S01]  /*31bd0*/  STL [R1+0x5628], R55 ;  /* 0x0056283701007387 */ /* 0x010fe20000100800 */
[----:B------:R-:W2:Y:S03]  /*31be0*/  LDL R10, [R1+0x2054] ;  /* 0x00205400010a7983 */ /* 0x000ea60000100800 */
[----:B------:R-:W3:Y:S04]  /*31bf0*/  @P1 LDG.E.U16 R16, [R6.64] ;  /* 0x0000000406101981 */ /* 0x000ee8000c1e1500 */
[----:B------:R0:W-:Y:S01]  /*31c00*/  STL [R1+0x39c], R9 ;  /* 0x00039c0901007387 */ /* 0x0001e20000100800 */
[----:B------:R-:W4:Y:S03]  /*31c10*/  LDL R13, [R1+0x204c] ;  /* 0x00204c00010d7983 */ /* 0x000f260000100800 */
[----:B0-----:R-:W4:Y:S04]  /*31c20*/  LDL R9, [R1+0x2058] ;  /* 0x0020580001097983 */ /* 0x001f280000100800 */
[----:B------:R0:W-:Y:S01]  /*31c30*/  STL [R1+0x394], R11 ;  /* 0x0003940b01007387 */ /* 0x0001e20000100800 */
[----:B------:R-:W4:Y:S03]  /*31c40*/  LDL R8, [R1+0x2044] ;  /* 0x0020440001087983 */ /* 0x000f260000100800 */
[----:B0-----:R-:W4:Y:S04]  /*31c50*/  LDL R11, [R1+0x2050] ;  /* 0x00205000010b7983 */ /* 0x001f280000100800 */
[----:B------:R0:W-:Y:S01]  /*31c60*/  STL [R1+0x38c], R2 ;  /* 0x00038c0201007387 */ /* 0x0001e20000100800 */
[----:B------:R-:W4:Y:S03]  /*31c70*/  LDL R19, [R1+0x203c] ;  /* 0x00203c0001137983 */ /* 0x000f260000100800 */
[----:B0-----:R-:W4:Y:S04]  /*31c80*/  LDL R2, [R1+0x2048] ;  /* 0x0020480001027983 */ /* 0x001f280000100800 */
[----:B---3--:R0:W-:Y:S01]  /*31c90*/  STL [R1+0x384], R16 ;  /* 0x0003841001007387 */ /* 0x0081e20000100800 */
[----:B--2---:R-:W-:-:S02]  /*31ca0*/  @P1 IMAD.MOV.U32 R7, RZ, RZ, R10 ;  /* 0x000000ffff071224 */ /* 0x004fc400078e000a */
[----:B------:R-:W2:Y:S01]  /*31cb0*/  LDL R10, [R1+0x2034] ;  /* 0x00203400010a7983 */ /* 0x000ea20000100800 */
[----:B0-----:R-:W3:Y:S01]  /*31cc0*/  LDL R16, [R1+0x2040] ;  /* 0x0020400001107983 */ /* 0x001ee20000100800 */
[----:B----4-:R-:W-:-:S03]  /*31cd0*/  @P1 IMAD.MOV.U32 R6, RZ, RZ, R9 ;  /* 0x000000ffff061224 */ /* 0x010fc600078e0009 */
[----:B------:R-:W4:Y:S01]  /*31ce0*/  LDL R9, [R1+0x2038] ;  /* 0x0020380001097983 */ /* 0x000f220000100800 */
[----:B------:R-:W-:Y:S02]  /*31cf0*/  PRMT R57, RZ, 0x7610, R57 ;  /* 0x00007610ff397816 */ /* 0x000fe40000000039 */
[----:B------:R-:W-:-:S04]  /*31d00*/  PRMT R56, RZ, 0x7610, R56 ;  /* 0x00007610ff387816 */ /* 0x000fc80000000038 */
[----:B------:R0:W2:Y:S01]  /*31d10*/  @P1 LDG.E.U16 R57, [R6.64] ;  /* 0x0000000406391981 */ /* 0x0000a2000c1e1500 */
[----:B------:R-:W-:Y:S02]  /*31d20*/  PRMT R55, RZ, 0x7610, R55 ;  /* 0x00007610ff377816 */ /* 0x000fe40000000037 */
[----:B------:R-:W-:Y:S01]  /*31d30*/  ISETP.GT.AND P0, PT, R4, 0x38, PT ;  /* 0x000000380400780c */ /* 0x000fe20003f04270 */
[----:B0-----:R-:W-:Y:S02]  /*31d40*/  @P1 IMAD.MOV.U32 R6, RZ, RZ, R11 ;  /* 0x000000ffff061224 */ /* 0x001fe400078e000b */
[----:B------:R-:W-:Y:S01]  /*31d50*/  @P1 IMAD.MOV.U32 R7, RZ, RZ, R13 ;  /* 0x000000ffff071224 */ /* 0x000fe200078e000d */
[----:B------:R-:W-:Y:S02]  /*31d60*/  PRMT R14, RZ, 0x7610, R14 ;  /* 0x00007610ff0e7816 */ /* 0x000fe4000000000e */
[----:B------:R-:W-:Y:S01]  /*31d70*/  PRMT R54, RZ, 0x7610, R54 ;  /* 0x00007610ff367816 */ /* 0x000fe20000000036 */
[----:B------:R-:W2:Y:S04]  /*31d80*/  LDL R13, [R1+0x202c] ;  /* 0x00202c00010d7983 */ /* 0x000ea80000100800 */
[----:B------:R0:W2:Y:S04]  /*31d90*/  @P1 LDG.E.U16 R56, [R6.64] ;  /* 0x0000000406381981 */ /* 0x0000a8000c1e1500 */
[----:B------:R-:W2:Y:S01]  /*31da0*/  LDL R11, [R1+0x2030] ;  /* 0x00203000010b7983 */ /* 0x000ea20000100800 */
[----:B0-----:R-:W-:-:S02]  /*31db0*/  @P1 IMAD.MOV.U32 R6, RZ, RZ, R2 ;  /* 0x000000ffff061224 */ /* 0x001fc400078e0002 */
[----:B------:R-:W-:Y:S01]  /*31dc0*/  @P1 IMAD.MOV.U32 R7, RZ, RZ, R8 ;  /* 0x000000ffff071224 */ /* 0x000fe200078e0008 */
[----:B------:R-:W2:Y:S04]  /*31dd0*/  LDL R2, [R1+0x2028] ;  /* 0x0020280001027983 */ /* 0x000ea80000100800 */
[----:B------:R-:W2:Y:S04]  /*31de0*/  LDL R8, [R1+0x2024] ;  /* 0x0020240001087983 */ /* 0x000ea80000100800 */
[----:B------:R0:W2:Y:S02]  /*31df0*/  @P1 LDG.E.U16 R55, [R6.64] ;  /* 0x0000000406371981 */ /* 0x0000a4000c1e1500 */
[----:B0-----:R-:W-:-:S02]  /*31e00*/  @P1 IMAD.MOV.U32 R7, RZ, RZ, R19 ;  /* 0x000000ffff071224 */ /* 0x001fc400078e0013 */
[----:B---3--:R-:W-:-:S05]  /*31e10*/  @P1 IMAD.MOV.U32 R6, RZ, RZ, R16 ;  /* 0x000000ffff061224 */ /* 0x008fca00078e0010 */
[----:B------:R4:W3:Y:S02]  /*31e20*/  @P1 LDG.E.U16 R14, [R6.64] ;  /* 0x00000004060e1981 */ /* 0x0008e4000c1e1500 */
[----:B----4-:R-:W-:Y:S02]  /*31e30*/  @P0 IMAD.MOV.U32 R6, RZ, RZ, R9 ;  /* 0x000000ffff060224 */ /* 0x010fe400078e0009 */
[----:B--2---:R-:W-:Y:S01]  /*31e40*/  @P0 IMAD.MOV.U32 R7, RZ, RZ, R10 ;  /* 0x000000ffff070224 */ /* 0x004fe200078e000a */
[----:B------:R-:W2:Y:S04]  /*31e50*/  LDL R9, [R1+0x2020] ;  /* 0x0020200001097983 */ /* 0x000ea80000100800 */
[----:B------:R-:W4:Y:S04]  /*31e60*/  LDL R10, [R1+0x201c] ;  /* 0x00201c00010a7983 */ /* 0x000f280000100800 */
[----:B------:R0:W2:Y:S01]  /*31e70*/  @P0 LDG.E.U16 R54, [R6.64] ;  /* 0x0000000406360981 */ /* 0x0000a2000c1e1500 */
[----:B------:R-:W-:-:S02]  /*31e80*/  PRMT R53, RZ, 0x7610, R53 ;  /* 0x00007610ff357816 */ /* 0x000fc40000000035 */
[----:B------:R-:W-:Y:S01]  /*31e90*/  PRMT R52, RZ, 0x7610, R52 ;  /* 0x00007610ff347816 */ /* 0x000fe20000000034 */
[----:B0-----:R-:W-:Y:S02]  /*31ea0*/  @P0 IMAD.MOV.U32 R7, RZ, RZ, R13 ;  /* 0x000000ffff070224 */ /* 0x001fe400078e000d */
[----:B------:R-:W-:-:S05]  /*31eb0*/  @P0 IMAD.MOV.U32 R6, RZ, RZ, R11 ;  /* 0x000000ffff060224 */ /* 0x000fca00078e000b */
[----:B------:R0:W3:Y:S02]  /*31ec0*/  @P0 LDG.E.U16 R53, [R6.64] ;  /* 0x0000000406350981 */ /* 0x0000e4000c1e1500 */
[----:B0-----:R-:W-:Y:S02]  /*31ed0*/  @P0 IMAD.MOV.U32 R6, RZ, RZ, R2 ;  /* 0x000000ffff060224 */ /* 0x001fe400078e0002 */
[----:B------:R-:W-:-:S05]  /*31ee0*/  @P0 IMAD.MOV.U32 R7, RZ, RZ, R8 ;  /* 0x000000ffff070224 */ /* 0x000fca00078e0008 */
[----:B------:R0:W3:Y:S01]  /*31ef0*/  @P0 LDG.E.U16 R52, [R6.64] ;  /* 0x0000000406340981 */ /* 0x0000e2000c1e1500 */
[----:B------:R-:W-:-:S03]  /*31f00*/  PRMT R51, RZ, 0x7610, R51 ;  /* 0x00007610ff337816 */ /* 0x000fc60000000033 */
[----:B--2---:R-:W-:Y:S01]  /*31f10*/  STL [R1+0x5654], R54 ;  /* 0x0056543601007387 */ /* 0x004fe20000100800 */
[----:B------:R-:W2:Y:S02]  /*31f20*/  LDL R16, [R1+0x2014] ;  /* 0x0020140001107983 */ /* 0x000ea40000100800 */
[----:B------:R-:W2:Y:S02]  /*31f30*/  LDL R11, [R1+0x2018] ;  /* 0x00201800010b7983 */ /* 0x000ea40000100800 */
[----:B0-----:R-:W-:Y:S02]  /*31f40*/  @P0 IMAD.MOV.U32 R6, RZ, RZ, R9 ;  /* 0x000000ffff060224 */ /* 0x001fe400078e0009 */
[----:B----4-:R-:W-:-:S05]  /*31f50*/  @P0 IMAD.MOV.U32 R7, RZ, RZ, R10 ;  /* 0x000000ffff070224 */ /* 0x010fca00078e000a */
[----:B------:R2:W4:Y:S01]  /*31f60*/  @P0 LDG.E.U16 R51, [R6.64] ;  /* 0x0000000406330981 */ /* 0x000522000c1e1500 */
[----:B------:R-:W-:-:S03]  /*31f70*/  PRMT R50, RZ, 0x7610, R50 ;  /* 0x00007610ff327816 */ /* 0x000fc60000000032 */
[----:B---3--:R-:W-:Y:S01]  /*31f80*/  STL [R1+0x5658], R53 ;  /* 0x0056583501007387 */ /* 0x008fe20000100800 */
[----:B------:R-:W3:Y:S02]  /*31f90*/  LDL R13, [R1+0x200c] ;  /* 0x00200c00010d7983 */ /* 0x000ee40000100800 */
[----:B------:R-:W3:Y:S02]  /*31fa0*/  LDL R8, [R1+0x2010] ;  /* 0x0020100001087983 */ /* 0x000ee40000100800 */
[----:B------:R-:W3:Y:S01]  /*31fb0*/  LDL R2, [R1+0x2008] ;  /* 0x0020080001027983 */ /* 0x000ee20000100800 */
[----:B------:R-:W-:Y:S04]  /*31fc0*/  STL [R1+0x28c], R57 ;  /* 0x00028c3901007387 */ /* 0x000fe80000100800 */
[----:B------:R-:W-:Y:S01]  /*31fd0*/  STL [R1+0x565c], R52 ;  /* 0x00565c3401007387 */ /* 0x000fe20000100800 */
[----:B------:R0:W-:Y:S02]  /*31fe0*/  STL [R1+0x26c], R14 ;  /* 0x00026c0e01007387 */ /* 0x0001e40000100800 */
[----:B------:R-:W-:Y:S02]  /*31ff0*/  STL [R1+0x284], R56 ;  /* 0x0002843801007387 */ /* 0x000fe40000100800 */
[----:B------:R-:W3:Y:S01]  /*32000*/  LDL R10, [R1+0x1ffc] ;  /* 0x001ffc00010a7983 */ /* 0x000ee20000100800 */
[----:B------:R-:W3:Y:S04]  /*32010*/  LDL R9, [R1+0x2000] ;  /* 0x0020000001097983 */ /* 0x000ee80000100800 */
[----:B0-----:R-:W3:Y:S01]  /*32020*/  LDL R14, [R1+0x2004] ;  /* 0x00200400010e7983 */ /* 0x001ee20000100800 */
[----:B--2---:R-:W-:-:S02]  /*32030*/  @P0 IMAD.MOV.U32 R7, RZ, RZ, R16 ;  /* 0x000000ffff070224 */ /* 0x004fc400078e0010 */
[----:B------:R-:W-:-:S05]  /*32040*/  @P0 IMAD.MOV.U32 R6, RZ, RZ, R11 ;  /* 0x000000ffff060224 */ /* 0x000fca00078e000b */
[----:B------:R3:W2:Y:S04]  /*32050*/  @P0 LDG.E.U16 R50, [R6.64] ;  /* 0x0000000406320981 */ /* 0x0006a8000c1e1500 */
[----:B----4-:R-:W-:Y:S01]  /*32060*/  STL [R1+0x5660], R51 ;  /* 0x0056603301007387 */ /* 0x010fe20000100800 */
[----:B------:R-:W-:Y:S02]  /*32070*/  STL [R1+0x280], R55 ;  /* 0x0002803701007387 */ /* 0x000fe40000100800 */
[----:B------:R-:W4:Y:S02]  /*32080*/  LDL R16, [R1+0x1ff4] ;  /* 0x001ff40001107983 */ /* 0x000f240000100800 */
[----:B------:R-:W4:Y:S01]  /*32090*/  LDL R11, [R1+0x1ff8] ;  /* 0x001ff800010b7983 */ /* 0x000f220000100800 */
[----:B------:R-:W-:-:S02]  /*320a0*/  PRMT R49, RZ, 0x7610, R49 ;  /* 0x00007610ff317816 */ /* 0x000fc40000000031 */
[----:B------:R-:W-:Y:S02]  /*320b0*/  PRMT R48, RZ, 0x7610, R48 ;  /* 0x00007610ff307816 */ /* 0x000fe40000000030 */
[----:B------:R-:W-:Y:S01]  /*320c0*/  ISETP.GT.AND P1, PT, R4, 0x39, PT ;  /* 0x000000390400780c */ /* 0x000fe20003f24270 */
[----:B---3--:R-:W-:Y:S02]  /*320d0*/  @P0 IMAD.MOV.U32 R7, RZ, RZ, R13 ;  /* 0x000000ffff070224 */ /* 0x008fe400078e000d */
[----:B------:R-:W-:-:S05]  /*320e0*/  @P0 IMAD.MOV.U32 R6, RZ, RZ, R8 ;  /* 0x000000ffff060224 */ /* 0x000fca00078e0008 */
[----:B------:R0:W3:Y:S01]  /*320f0*/  @P0 LDG.E.U16 R49, [R6.64] ;  /* 0x0000000406310981 */ /* 0x0000e2000c1e1500 */
[----:B------:R-:W-:Y:S01]  /*32100*/  PRMT R47, RZ, 0x7610, R47 ;  /* 0x00007610ff2f7816 */ /* 0x000fe2000000002f */
[----:B0-----:R-:W-:Y:S02]  /*32110*/  @P0 IMAD.MOV.U32 R6, RZ, RZ, R2 ;  /* 0x000000ffff060224 */ /* 0x001fe400078e0002 */
[----:B------:R-:W-:-:S05]  /*32120*/  @P0 IMAD.MOV.U32 R7, RZ, RZ, R14 ;  /* 0x000000ffff070224 */ /* 0x000fca00078e000e */
[----:B------:R0:W3:Y:S01]  /*32130*/  @P0 LDG.E.U16 R48, [R6.64] ;  /* 0x0000000406300981 */ /* 0x0000e2000c1e1500 */
[----:B------:R-:W-:Y:S01]  /*32140*/  PRMT R46, RZ, 0x7610, R46 ;  /* 0x00007610ff2e7816 */ /* 0x000fe2000000002e */
[----:B0-----:R-:W-:Y:S02]  /*32150*/  @P0 IMAD.MOV.U32 R6, RZ, RZ, R9 ;  /* 0x000000ffff060224 */ /* 0x001fe400078e0009 */
[----:B------:R-:W-:-:S05]  /*32160*/  @P0 IMAD.MOV.U32 R7, RZ, RZ, R10 ;  /* 0x000000ffff070224 */ /* 0x000fca00078e000a */
[----:B------:R4:W3:Y:S04]  /*32170*/  @P0 LDG.E.U16 R47, [R6.64] ;  /* 0x00000004062f0981 */ /* 0x0008e8000c1e1500 */
[----:B--2---:R-:W-:Y:S01]  /*32180*/  STL [R1+0x5664], R50 ;  /* 0x0056643201007387 */ /* 0x004fe20000100800 */
[----:B------:R-:W2:Y:S02]  /*32190*/  LDL R13, [R1+0x1fec] ;  /* 0x001fec00010d7983 */ /* 0x000ea40000100800 */
[----:B------:R-:W2:Y:S02]  /*321a0*/  LDL R8, [R1+0x1ff0] ;  /* 0x001ff00001087983 */ /* 0x000ea40000100800 */
[----:B----4-:R-:W-:Y:S02]  /*321b0*/  @P1 IMAD.MOV.U32 R7, RZ, RZ, R16 ;  /* 0x000000ffff071224 */ /* 0x010fe400078e0010 */
[----:B------:R-:W-:-:S05]  /*321c0*/  @P1 IMAD.MOV.U32 R6, RZ, RZ, R11 ;  /* 0x000000ffff061224 */ /* 0x000fca00078e000b */
[----:B------:R2:W4:Y:S01]  /*321d0*/  @P1 LDG.E.U16 R46, [R6.64] ;  /* 0x00000004062e1981 */ /* 0x000522000c1e1500 */
[----:B------:R-:W-:-:S03]  /*321e0*/  PRMT R45, RZ, 0x7610, R45 ;  /* 0x00007610ff2d7816 */ /* 0x000fc6000000002d */
[----:B---3--:R-:W-:Y:S01]  /*321f0*/  STL [R1+0x5668], R49 ;  /* 0x0056683101007387 */ /* 0x008fe20000100800 */
[----:B------:R-:W3:Y:S02]  /*32200*/  LDL R14, [R1+0x1fe4] ;  /* 0x001fe400010e7983 */ /* 0x000ee40000100800 */
[----:B------:R-:W3:Y:S01]  /*32210*/  LDL R2, [R1+0x1fe8] ;  /* 0x001fe80001027983 */ /* 0x000ee20000100800 */
[----:B------:R-:W-:Y:S01]  /*32220*/  STL [R1+0x566c], R48 ;  /* 0x00566c3001007387 */ /* 0x000fe20000100800 */
[----:B------:R-:W3:Y:S02]  /*32230*/  LDL R10, [R1+0x1fdc] ;  /* 0x001fdc00010a7983 */ /* 0x000ee40000100800 */
[----:B------:R-:W3:Y:S01]  /*32240*/  LDL R9, [R1+0x1fe0] ;  /* 0x001fe00001097983 */ /* 0x000ee20000100800 */
[----:B------:R-:W-:Y:S01]  /*32250*/  STL [R1+0x5670], R47 ;  /* 0x0056702f01007387 */ /* 0x000fe20000100800 */
[----:B------:R-:W3:Y:S02]  /*32260*/  LDL R16, [R1+0x1fd4] ;  /* 0x001fd40001107983 */ /* 0x000ee40000100800 */
[----:B------:R-:W3:Y:S02]  /*32270*/  LDL R11, [R1+0x1fd8] ;  /* 0x001fd800010b7983 */ /* 0x000ee40000100800 */
[----:B--2---:R-:W-:-:S02]  /*32280*/  @P1 IMAD.MOV.U32 R7, RZ, RZ, R13 ;  /* 0x000000ffff071224 */ /* 0x004fc400078e000d */
[----:B------:R-:W-:-:S05]  /*32290*/  @P1 IMAD.MOV.U32 R6, RZ, RZ, R8 ;  /* 0x000000ffff061224 */ /* 0x000fca00078e0008 */
[----:B------:R3:W2:Y:S04]  /*322a0*/  @P1 LDG.E.U16 R45, [R6.64] ;  /* 0x00000004062d1981 */ /* 0x0006a8000c1e1500 */
[----:B----4-:R-:W-:Y:S01]  /*322b0*/  STL [R1+0x5674], R46 ;  /* 0x0056742e01007387 */ /* 0x010fe20000100800 */
[----:B------:R-:W4:Y:S02]  /*322c0*/  LDL R19, [R1+0x1fcc] ;  /* 0x001fcc0001137983 */ /* 0x000f240000100800 */
[----:B------:R-:W4:Y:S02]  /*322d0*/  LDL R13, [R1+0x1fd0] ;  /* 0x001fd000010d7983 */ /* 0x000f240000100800 */
[----:B------:R-:W4:Y:S01]  /*322e0*/  LDL R8, [R1+0x1fc8] ;  /* 0x001fc80001087983 */ /* 0x000f220000100800 */
[----:B------:R-:W-:-:S02]  /*322f0*/  PRMT R44, RZ, 0x7610, R44 ;  /* 0x00007610ff2c7816 */ /* 0x000fc4000000002c */
[----:B------:R-:W-:Y:S01]  /*32300*/  PRMT R43, RZ, 0x7610, R43 ;  /* 0x00007610ff2b7816 */ /* 0x000fe2000000002b */
[----:B---3--:R-:W-:Y:S02]  /*32310*/  @P1 IMAD.MOV.U32 R7, RZ, RZ, R14 ;  /* 0x000000ffff071224 */ /* 0x008fe400078e000e */
[----:B------:R-:W-:-:S05]  /*32320*/  @P1 IMAD.MOV.U32 R6, RZ, RZ, R2 ;  /* 0x000000ffff061224 */ /* 0x000fca00078e0002 */
[----:B------:R0:W3:Y:S01]  /*32330*/  @P1 LDG.E.U16 R44, [R6.64] ;  /* 0x00000004062c1981 */ /* 0x0000e2000c1e1500 */
[----:B------:R-:W-:Y:S01]  /*32340*/  PRMT R42, RZ, 0x7610, R42 ;  /* 0x00007610ff2a7816 */ /* 0x000fe2000000002a */
[----:B0-----:R-:W-:Y:S02]  /*32350*/  @P1 IMAD.MOV.U32 R7, RZ, RZ, R10 ;  /* 0x000000ffff071224 */ /* 0x001fe400078e000a */
[----:B------:R-:W-:-:S05]  /*32360*/  @P1 IMAD.MOV.U32 R6, RZ, RZ, R9 ;  /* 0x000000ffff061224 */ /* 0x000fca00078e0009 */
[----:B------:R0:W3:Y:S02]  /*32370*/  @P1 LDG.E.U16 R43, [R6.64] ;  /* 0x00000004062b1981 */ /* 0x0000e4000c1e1500 */
[----:B0-----:R-:W-:Y:S02]  /*32380*/  @P1 IMAD.MOV.U32 R7, RZ, RZ, R16 ;  /* 0x000000ffff071224 */ /* 0x001fe400078e0010 */
[----:B------:R-:W-:-:S05]  /*32390*/  @P1 IMAD.MOV.U32 R6, RZ, RZ, R11 ;  /* 0x000000ffff061224 */ /* 0x000fca00078e000b */
[----:B------:R4:W3:Y:S04]  /*323a0*/  @P1 LDG.E.U16 R42, [R6.64] ;  /* 0x00000004062a1981 */ /* 0x0008e8000c1e1500 */
[----:B--2---:R-:W-:Y:S01]  /*323b0*/  STL [R1+0x5678], R45 ;  /* 0x0056782d01007387 */ /* 0x004fe20000100800 */
[----:B------:R-:W2:Y:S02]  /*323c0*/  LDL R14, [R1+0x1fc4] ;  /* 0x001fc400010e7983 */ /* 0x000ea40000100800 */
[----:B------:R-:W3:Y:S02]  /*323d0*/  LDL R2, [R1+0x1fc0] ;  /* 0x001fc00001027983 */ /* 0x000ee40000100800 */
[----:B------:R-:W3:Y:S01]  /*323e0*/  LDL R9, [R1+0x1fbc] ;  /* 0x001fbc0001097983 */ /* 0x000ee20000100800 */
[----:B------:R-:W3:Y:S04]  /*323f0*/  LDL R10, [R1+0x1fb8] ;  /* 0x001fb800010a7983 */ /* 0x000ee80000100800 */
[----:B------:R-:W3:Y:S01]  /*32400*/  LDL R11, [R1+0x1fb4] ;  /* 0x001fb400010b7983 */ /* 0x000ee20000100800 */
[----:B----4-:R-:W-:-:S03]  /*32410*/  @P1 IMAD.MOV.U32 R7, RZ, RZ, R19 ;  /* 0x000000ffff071224 */ /* 0x010fc600078e0013 */
[----:B------:R-:W4:Y:S01]  /*32420*/  LDL R16, [R1+0x1fb0] ;  /* 0x001fb00001107983 */ /* 0x000f220000100800 */
[----:B------:R-:W3:Y:S01]  /*32430*/  LDL R19, [R1+0x1fac] ;  /* 0x001fac0001137983 */ /* 0x000ee20000100800 */
[----:B------:R-:W-:Y:S01]  /*32440*/  PRMT R41, RZ, 0x7610, R41 ;  /* 0x00007610ff297816 */ /* 0x000fe20000000029 */
[----:B------:R-:W-:Y:S01]  /*32450*/  @P1 IMAD.MOV.U32 R6, RZ, RZ, R13 ;  /* 0x000000ffff061224 */ /* 0x000fe200078e000d */
[----:B------:R-:W-:Y:S02]  /*32460*/  PRMT R40, RZ, 0x7610, R40 ;  /* 0x00007610ff287816 */ /* 0x000fe40000000028 */
[----:B------:R-:W-:Y:S02]  /*32470*/  ISETP.GT.AND P0, PT, R4, 0x3a, PT ;  /* 0x0000003a0400780c */ /* 0x000fe40003f04270 */
[----:B------:R-:W-:Y:S02]  /*32480*/  PRMT R39, RZ, 0x7610, R39 ;  /* 0x00007610ff277816 */ /* 0x000fe40000000027 */
[----:B------:R-:W-:Y:S01]  /*32490*/  PRMT R38, RZ, 0x7610, R38 ;  /* 0x00007610ff267816 */ /* 0x000fe20000000026 */
[----:B------:R0:W4:Y:S01]  /*324a0*/  @P1 LDG.E.U16 R41, [R6.64] ;  /* 0x0000000406291981 */ /* 0x000122000c1e1500 */
[----:B------:R-:W-:-:S03]  /*324b0*/  PRMT R37, RZ, 0x7610, R37 ;  /* 0x00007610ff257816 */ /* 0x000fc60000000025 */
[----:B------:R-:W4:Y:S01]  /*324c0*/  LDL R13, [R1+0x1fa8] ;  /* 0x001fa800010d7983 */ /* 0x000f220000100800 */
[----:B0-----:R-:W-:-:S03]  /*324d0*/  @P1 IMAD.MOV.U32 R6, RZ, RZ, R8 ;  /* 0x000000ffff061224 */ /* 0x001fc600078e0008 */
[----:B------:R-:W4:Y:S01]  /*324e0*/  LDL R8, [R1+0x1fa0] ;  /* 0x001fa00001087983 */ /* 0x000f220000100800 */
[----:B--2---:R-:W-:-:S03]  /*324f0*/  @P1 IMAD.MOV.U32 R7, RZ, RZ, R14 ;  /* 0x000000ffff071224 */ /* 0x004fc600078e000e */
[----:B------:R-:W2:Y:S04]  /*32500*/  LDL R14, [R1+0x1fa4] ;  /* 0x001fa400010e7983 */ /* 0x000ea80000100800 */
[----:B------:R3:W2:Y:S02]  /*32510*/  @P1 LDG.E.U16 R40, [R6.64] ;  /* 0x0000000406281981 */ /* 0x0006a4000c1e1500 */
[----:B---3--:R-:W-:Y:S02]  /*32520*/  @P1 IMAD.MOV.U32 R6, RZ, RZ, R2 ;  /* 0x000000ffff061224 */ /* 0x008fe400078e0002 */
[----:B------:R-:W-:Y:S01]  /*32530*/  @P1 IMAD.MOV.U32 R7, RZ, RZ, R9 ;  /* 0x000000ffff071224 */ /* 0x000fe200078e0009 */
[----:B------:R-:W3:Y:S04]  /*32540*/  LDL R2, [R1+0x1f98] ;  /* 0x001f980001027983 */ /* 0x000ee80000100800 */
[----:B------:R-:W3:Y:S04]  /*32550*/  LDL R9, [R1+0x1f9c] ;  /* 0x001f9c0001097983 */ /* 0x000ee80000100800 */
[----:B------:R0:W3:Y:S02]  /*32560*/  @P1 LDG.E.U16 R39, [R6.64] ;  /* 0x0000000406271981 */ /* 0x0000e4000c1e1500 */
[----:B0-----:R-:W-:-:S02]  /*32570*/  @P0 IMAD.MOV.U32 R6, RZ, RZ, R10 ;  /* 0x000000ffff060224 */ /* 0x001fc400078e000a */
[----:B------:R-:W-:Y:S01]  /*32580*/  @P0 IMAD.MOV.U32 R7, RZ, RZ, R11 ;  /* 0x000000ffff070224 */ /* 0x000fe200078e000b */
[----:B------:R-:W3:Y:S04]  /*32590*/  LDL R10, [R1+0x1f90] ;  /* 0x001f9000010a7983 */ /* 0x000ee80000100800 */
[----:B------:R-:W3:Y:S04]  /*325a0*/  LDL R11, [R1+0x1f94] ;  /* 0x001f9400010b7983 */ /* 0x000ee80000100800 */
[----:B------:R4:W3:Y:S02]  /*325b0*/  @P0 LDG.E.U16 R38, [R6.64] ;  /* 0x0000000406260981 */ /* 0x0008e4000c1e1500 */
[----:B----4-:R-:W-:-:S02]  /*325c0*/  @P0 IMAD.MOV.U32 R6, RZ, RZ, R16 ;  /* 0x000000ffff060224 */ /* 0x010fc400078e0010 */
[----:B------:R-:W-:-:S05]  /*325d0*/  @P0 IMAD.MOV.U32 R7, RZ, RZ, R19 ;  /* 0x000000ffff070224 */ /* 0x000fca00078e0013 */
[----:B------:R0:W4:Y:S01]  /*325e0*/  @P0 LDG.E.U16 R37, [R6.64] ;  /* 0x0000000406250981 */ /* 0x000122000c1e1500 */
[----:B------:R-:W-:Y:S02]  /*325f0*/  PRMT R36, RZ, 0x7610, R36 ;  /* 0x00007610ff247816 */ /* 0x000fe40000000024 */
[----:B------:R-:W-:Y:S01]  /*32600*/  PRMT R35, RZ, 0x7610, R35 ;  /* 0x00007610ff237816 */ /* 0x000fe20000000023 */
[----:B0-----:R-:W-:Y:S01]  /*32610*/  @P0 IMAD.MOV.U32 R6, RZ, RZ, R13 ;  /* 0x000000ffff060224 */ /* 0x001fe200078e000d */
[----:B------:R-:W-:Y:S01]  /*32620*/  PRMT R34, RZ, 0x7610, R34 ;  /* 0x00007610ff227816 */ /* 0x000fe20000000022 */
[----:B--2---:R-:W-:-:S05]  /*32630*/  @P0 IMAD.MOV.U32 R7, RZ, RZ, R14 ;  /* 0x000000ffff070224 */ /* 0x004fca00078e000e */
[----:B------:R0:W2:Y:S04]  /*32640*/  @P0 LDG.E.U16 R36, [R6.64] ;  /* 0x0000000406240981 */ /* 0x0000a8000c1e1500 */
[----:B---3--:R1:W-:Y:S01]  /*32650*/  STL [R1+0x562c], R38 ;  /* 0x00562c2601007387 */ /* 0x0083e20000100800 */
[----:B------:R-:W3:Y:S02]  /*32660*/  LDL R16, [R1+0x1f8c] ;  /* 0x001f8c0001107983 */ /* 0x000ee40000100800 */
[----:B------:R-:W3:Y:S02]  /*32670*/  LDL R19, [R1+0x1f88] ;  /* 0x001f880001137983 */ /* 0x000ee40000100800 */
[----:B0-----:R-:W-:Y:S01]  /*32680*/  @P0 IMAD.MOV.U32 R6, RZ, RZ, R8 ;  /* 0x000000ffff060224 */ /* 0x001fe200078e0008 */
[----:B----4-:R-:W-:Y:S01]  /*32690*/  STL [R1+0x5630], R37 ;  /* 0x0056302501007387 */ /* 0x010fe20000100800 */
[----:B-1----:R-:W4:Y:S02]  /*326a0*/  LDL R38, [R1+0x1f84] ;  /* 0x001f840001267983 */ /* 0x002f240000100800 */
[----:B------:R-:W4:Y:S02]  /*326b0*/  LDL R14, [R1+0x1f7c] ;  /* 0x001f7c00010e7983 */ /* 0x000f240000100800 */
[----:B------:R-:W4:Y:S02]  /*326c0*/  LDL R13, [R1+0x1f80] ;  /* 0x001f8000010d7983 */ /* 0x000f240000100800 */
[----:B------:R-:W-:-:S05]  /*326d0*/  @P0 IMAD.MOV.U32 R7, RZ, RZ, R9 ;  /* 0x000000ffff070224 */ /* 0x000fca00078e0009 */
[----:B------:R0:W4:Y:S02]  /*326e0*/  @P0 LDG.E.U16 R35, [R6.64] ;  /* 0x0000000406230981 */ /* 0x000124000c1e1500 */
[----:B0-----:R-:W-:Y:S02]  /*326f0*/  @P0 IMAD.MOV.U32 R6, RZ, RZ, R2 ;  /* 0x000000ffff060224 */ /* 0x001fe400078e0002 */
[----:B------:R-:W-:-:S05]  /*32700*/  @P0 IMAD.MOV.U32 R7, RZ, RZ, R11 ;  /* 0x000000ffff070224 */ /* 0x000fca00078e000b */
[----:B------:R0:W4:Y:S01]  /*32710*/  @P0 LDG.E.U16 R34, [R6.64] ;  /* 0x0000000406220981 */ /* 0x000122000c1e1500 */
[----:B------:R-:W-:Y:S02]  /*32720*/  PRMT R33, RZ, 0x7610, R33 ;  /* 0x00007610ff217816 */ /* 0x000fe40000000021 */
[----:B------:R-:W-:Y:S01]  /*32730*/  PRMT R32, RZ, 0x7610, R32 ;  /* 0x00007610ff207816 */ /* 0x000fe20000000020 */
[----:B0-----:R-:W-:Y:S01]  /*32740*/  @P0 IMAD.MOV.U32 R6, RZ, RZ, R10 ;  /* 0x000000ffff060224 */ /* 0x001fe200078e000a */
[----:B------:R-:W-:Y:S01]  /*32750*/  PRMT R31, RZ, 0x7610, R31 ;  /* 0x00007610ff1f7816 */ /* 0x000fe2000000001f */
[----:B--2---:R-:W-:Y:S01]  /*32760*/  STL [R1+0x5634], R36 ;  /* 0x0056342401007387 */ /* 0x004fe20000100800 */
[----:B------:R-:W2:Y:S02]  /*32770*/  LDL R9, [R1+0x1f74] ;  /* 0x001f740001097983 */ /* 0x000ea40000100800 */
[----:B------:R-:W2:Y:S02]  /*32780*/  LDL R8, [R1+0x1f78] ;  /* 0x001f780001087983 */ /* 0x000ea40000100800 */
[----:B---3--:R-:W-:-:S05]  /*32790*/  @P0 IMAD.MOV.U32 R7, RZ, RZ, R16 ;  /* 0x000000ffff070224 */ /* 0x008fca00078e0010 */
[----:B------:R0:W3:Y:S02]  /*327a0*/  @P0 LDG.E.U16 R33, [R6.64] ;  /* 0x0000000406210981 */ /* 0x0000e4000c1e1500 */
[----:B0-----:R-:W-:Y:S02]  /*327b0*/  @P0 IMAD.MOV.U32 R6, RZ, RZ, R19 ;  /* 0x000000ffff060224 */ /* 0x001fe400078e0013 */
[----:B----4-:R-:W-:-:S05]  /*327c0*/  @P0 IMAD.MOV.U32 R7, RZ, RZ, R38 ;  /* 0x000000ffff070224 */ /* 0x010fca00078e0026 */
[----:B------:R0:W4:Y:S02]  /*327d0*/  @P0 LDG.E.U16 R32, [R6.64] ;  /* 0x0000000406200981 */ /* 0x000124000c1e1500 */
[----:B0-----:R-:W-:Y:S02]  /*327e0*/  @P0 IMAD.MOV.U32 R6, RZ, RZ, R13 ;  /* 0x000000ffff060224 */ /* 0x001fe400078e000d */
[----:B------:R-:W-:-:S05]  /*327f0*/  @P0 IMAD.MOV.U32 R7, RZ, RZ, R14 ;  /* 0x000000ffff070224 */ /* 0x000fca00078e000e */
[----:B------:R2:W4:Y:S04]  /*32800*/  @P0 LDG.E.U16 R31, [R6.64] ;  /* 0x00000004061f0981 */ /* 0x000528000c1e1500 */
[----:B------:R-:W-:Y:S01]  /*32810*/  STL [R1+0x5638], R35 ;  /* 0x0056382301007387 */ /* 0x000fe20000100800 */
[----:B------:R-:W4:Y:S02]  /*32820*/  LDL R11, [R1+0x1f6c] ;  /* 0x001f6c00010b7983 */ /* 0x000f240000100800 */
[----:B------:R-:W4:Y:S02]  /*32830*/  LDL R2, [R1+0x1f70] ;  /* 0x001f700001027983 */ /* 0x000f240000100800 */
[----:B------:R-:W-:Y:S01]  /*32840*/  STL [R1+0x563c], R34 ;  /* 0x00563c2201007387 */ /* 0x000fe20000100800 */
[----:B------:R-:W4:Y:S04]  /*32850*/  LDL R16, [R1+0x1f64] ;  /* 0x001f640001107983 */ /* 0x000f280000100800 */
[----:B------:R-:W4:Y:S01]  /*32860*/  LDL R10, [R1+0x1f68] ;  /* 0x001f6800010a7983 */ /* 0x000f220000100800 */
[----:B------:R-:W-:-:S02]  /*32870*/  ISETP.GT.AND P1, PT, R4, 0x3b, PT ;  /* 0x0000003b0400780c */ /* 0x000fc40003f24270 */
[----:B------:R-:W-:Y:S02]  /*32880*/  PRMT R18, RZ, 0x7610, R18 ;  /* 0x00007610ff127816 */ /* 0x000fe40000000012 */
[----:B------:R-:W-:Y:S02]  /*32890*/  PRMT R17, RZ, 0x7610, R17 ;  /* 0x00007610ff117816 */ /* 0x000fe40000000011 */
[----:B------:R-:W-:-:S07]  /*328a0*/  PRMT R15, RZ, 0x7610, R15 ;  /* 0x00007610ff0f7816 */ /* 0x000fce000000000f */
[----:B--2---:R-:W-:Y:S02]  /*328b0*/  @P1 IMAD.MOV.U32 R7, RZ, RZ, R9 ;  /* 0x000000ffff071224 */ /* 0x004fe400078e0009 */
[----:B------:R-:W-:-:S05]  /*328c0*/  @P1 IMAD.MOV.U32 R6, RZ, RZ, R8 ;  /* 0x000000ffff061224 */ /* 0x000fca00078e0008 */
[----:B------:R0:W2:Y:S04]  /*328d0*/  @P1 LDG.E.U16 R18, [R6.64] ;  /* 0x0000000406121981 */ /* 0x0000a8000c1e1500 */
[----:B---3--:R-:W-:Y:S04]  /*328e0*/  STL [R1+0x5640], R33 ;  /* 0x0056402101007387 */ /* 0x008fe80000100800 */
[----:B----4-:R-:W-:Y:S01]  /*328f0*/  STL [R1+0x5644], R32 ;  /* 0x0056442001007387 */ /* 0x010fe20000100800 */
[----:B------:R-:W3:Y:S02]  /*32900*/  LDL R14, [R1+0x1f5c] ;  /* 0x001f5c00010e7983 */ /* 0x000ee40000100800 */
[----:B------:R-:W4:Y:S01]  /*32910*/  LDL R13, [R1+0x1f60] ;  /* 0x001f6000010d7983 */ /* 0x000f220000100800 */
[----:B------:R-:W-:Y:S01]  /*32920*/  STL [R1+0x5648], R31 ;  /* 0x0056481f01007387 */ /* 0x000fe20000100800 */
[----:B------:R-:W4:Y:S02]  /*32930*/  LDL R9, [R1+0x1f54] ;  /* 0x001f540001097983 */ /* 0x000f240000100800 */
[----:B------:R-:W4:Y:S02]  /*32940*/  LDL R8, [R1+0x1f58] ;  /* 0x001f580001087983 */ /* 0x000f240000100800 */
[----:B0-----:R-:W-:-:S02]  /*32950*/  @P1 IMAD.MOV.U32 R6, RZ, RZ, R2 ;  /* 0x000000ffff061224 */ /* 0x001fc400078e0002 */
[----:B------:R-:W-:Y:S01]  /*32960*/  @P1 IMAD.MOV.U32 R7, RZ, RZ, R11 ;  /* 0x000000ffff071224 */ /* 0x000fe200078e000b */
[----:B------:R-:W-:Y:S02]  /*32970*/  PRMT R22, RZ, 0x7610, R22 ;  /* 0x00007610ff167816 */ /* 0x000fe40000000016 */
[----:B------:R-:W-:Y:S01]  /*32980*/  PRMT R12, RZ, 0x7610, R12 ;  /* 0x00007610ff0c7816 */ /* 0x000fe2000000000c */
[----:B------:R-:W4:Y:S04]  /*32990*/  LDL R11, [R1+0x1f34] ;  /* 0x001f3400010b7983 */ /* 0x000f280000100800 */
[----:B------:R0:W4:Y:S04]  /*329a0*/  @P1 LDG.E.U16 R17, [R6.64] ;  /* 0x0000000406111981 */ /* 0x000128000c1e1500 */
[----:B------:R-:W4:Y:S04]  /*329b0*/  LDL R2, [R1+0x1f38] ;  /* 0x001f380001027983 */ /* 0x000f280000100800 */
[----:B------:R-:W4:Y:S01]  /*329c0*/  LDL R19, [R1+0x1f2c] ;  /* 0x001f2c0001137983 */ /* 0x000f220000100800 */
[----:B0-----:R-:W-:-:S02]  /*329d0*/  @P1 IMAD.MOV.U32 R6, RZ, RZ, R10 ;  /* 0x000000ffff061224 */ /* 0x001fc400078e000a */
[----:B------:R-:W-:Y:S01]  /*329e0*/  @P1 IMAD.MOV.U32 R7, RZ, RZ, R16 ;  /* 0x000000ffff071224 */ /* 0x000fe200078e0010 */
[----:B------:R-:W4:Y:S04]  /*329f0*/  LDL R10, [R1+0x1f30] ;  /* 0x001f3000010a7983 */ /* 0x000f280000100800 */
[----:B------:R3:W4:Y:S04]  /*32a00*/  @P1 LDG.E.U16 R15, [R6.64] ;  /* 0x00000004060f1981 */ /* 0x000728000c1e1500 */
[----:B--2---:R0:W-:Y:S04]  /*32a10*/  STL [R1+0x220], R18 ;  /* 0x0002201201007387 */ /* 0x0041e80000100800 */
[----:B0-----:R-:W2:Y:S01]  /*32a20*/  LDL R18, [R1+0x1f24] ;  /* 0x001f240001127983 */ /* 0x001ea20000100800 */
[----:B---3--:R-:W-:-:S02]  /*32a30*/  @P1 IMAD.MOV.U32 R7, RZ, RZ, R14 ;  /* 0x000000ffff071224 */ /* 0x008fc400078e000e */
[----:B----4-:R-:W-:-:S05]  /*32a40*/  @P1 IMAD.MOV.U32 R6, RZ, RZ, R13 ;  /* 0x000000ffff061224 */ /* 0x010fca00078e000d */
[----:B------:R0:W3:Y:S02]  /*32a50*/  @P1 LDG.E.U16 R22, [R6.64] ;  /* 0x0000000406161981 */ /* 0x0000e4000c1e1500 */
[----:B0-----:R-:W-:Y:S02]  /*32a60*/  @P1 IMAD.MOV.U32 R7, RZ, RZ, R9 ;  /* 0x000000ffff071224 */ /* 0x001fe400078e0009 */
[----:B------:R-:W-:-:S05]  /*32a70*/  @P1 IMAD.MOV.U32 R6, RZ, RZ, R8 ;  /* 0x000000ffff061224 */ /* 0x000fca00078e0008 */
[----:B------:R0:W4:Y:S04]  /*32a80*/  @P1 LDG.E.U16 R12, [R6.64] ;  /* 0x00000004060c1981 */ /* 0x000128000c1e1500 */
[----:B------:R1:W-:Y:S01]  /*32a90*/  STL [R1+0x218], R17 ;  /* 0x0002181101007387 */ /* 0x0003e20000100800 */
[----:B------:R-:W3:Y:S03]  /*32aa0*/  LDL R16, [R1+0x1f1c] ;  /* 0x001f1c0001107983 */ /* 0x000ee60000100800 */
[----:B-1----:R-:W3:Y:S04]  /*32ab0*/  LDL R17, [R1+0x1f28] ;  /* 0x001f280001117983 */ /* 0x002ee80000100800 */
[----:B------:R1:W-:Y:S01]  /*32ac0*/  STL [R1+0x210], R15 ;  /* 0x0002100f01007387 */ /* 0x0003e20000100800 */
[----:B------:R-:W3:Y:S01]  /*32ad0*/  LDL R14, [R1+0x1f14] ;  /* 0x001f1400010e7983 */ /* 0x000ee20000100800 */
[----:B------:R-:W-:Y:S01]  /*32ae0*/  ISETP.GT.AND P0, PT, R4, 0x3c, PT ;  /* 0x0000003c0400780c */ /* 0x000fe20003f04270 */
[----:B------:R-:W3:Y:S01]  /*32af0*/  LDL R13, [R1+0x1f18] ;  /* 0x001f1800010d7983 */ /* 0x000ee20000100800 */
[----:B------:R-:W-:Y:S01]  /*32b00*/  PRMT R30, RZ, 0x7610, R30 ;  /* 0x00007610ff1e7816 */ /* 0x000fe2000000001e */
[----:B------:R-:W3:Y:S04]  /*32b10*/  LDL R9, [R1+0x1f0c] ;  /* 0x001f0c0001097983 */ /* 0x000ee80000100800 */
[----:B------:R-:W3:Y:S04]  /*32b20*/  LDL R8, [R1+0x1f10] ;  /* 0x001f100001087983 */ /* 0x000ee80000100800 */
[----:B-1----:R-:W3:Y:S02]  /*32b30*/  LDL R15, [R1+0x1f20] ;  /* 0x001f2000010f7983 */ /* 0x002ee40000100800 */
[----:B0-----:R-:W-:-:S02]  /*32b40*/  @P0 IMAD.MOV.U32 R6, RZ, RZ, R2 ;  /* 0x000000ffff060224 */ /* 0x001fc400078e0002 */
[----:B------:R-:W-:Y:S01]  /*32b50*/  @P0 IMAD.MOV.U32 R7, RZ, RZ, R11 ;  /* 0x000000ffff070224 */ /* 0x000fe200078e000b */
[----:B------:R-:W-:-:S04]  /*32b60*/  PRMT R29, RZ, 0x7610, R29 ;  /* 0x00007610ff1d7816 */ /* 0x000fc8000000001d */
[----:B------:R0:W3:Y:S01]  /*32b70*/  @P0 LDG.E.U16 R30, [R6.64] ;  /* 0x00000004061e0981 */ /* 0x0000e2000c1e1500 */
[----:B------:R-:W-:Y:S01]  /*32b80*/  PRMT R28, RZ, 0x7610, R28 ;  /* 0x00007610ff1c7816 */ /* 0x000fe2000000001c */
[----:B0-----:R-:W-:Y:S02]  /*32b90*/  @P0 IMAD.MOV.U32 R6, RZ, RZ, R10 ;  /* 0x000000ffff060224 */ /* 0x001fe400078e000a */
[----:B------:R-:W-:-:S05]  /*32ba0*/  @P0 IMAD.MOV.U32 R7, RZ, RZ, R19 ;  /* 0x000000ffff070224 */ /* 0x000fca00078e0013 */
[----:B------:R2:W3:Y:S01]  /*32bb0*/  @P0 LDG.E.U16 R29, [R6.64] ;  /* 0x00000004061d0981 */ /* 0x0004e2000c1e1500 */
[----:B------:R-:W-:Y:S01]  /*32bc0*/  PRMT R27, RZ, 0x7610, R27 ;  /* 0x00007610ff1b7816 */ /* 0x000fe2000000001b */
[----:B--2---:R-:W-:Y:S02]  /*32bd0*/  @P0 IMAD.MOV.U32 R7, RZ, RZ, R18 ;  /* 0x000000ffff070224 */ /* 0x004fe400078e0012 */
[----:B----4-:R0:W-:Y:S01]  /*32be0*/  STL [R1+0x1d0], R12 ;  /* 0x0001d00c01007387 */ /* 0x0101e20000100800 */
[----:B------:R-:W2:Y:S02]  /*32bf0*/  LDL R11, [R1+0x1f08] ;  /* 0x001f0800010b7983 */ /* 0x000ea40000100800 */
[----:B------:R-:W4:Y:S02]  /*32c00*/  LDL R10, [R1+0x1efc] ;  /* 0x001efc00010a7983 */ /* 0x000f240000100800 */
[----:B------:R-:W4:Y:S01]  /*32c10*/  LDL R2, [R1+0x1f00] ;  /* 0x001f000001027983 */ /* 0x000f220000100800 */
[----:B------:R-:W4:Y:S04]  /*32c20*/  LDL R18, [R1+0x1f50] ;  /* 0x001f500001127983 */ /* 0x000f280000100800 */
[----:B------:R-:W4:Y:S04]  /*32c30*/  LDL R19, [R1+0x1f4c] ;  /* 0x001f4c0001137983 */ /* 0x000f280000100800 */
[----:B0-----:R-:W4:Y:S01]  /*32c40*/  LDL R12, [R1+0x1f04] ;  /* 0x001f0400010c7983 */ /* 0x001f220000100800 */
[----:B---3--:R-:W-:-:S05]  /*32c50*/  @P0 IMAD.MOV.U32 R6, RZ, RZ, R17 ;  /* 0x000000ffff060224 */ /* 0x008fca00078e0011 */
[----:B------:R0:W3:Y:S02]  /*32c60*/  @P0 LDG.E.U16 R28, [R6.64] ;  /* 0x00000004061c0981 */ /* 0x0000e4000c1e1500 */
[----:B0-----:R-:W-:Y:S02]  /*32c70*/  @P0 IMAD.MOV.U32 R7, RZ, RZ, R16 ;  /* 0x000000ffff070224 */ /* 0x001fe400078e0010 */
[----:B------:R-:W-:Y:S02]  /*32c80*/  @P0 IMAD.MOV.U32 R6, RZ, RZ, R15 ;  /* 0x000000ffff060224 */ /* 0x000fe400078e000f */
[----:B------:R-:W3:Y:S04]  /*32c90*/  LDL R15, [R1+0x1f44] ;  /* 0x001f4400010f7983 */ /* 0x000ee80000100800 */
[----:B------:R0:W3:Y:S02]  /*32ca0*/  @P0 LDG.E.U16 R27, [R6.64] ;  /* 0x00000004061b0981 */ /* 0x0000e4000c1e1500 */
[----:B0-----:R-:W-:-:S02]  /*32cb0*/  @P0 IMAD.MOV.U32 R7, RZ, RZ, R14 ;  /* 0x000000ffff070224 */ /* 0x001fc400078e000e */
[----:B------:R-:W3:Y:S01]  /*32cc0*/  LDL R14, [R1+0x1f48] ;  /* 0x001f4800010e7983 */ /* 0x000ee20000100800 */
[----:B------:R-:W-:Y:S01]  /*32cd0*/  PRMT R5, RZ, 0x7610, R5 ;  /* 0x00007610ff057816 */ /* 0x000fe20000000005 */
[----:B------:R-:W-:-:S05]  /*32ce0*/  @P0 IMAD.MOV.U32 R6, RZ, RZ, R13 ;  /* 0x000000ffff060224 */ /* 0x000fca00078e000d */
[----:B------:R0:W3:Y:S02]  /*32cf0*/  @P0 LDG.E.U16 R5, [R6.64] ;  /* 0x0000000406050981 */ /* 0x0000e4000c1e1500 */
[----:B0-----:R-:W-:Y:S02]  /*32d00*/  PRMT R6, RZ, 0x7610, R6 ;  /* 0x00007610ff067816 */ /* 0x001fe40000000006 */
[----:B------:R-:W-:-:S04]  /*32d10*/  PRMT R7, RZ, 0x7610, R7 ;  /* 0x00007610ff077816 */ /* 0x000fc80000000007 */
[----:B------:R2:W3:Y:S01]  /*32d20*/  @P0 LDG.E.U16 R6, [R8.64] ;  /* 0x0000000408060981 */ /* 0x0004e2000c1e1500 */
[----:B------:R-:W-:Y:S02]  /*32d30*/  PRMT R21, RZ, 0x7610, R21 ;  /* 0x00007610ff157816 */ /* 0x000fe40000000015 */
[----:B------:R-:W-:Y:S01]  /*32d40*/  PRMT R20, RZ, 0x7610, R20 ;  /* 0x00007610ff147816 */ /* 0x000fe20000000014 */
[----:B------:R0:W-:Y:S01]  /*32d50*/  STL [R1+0x1d8], R22 ;  /* 0x0001d81601007387 */ /* 0x0001e20000100800 */
[----:B------:R-:W3:Y:S02]  /*32d60*/  LDL R17, [R1+0x1f3c] ;  /* 0x001f3c0001117983 */ /* 0x000ee40000100800 */
[----:B------:R-:W3:Y:S02]  /*32d70*/  LDL R16, [R1+0x1f40] ;  /* 0x001f400001107983 */ /* 0x000ee40000100800 */
[----:B------:R-:W3:Y:S01]  /*32d80*/  LDL R13, [R1+0x1ef8] ;  /* 0x001ef800010d7983 */ /* 0x000ee20000100800 */
[----:B0-----:R-:W3:Y:S01]  /*32d90*/  LDL R22, [R1+0x1ef4] ;  /* 0x001ef40001167983 */ /* 0x001ee20000100800 */
[----:B--2---:R-:W-:-:S02]  /*32da0*/  @P0 IMAD.MOV.U32 R8, RZ, RZ, R11 ;  /* 0x000000ffff080224 */ /* 0x004fc400078e000b */
[----:B----4-:R-:W-:Y:S02]  /*32db0*/  @P0 IMAD.MOV.U32 R11, RZ, RZ, R10 ;  /* 0x000000ffff0b0224 */ /* 0x010fe400078e000a */
[----:B------:R-:W-:Y:S02]  /*32dc0*/  @P0 IMAD.MOV.U32 R10, RZ, RZ, R2 ;  /* 0x000000ffff0a0224 */ /* 0x000fe400078e0002 */
[----:B------:R-:W2:Y:S01]  /*32dd0*/  LDL R2, [R1+0x1ef0] ;  /* 0x001ef00001027983 */ /* 0x000ea20000100800 */
[----:B------:R-:W-:-:S03]  /*32de0*/  @P0 IMAD.MOV.U32 R9, RZ, RZ, R12 ;  /* 0x000000ffff090224 */ /* 0x000fc600078e000c */
[----:B------:R-:W4:Y:S04]  /*32df0*/  LDL R12, [R1+0x1eec] ;  /* 0x001eec00010c7983 */ /* 0x000f280000100800 */
[----:B------:R0:W2:Y:S02]  /*32e00*/  @P0 LDG.E.U16 R7, [R8.64] ;  /* 0x0000000408070981 */ /* 0x0000a4000c1e1500 */
[----:B0-----:R-:W-:-:S06]  /*32e10*/  PRMT R8, RZ, 0x7610, R8 ;  /* 0x00007610ff087816 */ /* 0x001fcc0000000008 */
[----:B------:R0:W2:Y:S02]  /*32e20*/  @P0 LDG.E.U16 R8, [R10.64] ;  /* 0x000000040a080981 */ /* 0x0000a4000c1e1500 */
[----:B0-----:R-:W-:Y:S02]  /*32e30*/  @P1 IMAD.MOV.U32 R10, RZ, RZ, R18 ;  /* 0x000000ffff0a1224 */ /* 0x001fe400078e0012 */
[----:B------:R-:W-:Y:S01]  /*32e40*/  @P1 IMAD.MOV.U32 R11, RZ, RZ, R19 ;  /* 0x000000ffff0b1224 */ /* 0x000fe200078e0013 */
[----:B------:R-:W2:Y:S04]  /*32e50*/  LDL R18, [R1+0x1ee8] ;  /* 0x001ee80001127983 */ /* 0x000ea80000100800 */
[----:B------:R-:W2:Y:S04]  /*32e60*/  LDL R19, [R1+0x1ee4] ;  /* 0x001ee40001137983 */ /* 0x000ea80000100800 */
[----:B------:R3:W2:Y:S02]  /*32e70*/  @P1 LDG.E.U16 R21, [R10.64] ;  /* 0x000000040a151981 */ /* 0x0006a4000c1e1500 */
[----:B---3--:R-:W-:-:S02]  /*32e80*/  @P1 IMAD.MOV.U32 R10, RZ, RZ, R14 ;  /* 0x000000ffff0a1224 */ /* 0x008fc400078e000e */
[----:B------:R-:W-:Y:S01]  /*32e90*/  @P1 IMAD.MOV.U32 R11, RZ, RZ, R15 ;  /* 0x000000ffff0b1224 */ /* 0x000fe200078e000f */
[----:B------:R-:W3:Y:S04]  /*32ea0*/  LDL R14, [R1+0x1ee0] ;  /* 0x001ee000010e7983 */ /* 0x000ee80000100800 */
[----:B------:R-:W3:Y:S04]  /*32eb0*/  LDL R15, [R1+0x1edc] ;  /* 0x001edc00010f7983 */ /* 0x000ee80000100800 */
[----:B------:R0:W3:Y:S01]  /*32ec0*/  @P1 LDG.E.U16 R20, [R10.64] ;  /* 0x000000040a141981 */ /* 0x0000e2000c1e1500 */
[----:B------:R-:W-:-:S02]  /*32ed0*/  ISETP.GT.AND P0, PT, R4, 0x3d, PT ;  /* 0x0000003d0400780c */ /* 0x000fc40003f04270 */
[----:B------:R-:W-:Y:S02]  /*32ee0*/  PRMT R23, RZ, 0x7610, R23 ;  /* 0x00007610ff177816 */ /* 0x000fe40000000017 */
[----:B------:R-:W-:Y:S01]  /*32ef0*/  PRMT R9, RZ, 0x7610, R9 ;  /* 0x00007610ff097816 */ /* 0x000fe20000000009 */
[----:B0-----:R-:W-:Y:S02]  /*32f00*/  @P1 IMAD.MOV.U32 R11, RZ, RZ, R17 ;  /* 0x000000ffff0b1224 */ /* 0x001fe400078e0011 */
[----:B------:R-:W-:-:S05]  /*32f10*/  @P1 IMAD.MOV.U32 R10, RZ, RZ, R16 ;  /* 0x000000ffff0a1224 */ /* 0x000fca00078e0010 */
[----:B------:R0:W3:Y:S02]  /*32f20*/  @P1 LDG.E.U16 R23, [R10.64] ;  /* 0x000000040a171981 */ /* 0x0000e4000c1e1500 */
[----:B0-----:R-:W-:Y:S02]  /*32f30*/  @P0 IMAD.MOV.U32 R10, RZ, RZ, R13 ;  /* 0x000000ffff0a0224 */ /* 0x001fe400078e000d */
[----:B------:R-:W-:-:S05]  /*32f40*/  @P0 IMAD.MOV.U32 R11, RZ, RZ, R22 ;  /* 0x000000ffff0b0224 */ /* 0x000fca00078e0016 */
[----:B------:R0:W3:Y:S02]  /*32f50*/  @P0 LDG.E.U16 R9, [R10.64] ;  /* 0x000000040a090981 */ /* 0x0000e4000c1e1500 */
[----:B0-----:R-:W-:Y:S01]  /*32f60*/  PRMT R10, RZ, 0x7610, R10 ;  /* 0x00007610ff0a7816 */ /* 0x001fe2000000000a */
[----:B----4-:R-:W-:Y:S02]  /*32f70*/  @P0 IMAD.MOV.U32 R13, RZ, RZ, R12 ;  /* 0x000000ffff0d0224 */ /* 0x010fe400078e000c */
[----:B--2---:R-:W-:-:S05]  /*32f80*/  @P0 IMAD.MOV.U32 R12, RZ, RZ, R2 ;  /* 0x000000ffff0c0224 */ /* 0x004fca00078e0002 */
[----:B------:R0:W2:Y:S04]  /*32f90*/  @P0 LDG.E.U16 R10, [R12.64] ;  /* 0x000000040c0a0981 */ /* 0x0000a8000c1e1500 */
[----:B------:R1:W-:Y:S04]  /*32fa0*/  STL [R1+0x1c4], R21 ;  /* 0x0001c41501007387 */ /* 0x0003e80000100800 */
[----:B-1----:R-:W4:Y:S04]  /*32fb0*/  LDL R21, [R1+0x1ed4] ;  /* 0x001ed40001157983 */ /* 0x002f280000100800 */
[----:B---3--:R1:W-:Y:S01]  /*32fc0*/  STL [R1+0x1c0], R20 ;  /* 0x0001c01401007387 */ /* 0x0083e20000100800 */
[----:B------:R-:W3:Y:S02]  /*32fd0*/  LDL R17, [R1+0x1ecc] ;  /* 0x001ecc0001117983 */ /* 0x000ee40000100800 */
[----:B------:R-:W3:Y:S02]  /*32fe0*/  LDL R16, [R1+0x1ed0] ;  /* 0x001ed00001107983 */ /* 0x000ee40000100800 */
[----:B------:R-:W2:Y:S01]  /*32ff0*/  LDL R22, [R1+0x1ec4] ;  /* 0x001ec40001167983 */ /* 0x000ea20000100800 */
[----:B------:R-:W2:Y:S01]  /*33000*/  LDL R2, [R1+0x1ec8] ;  /* 0x001ec80001027983 */ /* 0x000ea20000100800 */
[----:B0-----:R-:W-:-:S02]  /*33010*/  @P0 IMAD.MOV.U32 R12, RZ, RZ, R18 ;  /* 0x000000ffff0c0224 */ /* 0x001fc400078e0012 */
[----:B------:R-:W-:Y:S02]  /*33020*/  @P0 IMAD.MOV.U32 R13, RZ, RZ, R19 ;  /* 0x000000ffff0d0224 */ /* 0x000fe400078e0013 */
[----:B------:R-:W2:Y:S01]  /*33030*/  LDL R18, [R1+0x1ec0] ;  /* 0x001ec00001127983 */ /* 0x000ea20000100800 */
[----:B------:R-:W2:Y:S04]  /*33040*/  LDL R19, [R1+0x1ebc] ;  /* 0x001ebc0001137983 */ /* 0x000ea80000100800 */
[----:B-1----:R-:W2:Y:S04]  /*33050*/  LDL R20, [R1+0x1ed8] ;  /* 0x001ed80001147983 */ /* 0x002ea80000100800 */
[----:B------:R-:W3:Y:S04]  /*33060*/  LDL R35, [R1+0x1eb4] ;  /* 0x001eb40001237983 */ /* 0x000ee80000100800 */
[----:B------:R-:W3:Y:S01]  /*33070*/  LDL R34, [R1+0x1eb8] ;  /* 0x001eb80001227983 */ /* 0x000ee20000100800 */
[----:B------:R-:W-:-:S02]  /*33080*/  PRMT R11, RZ, 0x7610, R11 ;  /* 0x00007610ff0b7816 */ /* 0x000fc4000000000b */
[----:B------:R-:W-:Y:S01]  /*33090*/  ISETP.GT.AND P1, PT, R4, 0x3e, PT ;  /* 0x0000003e0400780c */ /* 0x000fe20003f24270 */
[----:B------:R-:W3:Y:S04]  /*330a0*/  LDL R31, [R1+0x1ea4] ;  /* 0x001ea400011f7983 */ /* 0x000ee80000100800 */
[----:B------:R0:W3:Y:S02]  /*330b0*/  @P0 LDG.E.U16 R11, [R12.64] ;  /* 0x000000040c0b0981 */ /* 0x0000e4000c1e1500 */
[----:B0-----:R-:W-:Y:S02]  /*330c0*/  PRMT R12, RZ, 0x7610, R12 ;  /* 0x00007610ff0c7816 */ /* 0x001fe4000000000c */
[----:B------:R-:W-:-:S04]  /*330d0*/  PRMT R13, RZ, 0x7610, R13 ;  /* 0x00007610ff0d7816 */ /* 0x000fc8000000000d */
[----:B------:R4:W3:Y:S02]  /*330e0*/  @P0 LDG.E.U16 R12, [R14.64] ;  /* 0x000000040e0c0981 */ /* 0x0008e4000c1e1500 */
[----:B----4-:R-:W-:Y:S02]  /*330f0*/  @P0 IMAD.MOV.U32 R15, RZ, RZ, R21 ;  /* 0x000000ffff0f0224 */ /* 0x010fe400078e0015 */
[----:B------:R-:W4:Y:S01]  /*33100*/  LDL R21, [R1+0x1eac] ;  /* 0x001eac0001157983 */ /* 0x000f220000100800 */
[----:B--2---:R-:W-:-:S03]  /*33110*/  @P0 IMAD.MOV.U32 R14, RZ, RZ, R20 ;  /* 0x000000ffff0e0224 */ /* 0x004fc600078e0014 */
[----:B------:R-:W4:Y:S04]  /*33120*/  LDL R20, [R1+0x1eb0] ;  /* 0x001eb00001147983 */ /* 0x000f280000100800 */
[----:B------:R0:W2:Y:S02]  /*33130*/  @P0 LDG.E.U16 R13, [R14.64] ;  /* 0x000000040e0d0981 */ /* 0x0000a4000c1e1500 */
[----:B0-----:R-:W-:Y:S02]  /*33140*/  PRMT R14, RZ, 0x7610, R14 ;  /* 0x00007610ff0e7816 */ /* 0x001fe4000000000e */
[----:B------:R-:W-:-:S04]  /*33150*/  PRMT R15, RZ, 0x7610, R15 ;  /* 0x00007610ff0f7816 */ /* 0x000fc8000000000f */
[----:B---3--:R0:W3:Y:S02]  /*33160*/  @P0 LDG.E.U16 R14, [R16.64] ;  /* 0x00000004100e0981 */ /* 0x0080e4000c1e1500 */
[----:B0-----:R-:W-:Y:S02]  /*33170*/  @P0 IMAD.MOV.U32 R16, RZ, RZ, R2 ;  /* 0x000000ffff100224 */ /* 0x001fe400078e0002 */
[----:B------:R-:W-:Y:S01]  /*33180*/  @P0 IMAD.MOV.U32 R17, RZ, RZ, R22 ;  /* 0x000000ffff110224 */ /* 0x000fe200078e0016 */
[----:B------:R-:W2:Y:S04]  /*33190*/  LDL R2, [R1+0x1ea8] ;  /* 0x001ea80001027983 */ /* 0x000ea80000100800 */
[----:B------:R0:W3:Y:S02]  /*331a0*/  @P0 LDG.E.U16 R15, [R16.64] ;  /* 0x00000004100f0981 */ /* 0x0000e4000c1e1500 */
[----:B0-----:R-:W-:-:S02]  /*331b0*/  PRMT R16, RZ, 0x7610, R16 ;  /* 0x00007610ff107816 */ /* 0x001fc40000000010 */
[----:B------:R-:W-:-:S04]  /*331c0*/  PRMT R17, RZ, 0x7610, R17 ;  /* 0x00007610ff117816 */ /* 0x000fc80000000011 */
[----:B------:R0:W3:Y:S02]  /*331d0*/  @P0 LDG.E.U16 R16, [R18.64] ;  /* 0x0000000412100981 */ /* 0x0000e4000c1e1500 */
[----:B0-----:R-:W-:Y:S02]  /*331e0*/  @P1 IMAD.MOV.U32 R18, RZ, RZ, R34 ;  /* 0x000000ffff121224 */ /* 0x001fe400078e0022 */
[----:B------:R-:W-:-:S05]  /*331f0*/  @P1 IMAD.MOV.U32 R19, RZ, RZ, R35 ;  /* 0x000000ffff131224 */ /* 0x000fca00078e0023 */
[----:B------:R0:W3:Y:S04]  /*33200*/  @P1 LDG.E.U16 R17, [R18.64] ;  /* 0x0000000412111981 */ /* 0x0000e8000c1e1500 */
[----:B------:R1:W-:Y:S01]  /*33210*/  STL [R1+0x1b8], R23 ;  /* 0x0001b81701007387 */ /* 0x0003e20000100800 */
[----:B------:R-:W3:Y:S02]  /*33220*/  LDL R22, [R1+0x1ea0] ;  /* 0x001ea00001167983 */ /* 0x000ee40000100800 */
[----:B------:R-:W3:Y:S02]  /*33230*/  LDL R45, [R1+0x1e94] ;  /* 0x001e9400012d7983 */ /* 0x000ee40000100800 */
[----:B------:R-:W3:Y:S01]  /*33240*/  LDL R38, [R1+0x1e98] ;  /* 0x001e980001267983 */ /* 0x000ee20000100800 */
[----:B------:R-:W3:Y:S04]  /*33250*/  LDL R35, [R1+0x1e8c] ;  /* 0x001e8c0001237983 */ /* 0x000ee80000100800 */
[----:B------:R-:W3:Y:S04]  /*33260*/  LDL R34, [R1+0x1e90] ;  /* 0x001e900001227983 */ /* 0x000ee80000100800 */
[----:B-1----:R-:W3:Y:S01]  /*33270*/  LDL R23, [R1+0x1e9c] ;  /* 0x001e9c0001177983 */ /* 0x002ee20000100800 */
[----:B0-----:R-:W-:-:S02]  /*33280*/  PRMT R18, RZ, 0x7610, R18 ;  /* 0x00007610ff127816 */ /* 0x001fc40000000012 */
[----:B------:R-:W-:-:S04]  /*33290*/  PRMT R19, RZ, 0x7610, R19 ;  /* 0x00007610ff137816 */ /* 0x000fc80000000013 */
[----:B----4-:R0:W4:Y:S02]  /*332a0*/  @P1 LDG.E.U16 R18, [R20.64] ;  /* 0x0000000414121981 */ /* 0x010124000c1e1500 */
[----:B0-----:R-:W-:Y:S02]  /*332b0*/  @P1 IMAD.MOV.U32 R21, RZ, RZ, R31 ;  /* 0x000000ffff151224 */ /* 0x001fe400078e001f */
[----:B--2---:R-:W-:-:S05]  /*332c0*/  @P1 IMAD.MOV.U32 R20, RZ, RZ, R2 ;  /* 0x000000ffff141224 */ /* 0x004fca00078e0002 */
[----:B------:R0:W2:Y:S02]  /*332d0*/  @P1 LDG.E.U16 R19, [R20.64] ;  /* 0x0000000414131981 */ /* 0x0000a4000c1e1500 */
[----:B0-----:R-:W-:Y:S02]  /*332e0*/  PRMT R20, RZ, 0x7610, R20 ;  /* 0x00007610ff147816 */ /* 0x001fe40000000014 */
[----:B---3--:R-:W-:Y:S01]  /*332f0*/  STL [R1+0x564c], R17 ;  /* 0x00564c1101007387 */ /* 0x008fe20000100800 */
[----:B------:R-:W3:Y:S02]  /*33300*/  LDL R31, [R1+0x1e84] ;  /* 0x001e8400011f7983 */ /* 0x000ee40000100800 */
[----:B------:R-:W2:Y:S02]  /*33310*/  LDL R2, [R1+0x1e88] ;  /* 0x001e880001027983 */ /* 0x000ea40000100800 */
[----:B------:R-:W4:Y:S01]  /*33320*/  LDL R53, [R1+0x1e7c] ;  /* 0x001e7c0001357983 */ /* 0x000f220000100800 */
[----:B------:R-:W4:Y:S04]  /*33330*/  LDL R52, [R1+0x1e80] ;  /* 0x001e800001347983 */ /* 0x000f280000100800 */
[----:B------:R-:W4:Y:S04]  /*33340*/  LDL R51, [R1+0x1e74] ;  /* 0x001e740001337983 */ /* 0x000f280000100800 */
[----:B------:R-:W4:Y:S04]  /*33350*/  LDL R50, [R1+0x1e78] ;  /* 0x001e780001327983 */ /* 0x000f280000100800 */
[----:B------:R-:W4:Y:S04]  /*33360*/  LDL R48, [R1+0x1e6c] ;  /* 0x001e6c0001307983 */ /* 0x000f280000100800 */
[----:B------:R-:W4:Y:S04]  /*33370*/  LDL R47, [R1+0x1e70] ;  /* 0x001e7000012f7983 */ /* 0x000f280000100800 */
[----:B------:R0:W4:Y:S01]  /*33380*/  @P1 LDG.E.U16 R20, [R22.64] ;  /* 0x0000000416141981 */ /* 0x000122000c1e1500 */
[----:B------:R-:W-:Y:S01]  /*33390*/  PRMT R21, RZ, 0x7610, R21 ;  /* 0x00007610ff157816 */ /* 0x000fe20000000015 */
[----:B0-----:R-:W-:-:S02]  /*333a0*/  @P1 IMAD.MOV.U32 R22, RZ, RZ, R38 ;  /* 0x000000ffff161224 */ /* 0x001fc400078e0026 */
[----:B------:R-:W-:Y:S01]  /*333b0*/  @P1 IMAD.MOV.U32 R23, RZ, RZ, R45 ;  /* 0x000000ffff171224 */ /* 0x000fe200078e002d */
[----:B------:R-:W4:Y:S04]  /*333c0*/  LDL R38, [R1+0x1e68] ;  /* 0x001e680001267983 */ /* 0x000f280000100800 */
[----:B------:R-:W4:Y:S04]  /*333d0*/  LDL R45, [R1+0x1e64] ;  /* 0x001e6400012d7983 */ /* 0x000f280000100800 */
[----:B------:R0:W4:Y:S02]  /*333e0*/  @P1 LDG.E.U16 R21, [R22.64] ;  /* 0x0000000416151981 */ /* 0x000124000c1e1500 */
[----:B0-----:R-:W-:-:S02]  /*333f0*/  @P1 IMAD.MOV.U32 R22, RZ, RZ, R34 ;  /* 0x000000ffff161224 */ /* 0x001fc400078e0022 */
[----:B------:R-:W-:Y:S01]  /*33400*/  @P1 IMAD.MOV.U32 R23, RZ, RZ, R35 ;  /* 0x000000ffff171224 */ /* 0x000fe200078e0023 */
[----:B------:R-:W4:Y:S04]  /*33410*/  LDL R34, [R1+0x1e60] ;  /* 0x001e600001227983 */ /* 0x000f280000100800 */
[----:B------:R-:W4:Y:S01]  /*33420*/  LDL R35, [R1+0x1e5c] ;  /* 0x001e5c0001237983 */ /* 0x000f220000100800 */
[----:B------:R-:W-:Y:S02]  /*33430*/  PRMT R24, RZ, 0x7610, R24 ;  /* 0x00007610ff187816 */ /* 0x000fe40000000018 */
[----:B------:R-:W-:Y:S02]  /*33440*/  PRMT R25, RZ, 0x7610, R25 ;  /* 0x00007610ff197816 */ /* 0x000fe40000000019 */
[----:B------:R-:W-:-:S02]  /*33450*/  ISETP.GT.AND P0, PT, R4, 0x3f, PT ;  /* 0x0000003f0400780c */ /* 0x000fc40003f04270 */
[----:B------:R3:W4:Y:S01]  /*33460*/  @P1 LDG.E.U16 R24, [R22.64] ;  /* 0x0000000416181981 */ /* 0x000722000c1e1500 */
[----:B------:R-:W-:Y:S02]  /*33470*/  PRMT R26, RZ, 0x7610, R26 ;  /* 0x00007610ff1a7816 */ /* 0x000fe4000000001a */
[----:B------:R-:W-:Y:S02]  /*33480*/  PRMT R49, RZ, 0x7610, R49 ;  /* 0x00007610ff317816 */ /* 0x000fe40000000031 */
[----:B------:R-:W-:Y:S02]  /*33490*/  PRMT R46, RZ, 0x7610, R46 ;  /* 0x00007610ff2e7816 */ /* 0x000fe4000000002e */
[----:B------:R-:W-:Y:S02]  /*334a0*/  PRMT R37, RZ, 0x7610, R37 ;  /* 0x00007610ff257816 */ /* 0x000fe40000000025 */
[----:B------:R-:W-:Y:S01]  /*334b0*/  PRMT R32, RZ, 0x7610, R32 ;  /* 0x00007610ff207816 */ /* 0x000fe20000000020 */
[----:B---3--:R-:W-:-:S02]  /*334c0*/  @P1 IMAD.MOV.U32 R23, RZ, RZ, R31 ;  /* 0x000000ffff171224 */ /* 0x008fc400078e001f */
[----:B--2---:R-:W-:Y:S01]  /*334d0*/  @P1 IMAD.MOV.U32 R22, RZ, RZ, R2 ;  /* 0x000000ffff161224 */ /* 0x004fe200078e0002 */
[----:B------:R-:W2:Y:S04]  /*334e0*/  LDL R31, [R1+0x1e54] ;  /* 0x001e5400011f7983 */ /* 0x000ea80000100800 */
[----:B------:R-:W3:Y:S04]  /*334f0*/  LDL R2, [R1+0x1e58] ;  /* 0x001e580001027983 */ /* 0x000ee80000100800 */
[----:B------:R4:W3:Y:S02]  /*33500*/  @P1 LDG.E.U16 R25, [R22.64] ;  /* 0x0000000416191981 */ /* 0x0008e4000c1e1500 */
[----:B----4-:R-:W-:-:S02]  /*33510*/  @P1 IMAD.MOV.U32 R22, RZ, RZ, R52 ;  /* 0x000000ffff161224 */ /* 0x010fc400078e0034 */
[----:B------:R-:W-:-:S05]  /*33520*/  @P1 IMAD.MOV.U32 R23, RZ, RZ, R53 ;  /* 0x000000ffff171224 */ /* 0x000fca00078e0035 */
[----:B------:R0:W4:Y:S02]  /*33530*/  @P1 LDG.E.U16 R26, [R22.64] ;  /* 0x00000004161a1981 */ /* 0x000124000c1e1500 */
[----:B0-----:R-:W-:Y:S02]  /*33540*/  @P0 IMAD.MOV.U32 R22, RZ, RZ, R50 ;  /* 0x000000ffff160224 */ /* 0x001fe400078e0032 */
[----:B------:R-:W-:-:S05]  /*33550*/  @P0 IMAD.MOV.U32 R23, RZ, RZ, R51 ;  /* 0x000000ffff170224 */ /* 0x000fca00078e0033 */
[----:B------:R0:W4:Y:S02]  /*33560*/  @P0 LDG.E.U16 R49, [R22.64] ;  /* 0x0000000416310981 */ /* 0x000124000c1e1500 */
[----:B0-----:R-:W-:Y:S02]  /*33570*/  @P0 IMAD.MOV.U32 R22, RZ, RZ, R47 ;  /* 0x000000ffff160224 */ /* 0x001fe400078e002f */
[----:B------:R-:W-:-:S05]  /*33580*/  @P0 IMAD.MOV.U32 R23, RZ, RZ, R48 ;  /* 0x000000ffff170224 */ /* 0x000fca00078e0030 */
[----:B------:R0:W4:Y:S02]  /*33590*/  @P0 LDG.E.U16 R46, [R22.64] ;  /* 0x00000004162e0981 */ /* 0x000124000c1e1500 */
[----:B0-----:R-:W-:Y:S02]  /*335a0*/  @P0 IMAD.MOV.U32 R22, RZ, RZ, R38 ;  /* 0x000000ffff160224 */ /* 0x001fe400078e0026 */
[----:B------:R-:W-:Y:S01]  /*335b0*/  @P0 IMAD.MOV.U32 R23, RZ, RZ, R45 ;  /* 0x000000ffff170224 */ /* 0x000fe200078e002d */
[----:B------:R-:W4:Y:S04]  /*335c0*/  LDL R38, [R1+0x1e4c] ;  /* 0x001e4c0001267983 */ /* 0x000f280000100800 */
[----:B------:R0:W4:Y:S02]  /*335d0*/  @P0 LDG.E.U16 R37, [R22.64] ;  /* 0x0000000416250981 */ /* 0x000124000c1e1500 */
[----:B0-----:R-:W-:-:S02]  /*335e0*/  @P0 IMAD.MOV.U32 R22, RZ, RZ, R34 ;  /* 0x000000ffff160224 */ /* 0x001fc400078e0022 */
[----:B------:R-:W-:-:S05]  /*335f0*/  @P0 IMAD.MOV.U32 R23, RZ, RZ, R35 ;  /* 0x000000ffff170224 */ /* 0x000fca00078e0023 */
[----:B------:R2:W4:Y:S01]  /*33600*/  @P0 LDG.E.U16 R32, [R22.64] ;  /* 0x0000000416200981 */ /* 0x000522000c1e1500 */
[----:B------:R-:W-:Y:S01]  /*33610*/  PRMT R0, RZ, 0x7610, R0 ;  /* 0x00007610ff007816 */ /* 0x000fe20000000000 */
[----:B--2---:R-:W-:Y:S02]  /*33620*/  @P0 IMAD.MOV.U32 R23, RZ, RZ, R31 ;  /* 0x000000ffff170224 */ /* 0x004fe400078e001f */
[----:B---3--:R-:W-:-:S05]  /*33630*/  @P0 IMAD.MOV.U32 R22, RZ, RZ, R2 ;  /* 0x000000ffff160224 */ /* 0x008fca00078e0002 */
[----:B------:R0:W2:Y:S04]  /*33640*/  @P0 LDG.E.U16 R0, [R22.64] ;  /* 0x0000000416000981 */ /* 0x0000a8000c1e1500 */
[----:B----4-:R1:W-:Y:S01]  /*33650*/  STL [R1+0xd0], R37 ;  /* 0x0000d02501007387 */ /* 0x0103e20000100800 */
[----:B------:R-:W3:Y:S02]  /*33660*/  LDL R34, [R1+0x1e48] ;  /* 0x001e480001227983 */ /* 0x000ee40000100800 */
[----:B------:R-:W4:Y:S01]  /*33670*/  LDL R35, [R1+0x1e44] ;  /* 0x001e440001237983 */ /* 0x000f220000100800 */
[----:B-1----:R-:W3:Y:S04]  /*33680*/  LDL R37, [R1+0x1e50] ;  /* 0x001e500001257983 */ /* 0x002ee80000100800 */
[----:B------:R1:W-:Y:S01]  /*33690*/  STL [R1+0xc8], R32 ;  /* 0x0000c82001007387 */ /* 0x0003e20000100800 */
[----:B------:R-:W4:Y:S03]  /*336a0*/  LDL R31, [R1+0x1e40] ;  /* 0x001e4000011f7983 */ /* 0x000f260000100800 */
[----:B-1----:R-:W4:Y:S01]  /*336b0*/  LDL R32, [R1+0x1e3c] ;  /* 0x001e3c0001207983 */ /* 0x002f220000100800 */
[----:B------:R-:W-:Y:S01]  /*336c0*/  PRMT R36, RZ, 0x7610, R36 ;  /* 0x00007610ff247816 */ /* 0x000fe20000000024 */
[----:B0-----:R-:W-:Y:S01]  /*336d0*/  @P0 IMAD.MOV.U32 R23, RZ, RZ, R38 ;  /* 0x000000ffff170224 */ /* 0x001fe200078e0026 */
[----:B------:R-:W-:-:S02]  /*336e0*/  PRMT R33, RZ, 0x7610, R33 ;  /* 0x00007610ff217816 */ /* 0x000fc40000000021 */
[----:B------:R-:W-:Y:S01]  /*336f0*/  PRMT R17, RZ, 0x7610, R17 ;  /* 0x00007610ff117816 */ /* 0x000fe20000000011 */
[----:B------:R0:W-:Y:S04]  /*33700*/  STL [R1+0xd8], R46 ;  /* 0x0000d82e01007387 */ /* 0x0001e80000100800 */
[----:B0-----:R-:W4:Y:S01]  /*33710*/  LDL.LU R46, [R1+0xf0c] ;  /* 0x000f0c00012e7983 */ /* 0x001f220000300800 */
[----:B------:R-:W4:Y:S02]  /*33720*/  LDL.LU R47, [R1+0xf08] ;  /* 0x000f0800012f7983 */ /* 0x000f240000300800 */
[----:B------:R-:W4:Y:S02]  /*33730*/  LDL.LU R48, [R1+0xf04] ;  /* 0x000f040001307983 */ /* 0x000f240000300800 */
[----:B------:R0:W-:Y:S02]  /*33740*/  STL [R1+0xe0], R49 ;  /* 0x0000e03101007387 */ /* 0x0001e40000100800 */
[----:B0-----:R-:W4:Y:S01]  /*33750*/  LDL.LU R49, [R1+0xf00] ;  /* 0x000f000001317983 */ /* 0x001f220000300800 */
[----:B------:R-:W4:Y:S02]  /*33760*/  LDL.LU R50, [R1+0xefc] ;  /* 0x000efc0001327983 */ /* 0x000f240000300800 */
[----:B------:R-:W4:Y:S02]  /*33770*/  LDL.LU R51, [R1+0xef8] ;  /* 0x000ef80001337983 */ /* 0x000f240000300800 */
[----:B------:R-:W4:Y:S01]  /*33780*/  LDL.LU R52, [R1+0xef4] ;  /* 0x000ef40001347983 */ /* 0x000f220000300800 */
[----:B------:R-:W4:Y:S01]  /*33790*/  LDL.LU R53, [R1+0xef0] ;  /* 0x000ef00001357983 */ /* 0x000f220000300800 */
[----:B------:R-:W4:Y:S02]  /*337a0*/  LDL.LU R54, [R1+0xdfc] ;  /* 0x000dfc0001367983 */ /* 0x000f240000300800 */
[----:B------:R-:W4:Y:S02]  /*337b0*/  LDL.LU R55, [R1+0xdf8] ;  /* 0x000df80001377983 */ /* 0x000f240000300800 */
[----:B------:R-:W4:Y:S01]  /*337c0*/  LDL.LU R56, [R1+0xdf4] ;  /* 0x000df40001387983 */ /* 0x000f220000300800 */
[----:B------:R-:W4:Y:S01]  /*337d0*/  LDL.LU R57, [R1+0xdf0] ;  /* 0x000df00001397983 */ /* 0x000f220000300800 */
[----:B------:R-:W4:Y:S02]  /*337e0*/  LDL.LU R58, [R1+0xdec] ;  /* 0x000dec00013a7983 */ /* 0x000f240000300800 */
[----:B------:R-:W4:Y:S01]  /*337f0*/  LDL.LU R59, [R1+0xde8] ;  /* 0x000de800013b7983 */ /* 0x000f220000300800 */
[----:B--2---:R0:W-:Y:S04]  /*33800*/  STL [R1+0xc0], R0 ;  /* 0x0000c00001007387 */ /* 0x0041e80000100800 */
[----:B0-----:R-:W2:Y:S01]  /*33810*/  LDL.LU R0, [R1+0xde4] ;  /* 0x000de40001007983 */ /* 0x001ea20000300800 */
[----:B------:R-:W2:Y:S02]  /*33820*/  LDL.LU R2, [R1+0xde0] ;  /* 0x000de00001027983 */ /* 0x000ea40000300800 */
[----:B------:R-:W2:Y:S02]  /*33830*/  LDL.LU R61, [R1+0xd5c] ;  /* 0x000d5c00013d7983 */ /* 0x000ea40000300800 */
[----:B------:R-:W2:Y:S02]  /*33840*/  LDL.LU R60, [R1+0xd58] ;  /* 0x000d5800013c7983 */ /* 0x000ea40000300800 */
[----:B---3--:R-:W-:-:S05]  /*33850*/  @P0 IMAD.MOV.U32 R22, RZ, RZ, R37 ;  /* 0x000000ffff160224 */ /* 0x008fca00078e0025 */
[----:B------:R0:W3:Y:S02]  /*33860*/  @P0 LDG.E.U16 R36, [R22.64] ;  /* 0x0000000416240981 */ /* 0x0000e4000c1e1500 */
[----:B0-----:R-:W-:Y:S02]  /*33870*/  @P0 IMAD.MOV.U32 R22, RZ, RZ, R34 ;  /* 0x000000ffff160224 */ /* 0x001fe400078e0022 */
[----:B----4-:R-:W-:-:S05]  /*33880*/  @P0 IMAD.MOV.U32 R23, RZ, RZ, R35 ;  /* 0x000000ffff170224 */ /* 0x010fca00078e0023 */
[----:B------:R0:W4:Y:S02]  /*33890*/  @P0 LDG.E.U16 R33, [R22.64] ;  /* 0x0000000416210981 */ /* 0x000124000c1e1500 */
[----:B0-----:R-:W-:Y:S02]  /*338a0*/  @P0 IMAD.MOV.U32 R22, RZ, RZ, R31 ;  /* 0x000000ffff160224 */ /* 0x001fe400078e001f */
[----:B------:R-:W-:-:S05]  /*338b0*/  @P0 IMAD.MOV.U32 R23, RZ, RZ, R32 ;  /* 0x000000ffff170224 */ /* 0x000fca00078e0020 */
[----:B------:R-:W3:Y:S04]  /*338c0*/  @P0 LDG.E.U16 R17, [R22.64] ;  /* 0x0000000416110981 */ /* 0x000ee8000c1e1500 */
[----:B------:R-:W0:Y:S04]  /*338d0*/  S2R R45, SR_TID.X ;  /* 0x00000000002d7919 */ /* 0x000e280000002100 */
[----:B------:R-:W1:Y:S01]  /*338e0*/  S2R R3, SR_TID.X ;  /* 0x0000000000037919 */ /* 0x000e620000002100 */
[----:B------:R-:W-:Y:S01]  /*338f0*/  BAR.SYNC.DEFER_BLOCKING 0x0 ;  /* 0x0000000000007b1d */ /* 0x000fe20000010000 */
[----:B0-----:R-:W-:-:S04]  /*33900*/  LOP3.LUT R38, R45, 0x1f, RZ, 0xc0, !PT ;  /* 0x0000001f2d267812 */ /* 0x001fc800078ec0ff */
[----:B------:R-:W-:Y:S02]  /*33910*/  LOP3.LUT R31, R38, 0x20, RZ, 0xfc, !PT ;  /* 0x00000020261f7812 */ /* 0x000fe400078efcff */
[----:B-1----:R-:W-:Y:S02]  /*33920*/  LOP3.LUT R3, R3, 0x1f, RZ, 0xc0, !PT ;  /* 0x0000001f03037812 */ /* 0x002fe400078ec0ff */
[----:B------:R-:W-:-:S03]  /*33930*/  ISETP.GE.AND P1, PT, R31, R4, PT ;  /* 0x000000041f00720c */ /* 0x000fc60003f26270 */
[----:B------:R-:W-:-:S05]  /*33940*/  IMAD.SHL.U32 R3, R3, 0x2, RZ ;  /* 0x0000000203037824 */ /* 0x000fca00078e00ff */
[----:B------:R-:W-:Y:S04]  /*33950*/  STS.U16 [R3], R46 ;  /* 0x0000002e03007388 */ /* 0x000fe80000000400 */
[----:B------:R-:W-:Y:S04]  /*33960*/  STS.U16 [R3+0x40], R47 ;  /* 0x0000402f03007388 */ /* 0x000fe80000000400 */
        /* <DEDUP_REMOVED lines=12> */
[----:B--2---:R-:W-:Y:S04]  /*33a30*/  STS.U16 [R3+0x9c0], R0 ;  /* 0x0009c00003007388 */ /* 0x004fe80000000400 */
[----:B------:R-:W-:Y:S04]  /*33a40*/  STS.U16 [R3+0x980], R2 ;  /* 0x0009800203007388 */ /* 0x000fe80000000400 */
[----:B------:R-:W-:Y:S04]  /*33a50*/  STS.U16 [R3+0x1000], R61 ;  /* 0x0010003d03007388 */ /* 0x000fe80000000400 */
[----:B------:R-:W-:Y:S04]  /*33a60*/  STS.U16 [R3+0x1040], R60 ;  /* 0x0010403c03007388 */ /* 0x000fe80000000400 */
[----:B---3--:R0:W-:Y:S01]  /*33a70*/  STL [R1+0xac], R17 ;  /* 0x0000ac1101007387 */ /* 0x0081e20000100800 */
[----:B------:R-:W-:Y:S02]  /*33a80*/  STL [R1+0x55e0], R22 ;  /* 0x0055e01601007387 */ /* 0x000fe40000100800 */
[----:B------:R1:W-:Y:S02]  /*33a90*/  STL [R1+0x55dc], R23 ;  /* 0x0055dc1701007387 */ /* 0x0003e40000100800 */
[----:B------:R-:W-:Y:S01]  /*33aa0*/  STL [R1+0xb8], R36 ;  /* 0x0000b82401007387 */ /* 0x000fe20000100800 */
[----:B----4-:R2:W-:Y:S01]  /*33ab0*/  STL [R1+0xb0], R33 ;  /* 0x0000b02101007387 */ /* 0x0105e20000100800 */
[----:B0-----:R-:W-:-:S04]  /*33ac0*/  LOP3.LUT R17, R45, 0x1f, RZ, 0xc0, !PT ;  /* 0x0000001f2d117812 */ /* 0x001fc800078ec0ff */
[----:B------:R-:W-:Y:S02]  /*33ad0*/  ISETP.GE.AND P0, PT, R17, R4, PT ;  /* 0x000000041100720c */ /* 0x000fe40003f06270 */
[----:B------:R-:W3:Y:S01]  /*33ae0*/  LDL.LU R4, [R1+0xd54] ;  /* 0x000d540001047983 */ /* 0x000ee20000300800 */
[----:B-1----:R-:W4:Y:S02]  /*33af0*/  LDL.LU R23, [R1+0xd50] ;  /* 0x000d500001177983 */ /* 0x002f240000300800 */
[----:B------:R-:W4:Y:S02]  /*33b00*/  LDL.LU R22, [R1+0xd3c] ;  /* 0x000d3c0001167983 */ /* 0x000f240000300800 */
[----:B------:R-:W4:Y:S01]  /*33b10*/  LDL.LU R17, [R1+0xd38] ;  /* 0x000d380001117983 */ /* 0x000f220000300800 */
[----:B------:R-:W4:Y:S01]  /*33b20*/  LDL.LU R31, [R1+0xd34] ;  /* 0x000d3400011f7983 */ /* 0x000f220000300800 */
[----:B------:R-:W4:Y:S02]  /*33b30*/  LDL.LU R32, [R1+0xd30] ;  /* 0x000d300001207983 */ /* 0x000f240000300800 */
[----:B--2---:R-:W4:Y:S02]  /*33b40*/  LDL.LU R33, [R1+0x738] ;  /* 0x0007380001217983 */ /* 0x004f240000300800 */
[----:B------:R-:W4:Y:S01]  /*33b50*/  LDL.LU R34, [R1+0x734] ;  /* 0x0007340001227983 */ /* 0x000f220000300800 */
[----:B------:R-:W4:Y:S01]  /*33b60*/  LDL.LU R35, [R1+0x730] ;  /* 0x0007300001237983 */ /* 0x000f220000300800 */
        /* <DEDUP_REMOVED lines=22> */
[----:B---3--:R0:W-:Y:S04]  /*33cd0*/  STS.U16 [R3+0x1080], R4 ;  /* 0x0010800403007388 */ /* 0x0081e80000000400 */
[----:B----4-:R1:W-:Y:S04]  /*33ce0*/  STS.U16 [R3+0x10c0], R23 ;  /* 0x0010c01703007388 */ /* 0x0103e80000000400 */
[----:B------:R3:W-:Y:S04]  /*33cf0*/  STS.U16 [R3+0x1100], R22 ;  /* 0x0011001603007388 */ /* 0x0007e80000000400 */
[----:B------:R4:W-:Y:S04]  /*33d00*/  STS.U16 [R3+0x1140], R17 ;  /* 0x0011401103007388 */ /* 0x0009e80000000400 */
[----:B------:R4:W-:Y:S04]  /*33d10*/  STS.U16 [R3+0x1180], R31 ;  /* 0x0011801f03007388 */ /* 0x0009e80000000400 */
[----:B------:R4:W-:Y:S04]  /*33d20*/  STS.U16 [R3+0x11c0], R32 ;  /* 0x0011c02003007388 */ /* 0x0009e80000000400 */
[----:B0-----:R-:W2:Y:S04]  /*33d30*/  LDL.LU R4, [R1+0x5a4] ;  /* 0x0005a40001047983 */ /* 0x001ea80000300800 */
[----:B-1----:R-:W2:Y:S01]  /*33d40*/  LDL.LU R23, [R1+0x5a0] ;  /* 0x0005a00001177983 */ /* 0x002ea20000300800 */
[----:B---3--:R-:W3:Y:S02]  /*33d50*/  LDL.LU R22, [R1+0x59c] ;  /* 0x00059c0001167983 */ /* 0x008ee40000300800 */
[----:B----4-:R-:W4:Y:S01]  /*33d60*/  LDL.LU R17, [R1+0x598] ;  /* 0x0005980001117983 */ /* 0x010f220000300800 */
[----:B------:R-:W4:Y:S04]  /*33d70*/  LDL.LU R31, [R1+0x594] ;  /* 0x00059400011f7983 */ /* 0x000f280000300800 */
[----:B------:R0:W-:Y:S01]  /*33d80*/  STS.U16 [R3+0x1840], R33 ;  /* 0x0018402103007388 */ /* 0x0001e20000000400 */
[----:B------:R-:W4:Y:S03]  /*33d90*/  LDL.LU R32, [R1+0x590] ;  /* 0x0005900001207983 */ /* 0x000f260000300800 */
[----:B------:R1:W-:Y:S04]  /*33da0*/  STS.U16 [R3+0x1800], R34 ;  /* 0x0018002203007388 */ /* 0x0003e80000000400 */
[----:B------:R1:W-:Y:S04]  /*33db0*/  STS.U16 [R3+0x18c0], R35 ;  /* 0x0018c02303007388 */ /* 0x0003e80000000400 */
[----:B------:R1:W-:Y:S04]  /*33dc0*/  STS.U16 [R3+0x1880], R36 ;  /* 0x0018802403007388 */ /* 0x0003e80000000400 */
[----:B------:R1:W-:Y:S04]  /*33dd0*/  STS.U16 [R3+0x1940], R37 ;  /* 0x0019402503007388 */ /* 0x0003e80000000400 */
[----:B------:R1:W-:Y:S04]  /*33de0*/  STS.U16 [R3+0x1900], R38 ;  /* 0x0019002603007388 */ /* 0x0003e80000000400 */
[----:B0-----:R-:W4:Y:S01]  /*33df0*/  LDL.LU R33, [R1+0x58c] ;  /* 0x00058c0001217983 */ /* 0x001f220000300800 */
[----:B-1----:R-:W4:Y:S02]  /*33e00*/  LDL.LU R34, [R1+0x4e8] ;  /* 0x0004e80001227983 */ /* 0x002f240000300800 */
[----:B------:R-:W4:Y:S01]  /*33e10*/  LDL.LU R35, [R1+0x4e4] ;  /* 0x0004e40001237983 */ /* 0x000f220000300800 */
[----:B------:R-:W4:Y:S01]  /*33e20*/  LDL.LU R36, [R1+0x4e0] ;  /* 0x0004e00001247983 */ /* 0x000f220000300800 */
[----:B------:R-:W4:Y:S03]  /*33e30*/  LDL.LU R37, [R1+0x4dc] ;  /* 0x0004dc0001257983 */ /* 0x000f260000300800 */
        /* <DEDUP_REMOVED lines=38> */
[----:B0-----:R-:W4:Y:S04]  /*340a0*/  LDL.LU R60, [R1+0x3cc] ;  /* 0x0003cc00013c7983 */ /* 0x001f280000300800 */
[----:B--2---:R-:W-:Y:S04]  /*340b0*/  STS.U16 [R3+0x3040], R4 ;  /* 0x0030400403007388 */ /* 0x004fe80000000400 */
[----:B------:R-:W-:Y:S04]  /*340c0*/  STS.U16 [R3+0x3080], R23 ;  /* 0x0030801703007388 */ /* 0x000fe80000000400 */
[----:B---3--:R-:W-:Y:S04]  /*340d0*/  STS.U16 [R3+0x30c0], R22 ;  /* 0x0030c01603007388 */ /* 0x008fe80000000400 */
[----:B----4-:R-:W-:Y:S04]  /*340e0*/  STS.U16 [R3+0x3100], R17 ;  /* 0x0031001103007388 */ /* 0x010fe80000000400 */
[----:B------:R-:W-:Y:S04]  /*340f0*/  STS.U16 [R3+0x3140], R31 ;  /* 0x0031401f03007388 */ /* 0x000fe80000000400 */
[----:B------:R-:W-:Y:S04]  /*34100*/  STS.U16 [R3+0x3180], R32 ;  /* 0x0031802003007388 */ /* 0x000fe80000000400 */
[----:B------:R0:W-:Y:S04]  /*34110*/  STS.U16 [R3+0x3900], R45 ;  /* 0x0039002d03007388 */ /* 0x0001e80000000400 */
[----:B------:R1:W-:Y:S04]  /*34120*/  STS.U16 [R3+0x39c0], R46 ;  /* 0x0039c02e03007388 */ /* 0x0003e80000000400 */
[----:B------:R2:W-:Y:S04]  /*34130*/  STS.U16 [R3+0x3980], R47 ;  /* 0x0039802f03007388 */ /* 0x0005e80000000400 */
[----:B------:R3:W-:Y:S04]  /*34140*/  STS.U16 [R3+0x4000], R48 ;  /* 0x0040003003007388 */ /* 0x0007e80000000400 */
[----:B------:R3:W-:Y:S04]  /*34150*/  STS.U16 [R3+0x4040], R49 ;  /* 0x0040403103007388 */ /* 0x0007e80000000400 */
[----:B------:R3:W-:Y:S04]  /*34160*/  STS.U16 [R3+0x4080], R50 ;  /* 0x0040803203007388 */ /* 0x0007e80000000400 */
[----:B0-----:R-:W4:Y:S01]  /*34170*/  LDL.LU R45, [R1+0x268] ;  /* 0x00026800012d7983 */ /* 0x001f220000300800 */
[----:B-1----:R-:W4:Y:S02]  /*34180*/  LDL.LU R46, [R1+0x264] ;  /* 0x00026400012e7983 */ /* 0x002f240000300800 */
[----:B--2---:R-:W2:Y:S02]  /*34190*/  LDL.LU R47, [R1+0x260] ;  /* 0x00026000012f7983 */ /* 0x004ea40000300800 */
[----:B---3--:R-:W3:Y:S01]  /*341a0*/  LDL.LU R48, [R1+0x25c] ;  /* 0x00025c0001307983 */ /* 0x008ee20000300800 */
[----:B------:R-:W3:Y:S04]  /*341b0*/  LDL.LU R49, [R1+0x258] ;  /* 0x0002580001317983 */ /* 0x000ee80000300800 */
[----:B------:R0:W-:Y:S01]  /*341c0*/  STS.U16 [R3+0x40c0], R51 ;  /* 0x0040c03303007388 */ /* 0x0001e20000000400 */
[----:B------:R-:W3:Y:S03]  /*341d0*/  LDL.LU R50, [R1+0x254] ;  /* 0x0002540001327983 */ /* 0x000ee60000300800 */
[----:B------:R1:W-:Y:S04]  /*341e0*/  STS.U16 [R3+0x4100], R52 ;  /* 0x0041003403007388 */ /* 0x0003e80000000400 */
[----:B------:R1:W-:Y:S04]  /*341f0*/  STS.U16 [R3+0x4140], R53 ;  /* 0x0041403503007388 */ /* 0x0003e80000000400 */
[----:B------:R1:W-:Y:S04]  /*34200*/  STS.U16 [R3+0x4180], R54 ;  /* 0x0041803603007388 */ /* 0x0003e80000000400 */
[----:B0-----:R-:W3:Y:S01]  /*34210*/  LDL.LU R51, [R1+0x250] ;  /* 0x0002500001337983 */ /* 0x001ee20000300800 */
[----:B-1----:R-:W3:Y:S02]  /*34220*/  LDL.LU R52, [R1+0x24c] ;  /* 0x00024c0001347983 */ /* 0x002ee40000300800 */
[----:B------:R-:W3:Y:S01]  /*34230*/  LDL.LU R53, [R1+0x1bc] ;  /* 0x0001bc0001357983 */ /* 0x000ee20000300800 */
[----:B------:R-:W3:Y:S04]  /*34240*/  LDL.LU R54, [R1+0x1b4] ;  /* 0x0001b40001367983 */ /* 0x000ee80000300800 */
[----:B------:R-:W-:Y:S04]  /*34250*/  STS.U16 [R3+0x31c0], R33 ;  /* 0x0031c02103007388 */ /* 0x000fe80000000400 */
[----:B------:R-:W-:Y:S04]  /*34260*/  STS.U16 [R3+0x3840], R34 ;  /* 0x0038402203007388 */ /* 0x000fe80000000400 */
[----:B------:R-:W-:Y:S04]  /*34270*/  STS.U16 [R3+0x3800], R35 ;  /* 0x0038002303007388 */ /* 0x000fe80000000400 */
[----:B------:R-:W-:Y:S04]  /*34280*/  STS.U16 [R3+0x38c0], R36 ;  /* 0x0038c02403007388 */ /* 0x000fe80000000400 */
[----:B------:R0:W-:Y:S04]  /*34290*/  STS.U16 [R3+0x4980], R60 ;  /* 0x0049803c03007388 */ /* 0x0001e80000000400 */
[----:B0-----:R-:W3:Y:S01]  /*342a0*/  LDL.LU R60, [R1+0x1b0] ;  /* 0x0001b000013c7983 */ /* 0x001ee20000300800 */
[----:B------:R-:W3:Y:S02]  /*342b0*/  LDL.LU R4, [R1+0x1ac] ;  /* 0x0001ac0001047983 */ /* 0x000ee40000300800 */
[----:B------:R-:W3:Y:S02]  /*342c0*/  LDL.LU R23, [R1+0x1a8] ;  /* 0x0001a80001177983 */ /* 0x000ee40000300800 */
[----:B------:R-:W3:Y:S01]  /*342d0*/  LDL.LU R22, [R1+0x1a4] ;  /* 0x0001a40001167983 */ /* 0x000ee20000300800 */
[----:B------:R-:W3:Y:S01]  /*342e0*/  LDL.LU R17, [R1+0x1a0] ;  /* 0x0001a00001117983 */ /* 0x000ee20000300800 */
[----:B------:R-:W3:Y:S02]  /*342f0*/  LDL.LU R31, [R1+0x19c] ;  /* 0x00019c00011f7983 */ /* 0x000ee40000300800 */
[----:B------:R-:W3:Y:S02]  /*34300*/  LDL.LU R32, [R1+0xa8] ;  /* 0x0000a80001207983 */ /* 0x000ee40000300800 */
[----:B------:R-:W3:Y:S01]  /*34310*/  LDL.LU R33, [R1+0xa4] ;  /* 0x0000a40001217983 */ /* 0x000ee20000300800 */
[----:B------:R-:W3:Y:S01]  /*34320*/  LDL.LU R34, [R1+0xa0] ;  /* 0x0000a00001227983 */ /* 0x000ee20000300800 */
[----:B------:R-:W3:Y:S03]  /*34330*/  LDL.LU R35, [R1+0x9c] ;  /* 0x00009c0001237983 */ /* 0x000ee60000300800 */
[----:B------:R0:W-:Y:S01]  /*34340*/  STS.U16 [R3+0x3880], R37 ;  /* 0x0038802503007388 */ /* 0x0001e20000000400 */
[----:B------:R-:W3:Y:S03]  /*34350*/  LDL.LU R36, [R1+0x98] ;  /* 0x0000980001247983 */ /* 0x000ee60000300800 */
[----:B------:R1:W-:Y:S04]  /*34360*/  STS.U16 [R3+0x3940], R38 ;  /* 0x0039402603007388 */ /* 0x0003e80000000400 */
[----:B------:R1:W-:Y:S04]  /*34370*/  STS.U16 [R3+0x41c0], R55 ;  /* 0x0041c03703007388 */ /* 0x0003e80000000400 */
[----:B------:R1:W-:Y:S04]  /*34380*/  STS.U16 [R3+0x4840], R56 ;  /* 0x0048403803007388 */ /* 0x0003e80000000400 */
[----:B------:R1:W-:Y:S04]  /*34390*/  STS.U16 [R3+0x4800], R57 ;  /* 0x0048003903007388 */ /* 0x0003e80000000400 */
[----:B------:R1:W-:Y:S04]  /*343a0*/  STS.U16 [R3+0x48c0], R58 ;  /* 0x0048c03a03007388 */ /* 0x0003e80000000400 */
[----:B0-----:R-:W3:Y:S01]  /*343b0*/  LDL.LU R37, [R1+0x94] ;  /* 0x0000940001257983 */ /* 0x001ee20000300800 */
[----:B-1----:R-:W3:Y:S02]  /*343c0*/  LDL.LU R38, [R1+0x90] ;  /* 0x0000900001267983 */ /* 0x002ee40000300800 */
[----:B------:R-:W3:Y:S01]  /*343d0*/  LDL.LU R55, [R1+0x8c] ;  /* 0x00008c0001377983 */ /* 0x000ee20000300800 */
[----:B------:R-:W3:Y:S01]  /*343e0*/  LDL.LU R56, [R1+0x48] ;  /* 0x0000480001387983 */ /* 0x000ee20000300800 */
[----:B------:R-:W3:Y:S03]  /*343f0*/  LDL.LU R57, [R1+0x44] ;  /* 0x0000440001397983 */ /* 0x000ee60000300800 */
[----:B------:R0:W-:Y:S01]  /*34400*/  STS.U16 [R3+0x4880], R59 ;  /* 0x0048803b03007388 */ /* 0x0001e20000000400 */
[----:B------:R-:W3:Y:S03]  /*34410*/  LDL.LU R58, [R1+0x40] ;  /* 0x00004000013a7983 */ /* 0x000ee60000300800 */
[----:B------:R1:W-:Y:S04]  /*34420*/  STS.U16 [R3+0x4940], R0 ;  /* 0x0049400003007388 */ /* 0x0003e80000000400 */
[----:B0-----:R-:W3:Y:S01]  /*34430*/  LDL.LU R59, [R1+0x3c] ;  /* 0x00003c00013b7983 */ /* 0x001ee20000300800 */
[----:B-1----:R-:W3:Y:S03]  /*34440*/  LDL.LU R0, [R1+0x38] ;  /* 0x0000380001007983 */ /* 0x002ee60000300800 */
[----:B------:R0:W-:Y:S04]  /*34450*/  STS.U16 [R3+0x4900], R2 ;  /* 0x0049000203007388 */ /* 0x0001e80000000400 */
[----:B------:R1:W-:Y:S04]  /*34460*/  STS.U16 [R3+0x49c0], R61 ;  /* 0x0049c03d03007388 */ /* 0x0003e80000000400 */
[----:B0-----:R-:W3:Y:S01]  /*34470*/  LDL.LU R2, [R1+0x34] ;  /* 0x0000340001027983 */ /* 0x001ee20000300800 */
[----:B-1----:R-:W3:Y:S03]  /*34480*/  LDL.LU R61, [R1+0x30] ;  /* 0x00003000013d7983 */ /* 0x002ee60000300800 */
[----:B----4-:R0:W-:Y:S04]  /*34490*/  STS.U16 [R3+0x5000], R45 ;  /* 0x0050002d03007388 */ /* 0x0101e80000000400 */
[----:B------:R1:W-:Y:S04]  /*344a0*/  STS.U16 [R3+0x5040], R46 ;  /* 0x0050402e03007388 */ /* 0x0003e80000000400 */
[----:B--2---:R2:W-:Y:S04]  /*344b0*/  STS.U16 [R3+0x5080], R47 ;  /* 0x0050802f03007388 */ /* 0x0045e80000000400 */
[----:B---3--:R4:W-:Y:S04]  /*344c0*/  STS.U16 [R3+0x50c0], R48 ;  /* 0x0050c03003007388 */ /* 0x0089e80000000400 */
[----:B------:R4:W-:Y:S04]  /*344d0*/  STS.U16 [R3+0x5100], R49 ;  /* 0x0051003103007388 */ /* 0x0009e80000000400 */
[----:B------:R4:W-:Y:S04]  /*344e0*/  STS.U16 [R3+0x5140], R50 ;  /* 0x0051403203007388 */ /* 0x0009e80000000400 */
[----:B0-----:R-:W3:Y:S01]  /*344f0*/  LDL.LU R45, [R1+0x5678] ;  /* 0x00567800012d7983 */ /* 0x001ee20000300800 */
[----:B-1----:R-:W3:Y:S02]  /*34500*/  LDL.LU R46, [R1+0x5674] ;  /* 0x00567400012e7983 */ /* 0x002ee40000300800 */
[----:B--2---:R-:W2:Y:S01]  /*34510*/  LDL.LU R47, [R1+0x5670] ;  /* 0x00567000012f7983 */ /* 0x004ea20000300800 */
[----:B----4-:R-:W4:Y:S04]  /*34520*/  LDL.LU R48, [R1+0x566c] ;  /* 0x00566c0001307983 */ /* 0x010f280000300800 */
[----:B------:R-:W3:Y:S01]  /*34530*/  LDL.LU R49, [R1+0x5668] ;  /* 0x0056680001317983 */ /* 0x000ee20000300800 */
[----:B------:R-:W3:Y:S03]  /*34540*/  LDL.LU R50, [R1+0x5664] ;  /* 0x0056640001327983 */ /* 0x000ee60000300800 */
[----:B------:R0:W-:Y:S04]  /*34550*/  STS.U16 [R3+0x5180], R51 ;  /* 0x0051803303007388 */ /* 0x0001e80000000400 */
[----:B------:R1:W-:Y:S04]  /*34560*/  STS.U16 [R3+0x51c0], R52 ;  /* 0x0051c03403007388 */ /* 0x0003e80000000400 */
[----:B------:R1:W-:Y:S04]  /*34570*/  STS.U16 [R3+0x5840], R53 ;  /* 0x0058403503007388 */ /* 0x0003e80000000400 */
[----:B------:R1:W-:Y:S04]  /*34580*/  STS.U16 [R3+0x5800], R54 ;  /* 0x0058003603007388 */ /* 0x0003e80000000400 */
[----:B0-----:R-:W3:Y:S01]  /*34590*/  LDL.LU R51, [R1+0x5660] ;  /* 0x0056600001337983 */ /* 0x001ee20000300800 */
[----:B-1----:R-:W3:Y:S02]  /*345a0*/  LDL.LU R52, [R1+0x565c] ;  /* 0x00565c0001347983 */ /* 0x002ee40000300800 */
[----:B------:R-:W3:Y:S02]  /*345b0*/  LDL.LU R53, [R1+0x5658] ;  /* 0x0056580001357983 */ /* 0x000ee40000300800 */
[----:B------:R-:W3:Y:S01]  /*345c0*/  LDL.LU R54, [R1+0x5654] ;  /* 0x0056540001367983 */ /* 0x000ee20000300800 */
[----:B------:R0:W-:Y:S04]  /*345d0*/  STS.U16 [R3+0x58c0], R60 ;  /* 0x0058c03c03007388 */ /* 0x0001e80000000400 */
[----:B------:R1:W-:Y:S04]  /*345e0*/  STS.U16 [R3+0x5940], R23 ;  /* 0x0059401703007388 */ /* 0x0003e80000000400 */
[----:B------:R1:W-:Y:S04]  /*345f0*/  STS.U16 [R3+0x5900], R22 ;  /* 0x0059001603007388 */ /* 0x0003e80000000400 */
[----:B------:R1:W-:Y:S04]  /*34600*/  STS.U16 [R3+0x59c0], R17 ;  /* 0x0059c01103007388 */ /* 0x0003e80000000400 */
[----:B0-----:R-:W3:Y:S01]  /*34610*/  LDL.LU R60, [R1+0x5650] ;  /* 0x00565000013c7983 */ /* 0x001ee20000300800 */
[----:B-1----:R-:W3:Y:S02]  /*34620*/  LDL.LU R23, [R1+0xeec] ;  /* 0x000eec0001177983 */ /* 0x002ee40000300800 */
[----:B------:R-:W3:Y:S01]  /*34630*/  LDL.LU R22, [R1+0xee8] ;  /* 0x000ee80001167983 */ /* 0x000ee20000300800 */
        /* <DEDUP_REMOVED lines=43> */
[----:B---3--:R-:W-:Y:S04]  /*348f0*/  STS.U16 [R3+0x7100], R50 ;  /* 0x0071003203007388 */ /* 0x008fe80000000400 */
[----:B------:R-:W-:Y:S04]  /*34900*/  STS.U16 [R3+0x7140], R49 ;  /* 0x0071403103007388 */ /* 0x000fe80000000400 */
[----:B----4-:R-:W-:Y:S04]  /*34910*/  STS.U16 [R3+0x7180], R48 ;  /* 0x0071803003007388 */ /* 0x010fe80000000400 */
[----:B------:R-:W-:Y:S04]  /*34920*/  STS.U16 [R3+0x70c0], R51 ;  /* 0x0070c03303007388 */ /* 0x000fe80000000400 */
[----:B------:R-:W-:Y:S01]  /*34930*/  STL [R1+0x55e4], R54 ;  /* 0x0055e43601007387 */ /* 0x000fe20000100800 */
[----:B------:R-:W-:Y:S03]  /*34940*/  STL [R1+0x55e8], R53 ;  /* 0x0055e83501007387 */ /* 0x000fe60000100800 */
[----:B------:R-:W-:Y:S04]  /*34950*/  STS.U16 [R3+0x7000], R54 ;  /* 0x0070003603007388 */ /* 0x000fe80000000400 */
[----:B------:R-:W-:Y:S04]  /*34960*/  STS.U16 [R3+0x7040], R53 ;  /* 0x0070403503007388 */ /* 0x000fe80000000400 */
[----:B------:R-:W-:Y:S01]  /*34970*/  STS.U16 [R3+0x7080], R52 ;  /* 0x0070803403007388 */ /* 0x000fe20000000400 */
[----:B------:R-:W-:Y:S02]  /*34980*/  STL [R1+0x55ec], R52 ;  /* 0x0055ec3401007387 */ /* 0x000fe40000100800 */
[----:B------:R-:W-:Y:S02]  /*34990*/  STL [R1+0x55f0], R51 ;  /* 0x0055f03301007387 */ /* 0x000fe40000100800 */
[----:B------:R-:W-:Y:S01]  /*349a0*/  STL [R1+0x55f4], R50 ;  /* 0x0055f43201007387 */ /* 0x000fe20000100800 */
[----:B------:R-:W-:Y:S01]  /*349b0*/  STL [R1+0x55f8], R49 ;  /* 0x0055f83101007387 */ /* 0x000fe20000100800 */
[----:B------:R-:W-:Y:S02]  /*349c0*/  STL [R1+0x55fc], R48 ;  /* 0x0055fc3001007387 */ /* 0x000fe40000100800 */
[----:B------:R-:W-:Y:S02]  /*349d0*/  STL [R1+0x5600], R47 ;  /* 0x0056002f01007387 */ /* 0x000fe40000100800 */
[----:B------:R0:W-:Y:S01]  /*349e0*/  STL [R1+0x5604], R30 ;  /* 0x0056041e01007387 */ /* 0x0001e20000100800 */
[----:B------:R-:W-:Y:S04]  /*349f0*/  STL [R1+0x5608], R29 ;  /* 0x0056081d01007387 */ /* 0x000fe80000100800 */
[----:B0-----:R-:W2:Y:S01]  /*34a00*/  LDL.LU R30, [R1+0xd20] ;  /* 0x000d2000011e7983 */ /* 0x001ea20000300800 */
[----:B------:R-:W3:Y:S02]  /*34a10*/  LDL.LU R47, [R1+0xd1c] ;  /* 0x000d1c00012f7983 */ /* 0x000ee40000300800 */
[----:B------:R-:W4:Y:S02]  /*34a20*/  LDL.LU R48, [R1+0xd18] ;  /* 0x000d180001307983 */ /* 0x000f240000300800 */
[----:B------:R-:W4:Y:S01]  /*34a30*/  LDL.LU R49, [R1+0xd14] ;  /* 0x000d140001317983 */ /* 0x000f220000300800 */
[----:B------:R-:W4:Y:S01]  /*34a40*/  LDL.LU R50, [R1+0xd10] ;  /* 0x000d100001327983 */ /* 0x000f220000300800 */
[----:B------:R-:W4:Y:S02]  /*34a50*/  LDL.LU R51, [R1+0x718] ;  /* 0x0007180001337983 */ /* 0x000f240000300800 */
[----:B------:R-:W4:Y:S02]  /*34a60*/  LDL.LU R52, [R1+0x714] ;  /* 0x0007140001347983 */ /* 0x000f240000300800 */
[----:B------:R-:W4:Y:S01]  /*34a70*/  LDL.LU R53, [R1+0x710] ;  /* 0x0007100001357983 */ /* 0x000f220000300800 */
[----:B------:R-:W4:Y:S04]  /*34a80*/  LDL.LU R54, [R1+0x70c] ;  /* 0x00070c0001367983 */ /* 0x000f280000300800 */
[----:B------:R0:W-:Y:S02]  /*34a90*/  STS.U16 [R3+0x6980], R60 ;  /* 0x0069803c03007388 */ /* 0x0001e40000000400 */
[----:B0-----:R-:W-:-:S05]  /*34aa0*/  LOP3.LUT R60, R3, 0x10, RZ, 0x3c, !PT ;  /* 0x00000010033c7812 */ /* 0x001fca00078e3cff */
[----:B------:R-:W-:Y:S01]  /*34ab0*/  STS.U16 [R60+0x200], R23 ;  /* 0x000200173c007388 */ /* 0x000fe20000000400 */
[----:B------:R-:W-:Y:S02]  /*34ac0*/  STS.U16 [R60+0x240], R22 ;  /* 0x000240163c007388 */ /* 0x000fe40000000400 */
[----:B------:R-:W-:Y:S02]  /*34ad0*/  STS.U16 [R60+0x280], R17 ;  /* 0x000280113c007388 */ /* 0x000fe40000000400 */
[----:B------:R-:W-:Y:S01]  /*34ae0*/  STS.U16 [R60+0x2c0], R31 ;  /* 0x0002c01f3c007388 */ /* 0x000fe20000000400 */
[----:B------:R-:W-:Y:S01]  /*34af0*/  STS.U16 [R60+0x300], R32 ;  /* 0x000300203c007388 */ /* 0x000fe20000000400 */
[----:B------:R-:W-:Y:S02]  /*34b00*/  STS.U16 [R60+0x340], R33 ;  /* 0x000340213c007388 */ /* 0x000fe40000000400 */
[----:B------:R-:W-:Y:S02]  /*34b10*/  STS.U16 [R60+0x380], R34 ;  /* 0x000380223c007388 */ /* 0x000fe40000000400 */
[----:B------:R-:W-:Y:S01]  /*34b20*/  STS.U16 [R60+0x3c0], R35 ;  /* 0x0003c0233c007388 */ /* 0x000fe20000000400 */
[----:B------:R-:W-:Y:S04]  /*34b30*/  STS.U16 [R60+0xa40], R36 ;  /* 0x000a40243c007388 */ /* 0x000fe80000000400 */
[----:B------:R-:W-:Y:S01]  /*34b40*/  STS.U16 [R60+0xa00], R37 ;  /* 0x000a00253c007388 */ /* 0x000fe20000000400 */
[----:B------:R-:W-:Y:S02]  /*34b50*/  STS.U16 [R60+0xac0], R38 ;  /* 0x000ac0263c007388 */ /* 0x000fe40000000400 */
[----:B------:R-:W-:Y:S01]  /*34b60*/  STS.U16 [R60+0xa80], R55 ;  /* 0x000a80373c007388 */ /* 0x000fe20000000400 */
[----:B------:R-:W-:Y:S01]  /*34b70*/  STS.U16 [R60+0xb40], R56 ;  /* 0x000b40383c007388 */ /* 0x000fe20000000400 */
[----:B------:R-:W-:Y:S02]  /*34b80*/  STS.U16 [R60+0xb00], R57 ;  /* 0x000b00393c007388 */ /* 0x000fe40000000400 */
[----:B------:R-:W-:Y:S01]  /*34b90*/  STS.U16 [R60+0xbc0], R58 ;  /* 0x000bc03a3c007388 */ /* 0x000fe20000000400 */
[----:B------:R0:W-:Y:S01]  /*34ba0*/  STS.U16 [R60+0xb80], R59 ;  /* 0x000b803b3c007388 */ /* 0x0001e20000000400 */
[----:B------:R1:W-:Y:S03]  /*34bb0*/  STS.U16 [R60+0x1200], R0 ;  /* 0x001200003c007388 */ /* 0x0003e60000000400 */
[----:B0-----:R-:W4:Y:S01]  /*34bc0*/  LDL.LU R59, [R1+0x708] ;  /* 0x00070800013b7983 */ /* 0x001f220000300800 */
[----:B-1----:R-:W4:Y:S02]  /*34bd0*/  LDL.LU R0, [R1+0x704] ;  /* 0x0007040001007983 */ /* 0x002f240000300800 */
        /* <DEDUP_REMOVED lines=14> */
[----:B------:R-:W4:Y:S04]  /*34cc0*/  LDL.LU R57, [R1+0x5f8] ;  /* 0x0005f80001397983 */ /* 0x000f280000300800 */
[----:B------:R0:W-:Y:S01]  /*34cd0*/  STS.U16 [R60+0x1240], R2 ;  /* 0x001240023c007388 */ /* 0x0001e20000000400 */
[----:B------:R-:W4:Y:S02]  /*34ce0*/  LDL.LU R58, [R1+0x5f4] ;  /* 0x0005f400013a7983 */ /* 0x000f240000300800 */
[----:B------:R1:W-:Y:S01]  /*34cf0*/  STS.U16 [R60+0x1280], R61 ;  /* 0x0012803d3c007388 */ /* 0x0003e20000000400 */
[----:B0-----:R-:W4:Y:S01]  /*34d00*/  LDL.LU R2, [R1+0x5f0] ;  /* 0x0005f00001027983 */ /* 0x001f220000300800 */
[----:B-1----:R-:W4:Y:S03]  /*34d10*/  LDL.LU R61, [R1+0x5ec] ;  /* 0x0005ec00013d7983 */ /* 0x002f260000300800 */
[----:B--2---:R-:W-:Y:S01]  /*34d20*/  STS.U16 [R60+0x12c0], R30 ;  /* 0x0012c01e3c007388 */ /* 0x004fe20000000400 */
[----:B---3--:R-:W-:Y:S02]  /*34d30*/  STS.U16 [R60+0x1300], R47 ;  /* 0x0013002f3c007388 */ /* 0x008fe40000000400 */
[----:B----4-:R-:W-:Y:S01]  /*34d40*/  STS.U16 [R60+0x1340], R48 ;  /* 0x001340303c007388 */ /* 0x010fe20000000400 */
[----:B------:R-:W-:Y:S04]  /*34d50*/  STS.U16 [R60+0x1380], R49 ;  /* 0x001380313c007388 */ /* 0x000fe80000000400 */
[----:B------:R-:W-:Y:S01]  /*34d60*/  STS.U16 [R60+0x13c0], R50 ;  /* 0x0013c0323c007388 */ /* 0x000fe20000000400 */
[----:B------:R-:W-:Y:S02]  /*34d70*/  STS.U16 [R60+0x1a40], R51 ;  /* 0x001a40333c007388 */ /* 0x000fe40000000400 */
[----:B------:R-:W-:Y:S02]  /*34d80*/  STS.U16 [R60+0x1a00], R52 ;  /* 0x001a00343c007388 */ /* 0x000fe40000000400 */
[----:B------:R-:W-:Y:S01]  /*34d90*/  STS.U16 [R60+0x1ac0], R53 ;  /* 0x001ac0353c007388 */ /* 0x000fe20000000400 */
[----:B------:R-:W-:Y:S04]  /*34da0*/  STS.U16 [R60+0x1a80], R54 ;  /* 0x001a80363c007388 */ /* 0x000fe80000000400 */
[----:B------:R0:W-:Y:S01]  /*34db0*/  STS.U16 [R60+0x1b40], R59 ;  /* 0x001b403b3c007388 */ /* 0x0001e20000000400 */
[----:B------:R1:W-:Y:S02]  /*34dc0*/  STS.U16 [R60+0x1b00], R0 ;  /* 0x001b00003c007388 */ /* 0x0003e40000000400 */
[----:B------:R-:W-:Y:S02]  /*34dd0*/  STS.U16 [R60+0x1bc0], R4 ;  /* 0x001bc0043c007388 */ /* 0x000fe40000000400 */
[----:B------:R-:W-:Y:S01]  /*34de0*/  STS.U16 [R60+0x1b80], R23 ;  /* 0x001b80173c007388 */ /* 0x000fe20000000400 */
[----:B------:R-:W-:Y:S01]  /*34df0*/  STS.U16 [R60+0x2200], R22 ;  /* 0x002200163c007388 */ /* 0x000fe20000000400 */
[----:B------:R-:W-:Y:S02]  /*34e00*/  STS.U16 [R60+0x2240], R17 ;  /* 0x002240113c007388 */ /* 0x000fe40000000400 */
[----:B------:R-:W-:Y:S02]  /*34e10*/  STS.U16 [R60+0x2280], R31 ;  /* 0x0022801f3c007388 */ /* 0x000fe40000000400 */
[----:B------:R-:W-:Y:S01]  /*34e20*/  STS.U16 [R60+0x22c0], R32 ;  /* 0x0022c0203c007388 */ /* 0x000fe20000000400 */
[----:B------:R-:W-:Y:S04]  /*34e30*/  STS.U16 [R60+0x2300], R33 ;  /* 0x002300213c007388 */ /* 0x000fe80000000400 */
[----:B0-----:R-:W2:Y:S01]  /*34e40*/  LDL.LU R59, [R1+0x588] ;  /* 0x00058800013b7983 */ /* 0x001ea20000300800 */
[----:B-1----:R-:W3:Y:S02]  /*34e50*/  LDL.LU R0, [R1+0x584] ;  /* 0x0005840001007983 */ /* 0x002ee40000300800 */
[----:B------:R-:W-:Y:S02]  /*34e60*/  STS.U16 [R60+0x2340], R34 ;  /* 0x002340223c007388 */ /* 0x000fe40000000400 */
[----:B------:R-:W-:Y:S01]  /*34e70*/  STS.U16 [R60+0x2380], R35 ;  /* 0x002380233c007388 */ /* 0x000fe20000000400 */
[----:B------:R-:W4:Y:S04]  /*34e80*/  LDL.LU R30, [R1+0x580] ;  /* 0x00058000011e7983 */ /* 0x000f280000300800 */
[----:B------:R-:W-:Y:S01]  /*34e90*/  STS.U16 [R60+0x23c0], R36 ;  /* 0x0023c0243c007388 */ /* 0x000fe20000000400 */
[----:B------:R-:W4:Y:S02]  /*34ea0*/  LDL.LU R47, [R1+0x53c] ;  /* 0x00053c00012f7983 */ /* 0x000f240000300800 */
[----:B------:R-:W-:Y:S02]  /*34eb0*/  STS.U16 [R60+0x2a40], R37 ;  /* 0x002a40253c007388 */ /* 0x000fe40000000400 */
[----:B------:R-:W4:Y:S01]  /*34ec0*/  LDL.LU R48, [R1+0x538] ;  /* 0x0005380001307983 */ /* 0x000f220000300800 */
[----:B------:R-:W-:Y:S04]  /*34ed0*/  STS.U16 [R60+0x2a00], R38 ;  /* 0x002a00263c007388 */ /* 0x000fe80000000400 */
[----:B------:R-:W4:Y:S01]  /*34ee0*/  LDL.LU R49, [R1+0x534] ;  /* 0x0005340001317983 */ /* 0x000f220000300800 */
[----:B------:R-:W-:Y:S02]  /*34ef0*/  STS.U16 [R60+0x2ac0], R55 ;  /* 0x002ac0373c007388 */ /* 0x000fe40000000400 */
[----:B------:R-:W4:Y:S02]  /*34f00*/  LDL.LU R50, [R1+0x530] ;  /* 0x0005300001327983 */ /* 0x000f240000300800 */
[----:B------:R-:W-:Y:S01]  /*34f10*/  STS.U16 [R60+0x2a80], R56 ;  /* 0x002a80383c007388 */ /* 0x000fe20000000400 */
[----:B------:R-:W4:Y:S04]  /*34f20*/  LDL.LU R51, [R1+0x52c] ;  /* 0x00052c0001337983 */ /* 0x000f280000300800 */
[----:B------:R-:W-:Y:S01]  /*34f30*/  STS.U16 [R60+0x2b40], R57 ;  /* 0x002b40393c007388 */ /* 0x000fe20000000400 */
[----:B------:R-:W4:Y:S02]  /*34f40*/  LDL.LU R52, [R1+0x4c8] ;  /* 0x0004c80001347983 */ /* 0x000f240000300800 */
[----:B------:R-:W-:Y:S02]  /*34f50*/  STS.U16 [R60+0x2b00], R58 ;  /* 0x002b003a3c007388 */ /* 0x000fe40000000400 */
[----:B------:R-:W4:Y:S01]  /*34f60*/  LDL.LU R53, [R1+0x4c4] ;  /* 0x0004c40001357983 */ /* 0x000f220000300800 */
[----:B------:R0:W-:Y:S04]  /*34f70*/  STS.U16 [R60+0x2bc0], R2 ;  /* 0x002bc0023c007388 */ /* 0x0001e80000000400 */
[----:B------:R-:W4:Y:S01]  /*34f80*/  LDL.LU R54, [R1+0x4c0] ;  /* 0x0004c00001367983 */ /* 0x000f220000300800 */
        /* <DEDUP_REMOVED lines=18> */
[----:B------:R-:W4:Y:S03]  /*350b0*/  LDL.LU R58, [R1+0x3b8] ;  /* 0x0003b800013a7983 */ /* 0x000f260000300800 */
[----:B--2---:R0:W-:Y:S01]  /*350c0*/  STS.U16 [R60+0x3200], R59 ;  /* 0x0032003b3c007388 */ /* 0x0041e20000000400 */
[----:B---3--:R1:W-:Y:S03]  /*350d0*/  STS.U16 [R60+0x3240], R0 ;  /* 0x003240003c007388 */ /* 0x0083e60000000400 */
[----:B----4-:R-:W-:Y:S01]  /*350e0*/  STS.U16 [R60+0x3280], R30 ;  /* 0x0032801e3c007388 */ /* 0x010fe20000000400 */
[----:B------:R-:W-:Y:S03]  /*350f0*/  STS.U16 [R60+0x32c0], R47 ;  /* 0x0032c02f3c007388 */ /* 0x000fe60000000400 */
[----:B------:R-:W-:Y:S01]  /*35100*/  STS.U16 [R60+0x3300], R48 ;  /* 0x003300303c007388 */ /* 0x000fe20000000400 */
[----:B------:R-:W-:Y:S03]  /*35110*/  STS.U16 [R60+0x3340], R49 ;  /* 0x003340313c007388 */ /* 0x000fe60000000400 */
[----:B0-----:R-:W2:Y:S04]  /*35120*/  LDL.LU R59, [R1+0x3b4] ;  /* 0x0003b400013b7983 */ /* 0x001ea80000300800 */
[----:B------:R-:W-:Y:S01]  /*35130*/  STS.U16 [R60+0x3380], R50 ;  /* 0x003380323c007388 */ /* 0x000fe20000000400 */
[----:B------:R-:W-:Y:S02]  /*35140*/  STS.U16 [R60+0x33c0], R51 ;  /* 0x0033c0333c007388 */ /* 0x000fe40000000400 */
[----:B-1----:R-:W3:Y:S01]  /*35150*/  LDL.LU R0, [R1+0x3b0] ;  /* 0x0003b00001007983 */ /* 0x002ee20000300800 */
[----:B------:R-:W-:Y:S01]  /*35160*/  STS.U16 [R60+0x3a40], R52 ;  /* 0x003a40343c007388 */ /* 0x000fe20000000400 */
[----:B------:R-:W-:Y:S03]  /*35170*/  STS.U16 [R60+0x3a00], R53 ;  /* 0x003a00353c007388 */ /* 0x000fe60000000400 */
[----:B------:R-:W-:Y:S04]  /*35180*/  STS.U16 [R60+0x3ac0], R54 ;  /* 0x003ac0363c007388 */ /* 0x000fe80000000400 */
[----:B------:R0:W-:Y:S01]  /*35190*/  STS.U16 [R60+0x3a80], R2 ;  /* 0x003a80023c007388 */ /* 0x0001e20000000400 */
[----:B------:R1:W-:Y:S03]  /*351a0*/  STS.U16 [R60+0x3b40], R61 ;  /* 0x003b403d3c007388 */ /* 0x0003e60000000400 */
[----:B0-----:R-:W4:Y:S01]  /*351b0*/  LDL.LU R2, [R1+0x3ac] ;  /* 0x0003ac0001027983 */ /* 0x001f220000300800 */
[----:B-1----:R-:W4:Y:S02]  /*351c0*/  LDL.LU R61, [R1+0x248] ;  /* 0x00024800013d7983 */ /* 0x002f240000300800 */
[----:B------:R-:W4:Y:S02]  /*351d0*/  LDL.LU R30, [R1+0x244] ;  /* 0x00024400011e7983 */ /* 0x000f240000300800 */
        /* <DEDUP_REMOVED lines=14> */
[----:B------:R0:W-:Y:S02]  /*352c0*/  STS.U16 [R60+0x4300], R34 ;  /* 0x004300223c007388 */ /* 0x0001e40000000400 */
[----:B------:R-:W4:Y:S01]  /*352d0*/  LDL.LU R54, [R1+0x194] ;  /* 0x0001940001367983 */ /* 0x000f220000300800 */
[----:B------:R1:W-:Y:S04]  /*352e0*/  STS.U16 [R60+0x4340], R35 ;  /* 0x004340233c007388 */ /* 0x0003e80000000400 */
[----:B0-----:R-:W4:Y:S01]  /*352f0*/  LDL.LU R34, [R1+0x190] ;  /* 0x0001900001227983 */ /* 0x001f220000300800 */
[----:B-1----:R-:W4:Y:S02]  /*35300*/  LDL.LU R35, [R1+0xfc] ;  /* 0x0000fc0001237983 */ /* 0x002f240000300800 */
[----:B------:R-:W4:Y:S01]  /*35310*/  LDL.LU R4, [R1+0xf8] ;  /* 0x0000f80001047983 */ /* 0x000f220000300800 */
[----:B------:R-:W4:Y:S04]  /*35320*/  LDL.LU R23, [R1+0xf4] ;  /* 0x0000f40001177983 */ /* 0x000f280000300800 */
[----:B------:R-:W4:Y:S01]  /*35330*/  LDL.LU R22, [R1+0xf0] ;  /* 0x0000f00001167983 */ /* 0x000f220000300800 */
[----:B------:R-:W4:Y:S02]  /*35340*/  LDL.LU R17, [R1+0xec] ;  /* 0x0000ec0001117983 */ /* 0x000f240000300800 */
[----:B------:R-:W4:Y:S02]  /*35350*/  LDL.LU R31, [R1+0x88] ;  /* 0x00008800011f7983 */ /* 0x000f240000300800 */
[----:B------:R-:W4:Y:S01]  /*35360*/  LDL.LU R32, [R1+0x84] ;  /* 0x0000840001207983 */ /* 0x000f220000300800 */
[----:B------:R0:W-:Y:S04]  /*35370*/  STS.U16 [R60+0x4380], R36 ;  /* 0x004380243c007388 */ /* 0x0001e80000000400 */
[----:B------:R-:W4:Y:S01]  /*35380*/  LDL.LU R33, [R1+0x80] ;  /* 0x0000800001217983 */ /* 0x000f220000300800 */
[----:B------:R1:W-:Y:S02]  /*35390*/  STS.U16 [R60+0x43c0], R37 ;  /* 0x0043c0253c007388 */ /* 0x0003e40000000400 */
[----:B------:R1:W-:Y:S02]  /*353a0*/  STS.U16 [R60+0x4a40], R38 ;  /* 0x004a40263c007388 */ /* 0x0003e40000000400 */
[----:B------:R1:W-:Y:S01]  /*353b0*/  STS.U16 [R60+0x4a00], R55 ;  /* 0x004a00373c007388 */ /* 0x0003e20000000400 */
[----:B------:R1:W-:Y:S01]  /*353c0*/  STS.U16 [R60+0x4ac0], R56 ;  /* 0x004ac0383c007388 */ /* 0x0003e20000000400 */
[----:B------:R1:W-:Y:S03]  /*353d0*/  STS.U16 [R60+0x4a80], R57 ;  /* 0x004a80393c007388 */ /* 0x0003e60000000400 */
[----:B0-----:R-:W4:Y:S01]  /*353e0*/  LDL.LU R36, [R1+0x7c] ;  /* 0x00007c0001247983 */ /* 0x001f220000300800 */
[----:B-1----:R-:W4:Y:S03]  /*353f0*/  LDL.LU R37, [R1+0x78] ;  /* 0x0000780001257983 */ /* 0x002f260000300800 */
[----:B------:R-:W4:Y:S04]  /*35400*/  LDL.LU R38, [R1+0x74] ;  /* 0x0000740001267983 */ /* 0x000f280000300800 */
[----:B------:R-:W4:Y:S01]  /*35410*/  LDL.LU R55, [R1+0x70] ;  /* 0x0000700001377983 */ /* 0x000f220000300800 */
[----:B------:R-:W4:Y:S02]  /*35420*/  LDL.LU R56, [R1+0x6c] ;  /* 0x00006c0001387983 */ /* 0x000f240000300800 */
[----:B------:R0:W-:Y:S02]  /*35430*/  STS.U16 [R60+0x4b40], R58 ;  /* 0x004b403a3c007388 */ /* 0x0001e40000000400 */
[----:B------:R-:W4:Y:S01]  /*35440*/  LDL.LU R57, [R1+0x28] ;  /* 0x0000280001397983 */ /* 0x000f220000300800 */
[----:B0-----:R-:W4:Y:S04]  /*35450*/  LDL.LU R58, [R1+0x24] ;  /* 0x00002400013a7983 */ /* 0x001f280000300800 */
[----:B--2---:R0:W-:Y:S01]  /*35460*/  STS.U16 [R60+0x4b00], R59 ;  /* 0x004b003b3c007388 */ /* 0x0041e20000000400 */
[----:B---3--:R1:W-:Y:S03]  /*35470*/  STS.U16 [R60+0x4bc0], R0 ;  /* 0x004bc0003c007388 */ /* 0x0083e60000000400 */
[----:B0-----:R-:W2:Y:S01]  /*35480*/  LDL.LU R59, [R1+0x20] ;  /* 0x00002000013b7983 */ /* 0x001ea20000300800 */
[----:B-1----:R-:W3:Y:S03]  /*35490*/  LDL.LU R0, [R1+0x1c] ;  /* 0x00001c0001007983 */ /* 0x002ee60000300800 */
[----:B----4-:R0:W-:Y:S01]  /*354a0*/  STS.U16 [R60+0x4b80], R2 ;  /* 0x004b80023c007388 */ /* 0x0101e20000000400 */
[----:B------:R1:W-:Y:S03]  /*354b0*/  STS.U16 [R60+0x5200], R61 ;  /* 0x0052003d3c007388 */ /* 0x0003e60000000400 */
[----:B0-----:R-:W4:Y:S01]  /*354c0*/  LDL.LU R2, [R1+0x18] ;  /* 0x0000180001027983 */ /* 0x001f220000300800 */
[----:B-1----:R-:W4:Y:S02]  /*354d0*/  LDL.LU R61, [R1+0x14] ;  /* 0x00001400013d7983 */ /* 0x002f240000300800 */
[----:B------:R-:W-:Y:S02]  /*354e0*/  STS.U16 [R60+0x5240], R30 ;  /* 0x0052401e3c007388 */ /* 0x000fe40000000400 */
[----:B------:R-:W-:Y:S01]  /*354f0*/  STS.U16 [R60+0x5280], R47 ;  /* 0x0052802f3c007388 */ /* 0x000fe20000000400 */
[----:B------:R-:W-:Y:S01]  /*35500*/  STS.U16 [R60+0x52c0], R48 ;  /* 0x0052c0303c007388 */ /* 0x000fe20000000400 */
[----:B------:R-:W-:Y:S02]  /*35510*/  STS.U16 [R60+0x5300], R49 ;  /* 0x005300313c007388 */ /* 0x000fe40000000400 */
        /* <DEDUP_REMOVED lines=16> */
[----:B------:R0:W-:Y:S02]  /*35620*/  STS.U16 [R60+0x62c0], R36 ;  /* 0x0062c0243c007388 */ /* 0x0001e40000000400 */
[----:B------:R1:W-:Y:S02]  /*35630*/  STS.U16 [R60+0x6300], R37 ;  /* 0x006300253c007388 */ /* 0x0003e40000000400 */
[----:B------:R1:W-:Y:S01]  /*35640*/  STS.U16 [R60+0x6340], R38 ;  /* 0x006340263c007388 */ /* 0x0003e20000000400 */
[----:B------:R1:W-:Y:S01]  /*35650*/  STS.U16 [R60+0x6380], R55 ;  /* 0x006380373c007388 */ /* 0x0003e20000000400 */
[----:B------:R1:W-:Y:S02]  /*35660*/  STS.U16 [R60+0x63c0], R56 ;  /* 0x0063c0383c007388 */ /* 0x0003e40000000400 */
[----:B------:R1:W-:Y:S01]  /*35670*/  STS.U16 [R60+0x6a40], R57 ;  /* 0x006a40393c007388 */ /* 0x0003e20000000400 */
[----:B0-----:R-:W4:Y:S01]  /*35680*/  LDL.LU R36, [R1+0xe5c] ;  /* 0x000e5c0001247983 */ /* 0x001f220000300800 */
[----:B-1----:R-:W4:Y:S03]  /*35690*/  LDL.LU R37, [R1+0xe58] ;  /* 0x000e580001257983 */ /* 0x002f260000300800 */
[----:B------:R-:W4:Y:S01]  /*356a0*/  LDL.LU R38, [R1+0xe50] ;  /* 0x000e500001267983 */ /* 0x000f220000300800 */
[----:B------:R-:W4:Y:S03]  /*356b0*/  LDL.LU R55, [R1+0xe48] ;  /* 0x000e480001377983 */ /* 0x000f260000300800 */
[----:B------:R-:W4:Y:S04]  /*356c0*/  LDL.LU R56, [R1+0xe40] ;  /* 0x000e400001387983 */ /* 0x000f280000300800 */
[----:B------:R0:W-:Y:S01]  /*356d0*/  STS.U16 [R60+0x6a00], R58 ;  /* 0x006a003a3c007388 */ /* 0x0001e20000000400 */
[----:B------:R-:W4:Y:S03]  /*356e0*/  LDL.LU R57, [R1+0xe38] ;  /* 0x000e380001397983 */ /* 0x000f260000300800 */
        /* <DEDUP_REMOVED lines=8> */
[----:B-1----:R-:W4:Y:S01]  /*35770*/  LDL.LU R61, [R1+0xdb0] ;  /* 0x000db000013d7983 */ /* 0x002f220000300800 */
[----:B------:R-:W-:Y:S01]  /*35780*/  LOP3.LUT R29, R3, 0x20, RZ, 0x3c, !PT ;  /* 0x00000020031d7812 */ /* 0x000fe200078e3cff */
[----:B------:R-:W-:Y:S01]  /*35790*/  STL [R1+0x54d8], R60 ;  /* 0x0054d83c01007387 */ /* 0x000fe20000100800 */
        /* <DEDUP_REMOVED lines=36> */
[----:B0-----:R-:W4:Y:S01]  /*359e0*/  LDL.LU R34, [R1+0x6d4] ;  /* 0x0006d40001227983 */ /* 0x001f220000300800 */
[----:B------:R0:W-:Y:S02]  /*359f0*/  STS.U16 [R29+0x400], R36 ;  /* 0x000400241d007388 */ /* 0x0001e40000000400 */
[----:B-1----:R-:W4:Y:S02]  /*35a00*/  LDL.LU R35, [R1+0x6bc] ;  /* 0x0006bc0001237983 */ /* 0x002f240000300800 */
[----:B------:R1:W-:Y:S01]  /*35a10*/  STS.U16 [R29+0x440], R37 ;  /* 0x000440251d007388 */ /* 0x0003e20000000400 */
[----:B------:R1:W-:Y:S01]  /*35a20*/  STS.U16 [R29+0x480], R38 ;  /* 0x000480261d007388 */ /* 0x0003e20000000400 */
[----:B------:R1:W-:Y:S02]  /*35a30*/  STS.U16 [R29+0x4c0], R55 ;  /* 0x0004c0371d007388 */ /* 0x0003e40000000400 */
[----:B------:R1:W-:Y:S02]  /*35a40*/  STS.U16 [R29+0x500], R56 ;  /* 0x000500381d007388 */ /* 0x0003e40000000400 */
[----:B------:R1:W-:Y:S01]  /*35a50*/  STS.U16 [R29+0x540], R57 ;  /* 0x000540391d007388 */ /* 0x0003e20000000400 */
[----:B0-----:R-:W4:Y:S01]  /*35a60*/  LDL.LU R36, [R1+0x6b4] ;  /* 0x0006b40001247983 */ /* 0x001f220000300800 */
[----:B-1----:R-:W4:Y:S03]  /*35a70*/  LDL.LU R37, [R1+0x668] ;  /* 0x0006680001257983 */ /* 0x002f260000300800 */
[----:B------:R-:W4:Y:S04]  /*35a80*/  LDL.LU R38, [R1+0x664] ;  /* 0x0006640001267983 */ /* 0x000f280000300800 */
[----:B------:R-:W4:Y:S01]  /*35a90*/  LDL.LU R55, [R1+0x65c] ;  /* 0x00065c0001377983 */ /* 0x000f220000300800 */
[----:B------:R-:W4:Y:S03]  /*35aa0*/  LDL.LU R56, [R1+0x654] ;  /* 0x0006540001387983 */ /* 0x000f260000300800 */
        /* <DEDUP_REMOVED lines=10> */
[----:B-1----:R-:W4:Y:S03]  /*35b50*/  LDL.LU R61, [R1+0x5e4] ;  /* 0x0005e400013d7983 */ /* 0x002f260000300800 */
[----:B------:R0:W-:Y:S01]  /*35b60*/  STS.U16 [R29+0xc80], R3 ;  /* 0x000c80031d007388 */ /* 0x0001e20000000400 */
[----:B------:R1:W-:Y:S02]  /*35b70*/  STS.U16 [R29+0xd40], R5 ;  /* 0x000d40051d007388 */ /* 0x0003e40000000400 */
[----:B------:R1:W-:Y:S02]  /*35b80*/  STS.U16 [R29+0xd00], R30 ;  /* 0x000d001e1d007388 */ /* 0x0003e40000000400 */
[----:B------:R1:W-:Y:S01]  /*35b90*/  STS.U16 [R29+0xdc0], R47 ;  /* 0x000dc02f1d007388 */ /* 0x0003e20000000400 */
[----:B------:R1:W-:Y:S01]  /*35ba0*/  STS.U16 [R29+0xd80], R48 ;  /* 0x000d80301d007388 */ /* 0x0003e20000000400 */
[----:B------:R1:W-:Y:S03]  /*35bb0*/  STS.U16 [R29+0x1400], R49 ;  /* 0x001400311d007388 */ /* 0x0003e60000000400 */
[----:B0-----:R-:W4:Y:S01]  /*35bc0*/  LDL.LU R3, [R1+0x5dc] ;  /* 0x0005dc0001037983 */ /* 0x001f220000300800 */
[----:B-1----:R-:W4:Y:S03]  /*35bd0*/  LDL.LU R5, [R1+0x5d4] ;  /* 0x0005d40001057983 */ /* 0x002f260000300800 */
[----:B------:R-:W4:Y:S01]  /*35be0*/  LDL.LU R30, [R1+0x5cc] ;  /* 0x0005cc00011e7983 */ /* 0x000f220000300800 */
[----:B------:R-:W4:Y:S03]  /*35bf0*/  LDL.LU R47, [R1+0x5c4] ;  /* 0x0005c400012f7983 */ /* 0x000f260000300800 */
[----:B------:R-:W4:Y:S04]  /*35c00*/  LDL.LU R48, [R1+0x5bc] ;  /* 0x0005bc0001307983 */ /* 0x000f280000300800 */
[----:B------:R0:W-:Y:S01]  /*35c10*/  STS.U16 [R29+0x1440], R50 ;  /* 0x001440321d007388 */ /* 0x0001e20000000400 */
[----:B------:R-:W4:Y:S02]  /*35c20*/  LDL.LU R49, [R1+0x5b4] ;  /* 0x0005b40001317983 */ /* 0x000f240000300800 */
[----:B------:R1:W-:Y:S02]  /*35c30*/  STS.U16 [R29+0x1480], R51 ;  /* 0x001480331d007388 */ /* 0x0003e40000000400 */
[----:B------:R1:W-:Y:S01]  /*35c40*/  STS.U16 [R29+0x14c0], R52 ;  /* 0x0014c0341d007388 */ /* 0x0003e20000000400 */
[----:B------:R1:W-:Y:S01]  /*35c50*/  STS.U16 [R29+0x1500], R53 ;  /* 0x001500351d007388 */ /* 0x0003e20000000400 */
[----:B------:R1:W-:Y:S02]  /*35c60*/  STS.U16 [R29+0x1540], R54 ;  /* 0x001540361d007388 */ /* 0x0003e40000000400 */
[----:B------:R1:W-:Y:S01]  /*35c70*/  STS.U16 [R29+0x1580], R4 ;  /* 0x001580041d007388 */ /* 0x0003e20000000400 */
[----:B0-----:R-:W4:Y:S01]  /*35c80*/  LDL.LU R50, [R1+0x528] ;  /* 0x0005280001327983 */ /* 0x001f220000300800 */
[----:B-1----:R-:W4:Y:S03]  /*35c90*/  LDL.LU R51, [R1+0x524] ;  /* 0x0005240001337983 */ /* 0x002f260000300800 */
[----:B------:R-:W4:Y:S04]  /*35ca0*/  LDL.LU R52, [R1+0x520] ;  /* 0x0005200001347983 */ /* 0x000f280000300800 */
[----:B------:R-:W4:Y:S01]  /*35cb0*/  LDL.LU R53, [R1+0x518] ;  /* 0x0005180001357983 */ /* 0x000f220000300800 */
[----:B------:R-:W4:Y:S02]  /*35cc0*/  LDL.LU R54, [R1+0x510] ;  /* 0x0005100001367983 */ /* 0x000f240000300800 */
[----:B------:R0:W-:Y:S02]  /*35cd0*/  STS.U16 [R29+0x15c0], R23 ;  /* 0x0015c0171d007388 */ /* 0x0001e40000000400 */
[----:B------:R-:W4:Y:S01]  /*35ce0*/  LDL.LU R4, [R1+0x508] ;  /* 0x0005080001047983 */ /* 0x000f220000300800 */
[----:B------:R1:W-:Y:S01]  /*35cf0*/  STS.U16 [R29+0x1c40], R22 ;  /* 0x001c40161d007388 */ /* 0x0003e20000000400 */
[----:B------:R1:W-:Y:S02]  /*35d00*/  STS.U16 [R29+0x1c00], R17 ;  /* 0x001c00111d007388 */ /* 0x0003e40000000400 */
[----:B------:R1:W-:Y:S02]  /*35d10*/  STS.U16 [R29+0x1cc0], R31 ;  /* 0x001cc01f1d007388 */ /* 0x0003e40000000400 */
[----:B------:R1:W-:Y:S01]  /*35d20*/  STS.U16 [R29+0x1c80], R32 ;  /* 0x001c80201d007388 */ /* 0x0003e20000000400 */
[----:B------:R1:W-:Y:S04]  /*35d30*/  STS.U16 [R29+0x1d40], R33 ;  /* 0x001d40211d007388 */ /* 0x0003e80000000400 */
        /* <DEDUP_REMOVED lines=20> */
[----:B------:R1:W-:Y:S03]  /*35e80*/  STS.U16 [R29+0x2540], R58 ;  /* 0x0025403a1d007388 */ /* 0x0003e60000000400 */
[----:B0-----:R-:W4:Y:S01]  /*35e90*/  LDL.LU R56, [R1+0x420] ;  /* 0x0004200001387983 */ /* 0x001f220000300800 */
[----:B-1----:R-:W4:Y:S02]  /*35ea0*/  LDL.LU R57, [R1+0x418] ;  /* 0x0004180001397983 */ /* 0x002f240000300800 */
[----:B------:R-:W4:Y:S01]  /*35eb0*/  LDL.LU R58, [R1+0x410] ;  /* 0x00041000013a7983 */ /* 0x000f220000300800 */
        /* <DEDUP_REMOVED lines=8> */
[----:B------:R-:W-:Y:S01]  /*35f40*/  STS.U16 [R29+0x2cc0], R3 ;  /* 0x002cc0031d007388 */ /* 0x000fe20000000400 */
[----:B------:R-:W-:Y:S02]  /*35f50*/  STS.U16 [R29+0x2c80], R5 ;  /* 0x002c80051d007388 */ /* 0x000fe40000000400 */
[----:B------:R-:W-:Y:S02]  /*35f60*/  STS.U16 [R29+0x2d40], R30 ;  /* 0x002d401e1d007388 */ /* 0x000fe40000000400 */
[----:B------:R-:W-:Y:S01]  /*35f70*/  STS.U16 [R29+0x2d00], R47 ;  /* 0x002d002f1d007388 */ /* 0x000fe20000000400 */
[----:B------:R-:W-:Y:S01]  /*35f80*/  STS.U16 [R29+0x2dc0], R48 ;  /* 0x002dc0301d007388 */ /* 0x000fe20000000400 */
[----:B------:R-:W-:Y:S03]  /*35f90*/  STS.U16 [R29+0x2d80], R49 ;  /* 0x002d80311d007388 */ /* 0x000fe60000000400 */
[----:B------:R-:W-:Y:S01]  /*35fa0*/  STS.U16 [R29+0x3400], R50 ;  /* 0x003400321d007388 */ /* 0x000fe20000000400 */
[----:B------:R-:W-:Y:S02]  /*35fb0*/  STS.U16 [R29+0x3440], R51 ;  /* 0x003440331d007388 */ /* 0x000fe40000000400 */
[----:B------:R-:W-:Y:S01]  /*35fc0*/  STS.U16 [R29+0x3480], R52 ;  /* 0x003480341d007388 */ /* 0x000fe20000000400 */
[----:B------:R-:W-:Y:S01]  /*35fd0*/  STS.U16 [R29+0x34c0], R53 ;  /* 0x0034c0351d007388 */ /* 0x000fe20000000400 */
[----:B------:R-:W-:Y:S02]  /*35fe0*/  STS.U16 [R29+0x3500], R54 ;  /* 0x003500361d007388 */ /* 0x000fe40000000400 */
[----:B------:R-:W-:Y:S01]  /*35ff0*/  STS.U16 [R29+0x3540], R4 ;  /* 0x003540041d007388 */ /* 0x000fe20000000400 */
[----:B------:R-:W-:Y:S01]  /*36000*/  STS.U16 [R29+0x3580], R23 ;  /* 0x003580171d007388 */ /* 0x000fe20000000400 */
[----:B------:R-:W-:Y:S02]  /*36010*/  STS.U16 [R29+0x35c0], R22 ;  /* 0x0035c0161d007388 */ /* 0x000fe40000000400 */
[----:B------:R0:W-:Y:S01]  /*36020*/  STS.U16 [R29+0x3c40], R17 ;  /* 0x003c40111d007388 */ /* 0x0001e20000000400 */
[----:B------:R1:W-:Y:S01]  /*36030*/  STS.U16 [R29+0x3c00], R31 ;  /* 0x003c001f1d007388 */ /* 0x0003e20000000400 */
[----:B------:R1:W-:Y:S02]  /*36040*/  STS.U16 [R29+0x3cc0], R32 ;  /* 0x003cc0201d007388 */ /* 0x0003e40000000400 */
[----:B------:R1:W-:Y:S01]  /*36050*/  STS.U16 [R29+0x3c80], R33 ;  /* 0x003c80211d007388 */ /* 0x0003e20000000400 */
[----:B0-----:R-:W4:Y:S01]  /*36060*/  LDL.LU R17, [R1+0x3a4] ;  /* 0x0003a40001117983 */ /* 0x001f220000300800 */
[----:B-1----:R-:W4:Y:S02]  /*36070*/  LDL.LU R31, [R1+0x3a0] ;  /* 0x0003a000011f7983 */ /* 0x002f240000300800 */
        /* <DEDUP_REMOVED lines=12> */
[----:B------:R-:W4:Y:S03]  /*36140*/  LDL.LU R38, [R1+0x224] ;  /* 0x0002240001267983 */ /* 0x000f260000300800 */
[----:B------:R0:W-:Y:S01]  /*36150*/  STS.U16 [R29+0x4480], R56 ;  /* 0x004480381d007388 */ /* 0x0001e20000000400 */
[----:B------:R-:W4:Y:S02]  /*36160*/  LDL.LU R55, [R1+0x21c] ;  /* 0x00021c0001377983 */ /* 0x000f240000300800 */
[----:B------:R1:W-:Y:S02]  /*36170*/  STS.U16 [R29+0x44c0], R57 ;  /* 0x0044c0391d007388 */ /* 0x0003e40000000400 */
[----:B------:R1:W-:Y:S01]  /*36180*/  STS.U16 [R29+0x4500], R58 ;  /* 0x0045003a1d007388 */ /* 0x0003e20000000400 */
        /* <DEDUP_REMOVED lines=25> */
[----:B------:R0:W-:Y:S01]  /*36320*/  STS.U16 [R29+0x4c00], R17 ;  /* 0x004c00111d007388 */ /* 0x0001e20000000400 */
[----:B------:R1:W-:Y:S02]  /*36330*/  STS.U16 [R29+0x4cc0], R31 ;  /* 0x004cc01f1d007388 */ /* 0x0003e40000000400 */
[----:B------:R1:W-:Y:S01]  /*36340*/  STS.U16 [R29+0x4c80], R32 ;  /* 0x004c80201d007388 */ /* 0x0003e20000000400 */
[----:B------:R1:W-:Y:S04]  /*36350*/  STS.U16 [R29+0x4d40], R33 ;  /* 0x004d40211d007388 */ /* 0x0003e80000000400 */
        /* <DEDUP_REMOVED lines=15> */
[----:B------:R-:W4:Y:S01]  /*36450*/  LDL.LU R55, [R1+0x5628] ;  /* 0x0056280001377983 */ /* 0x000f220000300800 */
[----:B------:R0:W-:Y:S01]  /*36460*/  STS.U16 [R29+0x54c0], R56 ;  /* 0x0054c0381d007388 */ /* 0x0001e20000000400 */
        /* <DEDUP_REMOVED lines=12> */
[----:B-1----:R-:W2:Y:S02]  /*36530*/  LDL.LU R61, [R1+0x560c] ;  /* 0x00560c00013d7983 */ /* 0x002ea40000300800 */
[----:B------:R-:W-:Y:S02]  /*36540*/  STS.U16 [R29+0x5cc0], R3 ;  /* 0x005cc0031d007388 */ /* 0x000fe40000000400 */
[----:B------:R-:W-:Y:S01]  /*36550*/  STS.U16 [R29+0x5c80], R5 ;  /* 0x005c80051d007388 */ /* 0x000fe20000000400 */
[----:B------:R0:W-:Y:S01]  /*36560*/  STS.U16 [R29+0x5d40], R30 ;  /* 0x005d401e1d007388 */ /* 0x0001e20000000400 */
        /* <DEDUP_REMOVED lines=8> */
[----:B0-----:R-:W3:Y:S01]  /*365f0*/  LDL.LU R30, [R1+0xe20] ;  /* 0x000e2000011e7983 */ /* 0x001ee20000300800 */
[----:B------:R0:W-:Y:S02]  /*36600*/  STS.U16 [R29+0x6540], R4 ;  /* 0x006540041d007388 */ /* 0x0001e40000000400 */
[----:B------:R-:W3:Y:S02]  /*36610*/  LDL.LU R5, [R1+0xe18] ;  /* 0x000e180001057983 */ /* 0x000ee40000300800 */
[----:B------:R-:W-:Y:S01]  /*36620*/  STS.U16 [R29+0x6580], R23 ;  /* 0x006580171d007388 */ /* 0x000fe20000000400 */
        /* <DEDUP_REMOVED lines=8> */
[----:B------:R0:W-:Y:S04]  /*366b0*/  STS.U16 [R29+0x65c0], R22 ;  /* 0x0065c0161d007388 */ /* 0x0001e80000000400 */
[----:B------:R-:W3:Y:S04]  /*366c0*/  LDL.LU R54, [R1+0xd74] ;  /* 0x000d740001367983 */ /* 0x000ee80000300800 */
[----:B0-----:R-:W3:Y:S01]  /*366d0*/  LDL.LU R22, [R1+0xd70] ;  /* 0x000d700001167983 */ /* 0x001ee20000300800 */
[----:B------:R-:W3:Y:S03]  /*366e0*/  LDL.LU R23, [R1+0xd6c] ;  /* 0x000d6c0001177983 */ /* 0x000ee60000300800 */
[----:B------:R-:W0:Y:S04]  /*366f0*/  S2R R3, SR_TID.X ;  /* 0x0000000000037919 */ /* 0x000e280000002100 */
[----:B--2---:R1:W-:Y:S04]  /*36700*/  STS.U16 [R29+0x6c40], R61 ;  /* 0x006c403d1d007388 */ /* 0x0043e80000000400 */
[----:B-1----:R-:W2:Y:S01]  /*36710*/  LDL.LU R61, [R1+0xd68] ;  /* 0x000d6800013d7983 */ /* 0x002ea20000300800 */
[----:B----4-:R1:W-:Y:S02]  /*36720*/  STS.U16 [R29+0x6c00], R2 ;  /* 0x006c00021d007388 */ /* 0x0103e40000000400 */
[----:B---3--:R3:W-:Y:S01]  /*36730*/  STS.U16 [R29+0x6cc0], R0 ;  /* 0x006cc0001d007388 */ /* 0x0087e20000000400 */
[----:B------:R-:W-:Y:S04]  /*36740*/  STS.U16 [R29+0x6c80], R59 ;  /* 0x006c803b1d007388 */ /* 0x000fe80000000400 */
[----:B------:R-:W-:Y:S01]  /*36750*/  STS.U16 [R29+0x6d40], R58 ;  /* 0x006d403a1d007388 */ /* 0x000fe20000000400 */
[----:B------:R-:W-:Y:S02]  /*36760*/  STS.U16 [R29+0x6d00], R57 ;  /* 0x006d00391d007388 */ /* 0x000fe40000000400 */
[----:B------:R-:W-:Y:S02]  /*36770*/  STS.U16 [R29+0x6dc0], R56 ;  /* 0x006dc0381d007388 */ /* 0x000fe40000000400 */
[----:B------:R-:W-:Y:S01]  /*36780*/  STS.U16 [R29+0x6d80], R55 ;  /* 0x006d80371d007388 */ /* 0x000fe20000000400 */
[----:B------:R-:W-:Y:S01]  /*36790*/  STS.U16 [R29+0x7400], R38 ;  /* 0x007400261d007388 */ /* 0x000fe20000000400 */
[----:B0-----:R-:W-:Y:S01]  /*367a0*/  LOP3.LUT R3, R3, 0x1f, RZ, 0xc0, !PT ;  /* 0x0000001f03037812 */ /* 0x001fe200078ec0ff */
[----:B------:R-:W-:Y:S02]  /*367b0*/  STS.U16 [R29+0x7440], R37 ;  /* 0x007440251d007388 */ /* 0x000fe40000000400 */
[----:B------:R-:W-:Y:S01]  /*367c0*/  STS.U16 [R29+0x7480], R36 ;  /* 0x007480241d007388 */ /* 0x000fe20000000400 */
[----:B------:R-:W-:Y:S01]  /*367d0*/  STS.U16 [R29+0x74c0], R35 ;  /* 0x0074c0231d007388 */ /* 0x000fe20000000400 */
[----:B------:R-:W-:Y:S02]  /*367e0*/  STS.U16 [R29+0x7500], R34 ;  /* 0x007500221d007388 */ /* 0x000fe40000000400 */
[----:B------:R-:W-:Y:S02]  /*367f0*/  STS.U16 [R29+0x7540], R33 ;  /* 0x007540211d007388 */ /* 0x000fe40000000400 */
[----:B------:R-:W-:Y:S01]  /*36800*/  IMAD.SHL.U32 R3, R3, 0x2, RZ ;  /* 0x0000000203037824 */ /* 0x000fe200078e00ff */
[----:B------:R-:W-:Y:S01]  /*36810*/  STS.U16 [R29+0x7580], R32 ;  /* 0x007580201d007388 */ /* 0x000fe20000000400 */
[----:B------:R-:W-:Y:S02]  /*36820*/  STS.U16 [R29+0x75c0], R31 ;  /* 0x0075c01f1d007388 */ /* 0x000fe40000000400 */
[----:B------:R-:W-:Y:S02]  /*36830*/  STS.U16 [R29+0x7c40], R17 ;  /* 0x007c40111d007388 */ /* 0x000fe40000000400 */
[----:B------:R-:W-:Y:S01]  /*36840*/  STS.U16 [R29+0x7c00], R18 ;  /* 0x007c00121d007388 */ /* 0x000fe20000000400 */
[----:B------:R-:W-:Y:S01]  /*36850*/  STS.U16 [R29+0x7cc0], R19 ;  /* 0x007cc0131d007388 */ /* 0x000fe20000000400 */
[----:B------:R-:W-:Y:S01]  /*36860*/  STS.U16 [R29+0x7c80], R20 ;  /* 0x007c80141d007388 */ /* 0x000fe20000000400 */
[----:B-1----:R-:W-:Y:S01]  /*36870*/  LOP3.LUT R2, R3, 0x30, RZ, 0x3c, !PT ;  /* 0x0000003003027812 */ /* 0x002fe200078e3cff */
[----:B------:R-:W-:Y:S01]  /*36880*/  STS.U16 [R29+0x7d40], R21 ;  /* 0x007d40151d007388 */ /* 0x000fe20000000400 */
[----:B------:R-:W-:Y:S01]  /*36890*/  STS.U16 [R29+0x7d00], R24 ;  /* 0x007d00181d007388 */ /* 0x000fe20000000400 */
[----:B------:R-:W-:Y:S02]  /*368a0*/  STS.U16 [R29+0x7dc0], R25 ;  /* 0x007dc0191d007388 */ /* 0x000fe40000000400 */
[----:B------:R0:W-:Y:S01]  /*368b0*/  STS.U16 [R29+0x7d80], R26 ;  /* 0x007d801a1d007388 */ /* 0x0001e20000000400 */
[----:B---3--:R-:W3:Y:S01]  /*368c0*/  LDL.LU R0, [R1+0xd60] ;  /* 0x000d600001007983 */ /* 0x008ee20000300800 */
[----:B------:R1:W-:Y:S02]  /*368d0*/  STS.U16 [R2+0x600], R30 ;  /* 0x0006001e02007388 */ /* 0x0003e40000000400 */
[----:B------:R4:W-:Y:S02]  /*368e0*/  STS.U16 [R2+0x640], R5 ;  /* 0x0006400502007388 */ /* 0x0009e40000000400 */
[----:B------:R4:W-:Y:S01]  /*368f0*/  STS.U16 [R2+0x680], R4 ;  /* 0x0006800402007388 */ /* 0x0009e20000000400 */
[----:B------:R4:W-:Y:S01]  /*36900*/  STS.U16 [R2+0x6c0], R47 ;  /* 0x0006c02f02007388 */ /* 0x0009e20000000400 */
[----:B------:R4:W-:Y:S03]  /*36910*/  STS.U16 [R2+0x700], R48 ;  /* 0x0007003002007388 */ /* 0x0009e60000000400 */
[----:B0-----:R-:W3:Y:S01]  /*36920*/  LDL.LU R29, [R1+0x5608] ;  /* 0x00560800011d7983 */ /* 0x001ee20000300800 */
[----:B-1----:R-:W3:Y:S02]  /*36930*/  LDL.LU R30, [R1+0x5604] ;  /* 0x00560400011e7983 */ /* 0x002ee40000300800 */
[----:B----4-:R-:W4:Y:S01]  /*36940*/  LDL R5, [R1+0x1e34] ;  /* 0x001e340001057983 */ /* 0x010f220000100800 */
[----:B------:R-:W4:Y:S01]  /*36950*/  LDL R4, [R1+0x1e38] ;  /* 0x001e380001047983 */ /* 0x000f220000100800 */
[----:B------:R-:W3:Y:S02]  /*36960*/  LDL.LU R47, [R1+0x5600] ;  /* 0x00560000012f7983 */ /* 0x000ee40000300800 */
[----:B------:R-:W3:Y:S02]  /*36970*/  LDL.LU R48, [R1+0x55fc] ;  /* 0x0055fc0001307983 */ /* 0x000ee40000300800 */
[----:B------:R0:W-:Y:S01]  /*36980*/  STS.U16 [R2+0x740], R49 ;  /* 0x0007403102007388 */ /* 0x0001e20000000400 */
[----:B------:R1:W-:Y:S01]  /*36990*/  STS.U16 [R2+0x780], R50 ;  /* 0x0007803202007388 */ /* 0x0003e20000000400 */
[----:B------:R1:W-:Y:S02]  /*369a0*/  STS.U16 [R2+0x7c0], R51 ;  /* 0x0007c03302007388 */ /* 0x0003e40000000400 */
[----:B------:R1:W-:Y:S02]  /*369b0*/  STS.U16 [R2+0xe40], R52 ;  /* 0x000e403402007388 */ /* 0x0003e40000000400 */
[----:B------:R1:W-:Y:S01]  /*369c0*/  STS.U16 [R2+0xe00], R53 ;  /* 0x000e003502007388 */ /* 0x0003e20000000400 */
[----:B------:R1:W-:Y:S04]  /*369d0*/  STS.U16 [R2+0xec0], R54 ;  /* 0x000ec03602007388 */ /* 0x0003e80000000400 */
[----:B0-----:R-:W3:Y:S01]  /*369e0*/  LDL.LU R49, [R1+0x55f8] ;  /* 0x0055f80001317983 */ /* 0x001ee20000300800 */
[----:B-1----:R-:W3:Y:S03]  /*369f0*/  LDL.LU R50, [R1+0x55f4] ;  /* 0x0055f40001327983 */ /* 0x002ee60000300800 */
[----:B------:R-:W3:Y:S01]  /*36a00*/  LDL.LU R51, [R1+0x55f0] ;  /* 0x0055f00001337983 */ /* 0x000ee20000300800 */
[----:B------:R-:W3:Y:S03]  /*36a10*/  LDL.LU R52, [R1+0x55ec] ;  /* 0x0055ec0001347983 */ /* 0x000ee60000300800 */
[----:B------:R-:W3:Y:S01]  /*36a20*/  LDL.LU R53, [R1+0x55e8] ;  /* 0x0055e80001357983 */ /* 0x000ee20000300800 */
[----:B------:R-:W3:Y:S03]  /*36a30*/  LDL.LU R54, [R1+0x55e4] ;  /* 0x0055e40001367983 */ /* 0x000ee60000300800 */
[----:B------:R0:W-:Y:S01]  /*36a40*/  STS.U16 [R2+0xe80], R22 ;  /* 0x000e801602007388 */ /* 0x0001e20000000400 */
[----:B------:R1:W-:Y:S03]  /*36a50*/  STS.U16 [R2+0xf40], R23 ;  /* 0x000f401702007388 */ /* 0x0003e60000000400 */
[----:B0-----:R-:W3:Y:S01]  /*36a60*/  LDL.LU R22, [R1+0x55e0] ;  /* 0x0055e00001167983 */ /* 0x001ee20000300800 */
[----:B-1----:R-:W3:Y:S03]  /*36a70*/  LDL.LU R23, [R1+0x55dc] ;  /* 0x0055dc0001177983 */ /* 0x002ee60000300800 */
[----:B--2---:R0:W-:Y:S04]  /*36a80*/  STS.U16 [R2+0xf00], R61 ;  /* 0x000f003d02007388 */ /* 0x0041e80000000400 */
[----:B0-----:R-:W2:Y:S04]  /*36a90*/  LDL.LU R61, [R1+0x55d8] ;  /* 0x0055d800013d7983 */ /* 0x001ea80000300800 */
[----:B--2---:R0:W-:Y:S04]  /*36aa0*/  STS.U16 [R2+0xfc0], R61 ;  /* 0x000fc03d02007388 */ /* 0x0041e80000000400 */
[----:B0-----:R-:W2:Y:S01]  /*36ab0*/  LDL.LU R61, [R1+0x55d4] ;  /* 0x0055d400013d7983 */ /* 0x001ea20000300800 */
[----:B---3--:R0:W-:Y:S03]  /*36ac0*/  STS.U16 [R2+0xf80], R0 ;  /* 0x000f800002007388 */ /* 0x0081e60000000400 */
[----:B0-----:R-:W3:Y:S01]  /*36ad0*/  LDL.LU R0, [R1+0x55d0] ;  /* 0x0055d00001007983 */ /* 0x001ee20000300800 */
[----:B--2---:R-:W-:-:S06]  /*36ae0*/  PRMT R61, RZ, 0x7610, R61 ;  /* 0x00007610ff3d7816 */ /* 0x004fcc000000003d */
[----:B----4-:R-:W2:Y:S04]  /*36af0*/  @!P0 LDG.E.U16 R61, [R4.64] ;  /* 0x00000004043d8981 */ /* 0x010ea8000c1e1500 */
[----:B---3--:R0:W-:Y:S04]  /*36b00*/  STS.U16 [R2+0x1600], R0 ;  /* 0x0016000002007388 */ /* 0x0081e80000000400 */
[----:B0-----:R-:W3:Y:S04]  /*36b10*/  LDL.LU R0, [R1+0x55cc] ;  /* 0x0055cc0001007983 */ /* 0x001ee80000300800 */
[----:B--2---:R0:W-:Y:S04]  /*36b20*/  STL [R1+0x88], R61 ;  /* 0x0000883d01007387 */ /* 0x0041e80000100800 */
[----:B0-----:R-:W2:Y:S01]  /*36b30*/  LDL.LU R61, [R1+0x55c8] ;  /* 0x0055c800013d7983 */ /* 0x001ea20000300800 */
[----:B------:R-:W4:Y:S02]  /*36b40*/  LDL R4, [R1+0x1e2c] ;  /* 0x001e2c0001047983 */ /* 0x000f240000100800 */
[----:B------:R-:W4:Y:S01]  /*36b50*/  LDL R5, [R1+0x1e30] ;  /* 0x001e300001057983 */ /* 0x000f220000100800 */
[----:B---3--:R-:W-:-:S02]  /*36b60*/  PRMT R0, RZ, 0x7610, R0 ;  /* 0x00007610ff007816 */ /* 0x008fc40000000000 */
[----:B----4-:R-:W-:-:S04]  /*36b70*/  @!P1 LOP3.LUT R5, R5, R4, RZ, 0x3c, !PT ;  /* 0x0000000405059212 */ /* 0x010fc800078e3cff */
[----:B------:R-:W-:-:S04]  /*36b80*/  @!P1 LOP3.LUT R4, R5, R4, RZ, 0x3c, !PT ;  /* 0x0000000405049212 */ /* 0x000fc800078e3cff */
[----:B------:R-:W-:-:S05]  /*36b90*/  @!P1 LOP3.LUT R5, R5, R4, RZ, 0x3c, !PT ;  /* 0x0000000405059212 */ /* 0x000fca00078e3cff */
[----:B------:R-:W3:Y:S04]  /*36ba0*/  @!P1 LDG.E.U16 R0, [R4.64] ;  /* 0x0000000404009981 */ /* 0x000ee8000c1e1500 */
[----:B---3--:R0:W-:Y:S04]  /*36bb0*/  STL [R1+0x84], R0 ;  /* 0x0000840001007387 */ /* 0x0081e80000100800 */
[----:B0-----:R-:W3:Y:S01]  /*36bc0*/  LDL.LU R0, [R1+0x55c4] ;  /* 0x0055c40001007983 */ /* 0x001ee20000300800 */
[----:B------:R-:W4:Y:S02]  /*36bd0*/  LDL R4, [R1+0x1df4] ;  /* 0x001df40001047983 */ /* 0x000f240000100800 */
[----:B------:R-:W4:Y:S01]  /*36be0*/  LDL R5, [R1+0x1df8] ;  /* 0x001df80001057983 */ /* 0x000f220000100800 */
[----:B--2---:R-:W-:-:S02]  /*36bf0*/  PRMT R61, RZ, 0x7610, R61 ;  /* 0x00007610ff3d7816 */ /* 0x004fc4000000003d */
[----:B----4-:R-:W-:-:S04]  /*36c00*/  @!P0 LOP3.LUT R5, R5, R4, RZ, 0x3c, !PT ;  /* 0x0000000405058212 */ /* 0x010fc800078e3cff */
[----:B------:R-:W-:-:S04]  /*36c10*/  @!P0 LOP3.LUT R4, R5, R4, RZ, 0x3c, !PT ;  /* 0x0000000405048212 */ /* 0x000fc800078e3cff */
[----:B------:R-:W-:-:S05]  /*36c20*/  @!P0 LOP3.LUT R5, R5, R4, RZ, 0x3c, !PT ;  /* 0x0000000405058212 */ /* 0x000fca00078e3cff */
[----:B------:R-:W2:Y:S04]  /*36c30*/  @!P0 LDG.E.U16 R61, [R4.64] ;  /* 0x00000004043d8981 */ /* 0x000ea8000c1e1500 */
        /* <DEDUP_REMOVED lines=238> */
[----:B------:R-:W-:-:S02]  /*37b20*/  PRMT R22, RZ, 0x7610, R22 ;  /* 0x00007610ff167816 */ /* 0x000fc40000000016 */
[----:B----4-:R-:W-:-:S04]  /*37b30*/  @!P1 LOP3.LUT R5, R5, R4, RZ, 0x3c, !PT ;  /* 0x0000000405059212 */ /* 0x010fc800078e3cff */
[----:B------:R-:W-:-:S04]  /*37b40*/  @!P1 LOP3.LUT R4, R5, R4, RZ, 0x3c, !PT ;  /* 0x0000000405049212 */ /* 0x000fc800078e3cff */
[----:B------:R-:W-:-:S05]  /*37b50*/  @!P1 LOP3.LUT R5, R5, R4, RZ, 0x3c, !PT ;  /* 0x0000000405059212 */ /* 0x000fca00078e3cff */
[----:B------:R0:W4:Y:S04]  /*37b60*/  @!P1 LDG.E.U16 R22, [R4.64] ;  /* 0x0000000404169981 */ /* 0x000128000c1e1500 */
[----:B0-----:R-:W2:Y:S04]  /*37b70*/  LDL R4, [R1+0x1a74] ;  /* 0x001a740001047983 */ /* 0x001ea80000100800 */
[----:B------:R-:W2:Y:S01]  /*37b80*/  LDL R5, [R1+0x1a78] ;  /* 0x001a780001057983 */ /* 0x000ea20000100800 */
[----:B------:R-:W-:Y:S02]  /*37b90*/  PRMT R3, RZ, 0x7610, R3 ;  /* 0x00007610ff037816 */ /* 0x000fe40000000003 */
[----:B--2---:R-:W-:-:S04]  /*37ba0*/  @!P0 LOP3.LUT R5, R5, R4, RZ, 0x3c, !PT ;  /* 0x0000000405058212 */ /* 0x004fc800078e3cff */
[----:B------:R-:W-:-:S04]  /*37bb0*/  @!P0 LOP3.LUT R4, R5, R4, RZ, 0x3c, !PT ;  /* 0x0000000405048212 */ /* 0x000fc800078e3cff */
[----:B------:R-:W-:-:S05]  /*37bc0*/  @!P0 LOP3.LUT R5, R5, R4, RZ, 0x3c, !PT ;  /* 0x0000000405058212 */ /* 0x000fca00078e3cff */
[----:B------:R-:W2:Y:S04]  /*37bd0*/  @!P0 LDG.E.U16 R3, [R4.64] ;  /* 0x0000000404038981 */ /* 0x000ea8000c1e1500 */
[----:B----4-:R0:W-:Y:S04]  /*37be0*/  STL [R1+0x14], R22 ;  /* 0x0000141601007387 */ /* 0x0101e80000100800 */
[----:B0-----:R-:W4:Y:S04]  /*37bf0*/  LDL R22, [R1+0x19f8] ;  /* 0x0019f80001167983 */ /* 0x001f280000100800 */
[----:B--2---:R-:W-:Y:S01]  /*37c00*/  STL [R1+0x10], R3 ;  /* 0x0000100301007387 */ /* 0x004fe20000100800 */
[----:B------:R-:W2:Y:S02]  /*37c10*/  LDL R4, [R1+0x1a6c] ;  /* 0x001a6c0001047983 */ /* 0x000ea40000100800 */
[----:B------:R-:W2:Y:S01]  /*37c20*/  LDL R5, [R1+0x1a70] ;  /* 0x001a700001057983 */ /* 0x000ea20000100800 */
[----:B------:R-:W-:-:S02]  /*37c30*/  PRMT R23, RZ, 0x7610, R23 ;  /* 0x00007610ff177816 */ /* 0x000fc40000000017 */
[----:B--2---:R-:W-:-:S04]  /*37c40*/  @!P1 LOP3.LUT R5, R5, R4, RZ, 0x3c, !PT ;  /* 0x0000000405059212 */ /* 0x004fc800078e3cff */
[----:B------:R-:W-:-:S04]  /*37c50*/  @!P1 LOP3.LUT R4, R5, R4, RZ, 0x3c, !PT ;  /* 0x0000000405049212 */ /* 0x000fc800078e3cff */
[----:B------:R-:W-:-:S05]  /*37c60*/  @!P1 LOP3.LUT R5, R5, R4, RZ, 0x3c, !PT ;  /* 0x0000000405059212 */ /* 0x000fca00078e3cff */
[----:B------:R0:W2:Y:S04]  /*37c70*/  @!P1 LDG.E.U16 R23, [R4.64] ;  /* 0x0000000404179981 */ /* 0x0000a8000c1e1500 */
[----:B0-----:R-:W2:Y:S04]  /*37c80*/  LDL R4, [R1+0x1a34] ;  /* 0x001a340001047983 */ /* 0x001ea80000100800 */
[----:B------:R-:W2:Y:S01]  /*37c90*/  LDL R5, [R1+0x1a38] ;  /* 0x001a380001057983 */ /* 0x000ea20000100800 */
[----:B------:R-:W-:Y:S02]  /*37ca0*/  PRMT R60, RZ, 0x7610, R60 ;  /* 0x00007610ff3c7816 */ /* 0x000fe4000000003c */
[----:B--2---:R-:W-:-:S04]  /*37cb0*/  @!P0 LOP3.LUT R5, R5, R4, RZ, 0x3c, !PT ;  /* 0x0000000405058212 */ /* 0x004fc800078e3cff */
[----:B------:R-:W-:-:S04]  /*37cc0*/  @!P0 LOP3.LUT R4, R5, R4, RZ, 0x3c, !PT ;  /* 0x0000000405048212 */ /* 0x000fc800078e3cff */
[----:B------:R-:W-:Y:S01]  /*37cd0*/  @!P0 LOP3.LUT R5, R5, R4, RZ, 0x3c, !PT ;  /* 0x0000000405058212 */ /* 0x000fe200078e3cff */
[----:B------:R0:W-:Y:S04]  /*37ce0*/  STL [R1+0xc], R23 ;  /* 0x00000c1701007387 */ /* 0x0001e80000100800 */
[----:B------:R1:W2:Y:S04]  /*37cf0*/  @!P0 LDG.E.U16 R60, [R4.64] ;  /* 0x00000004043c8981 */ /* 0x0002a8000c1e1500 */
[----:B0-----:R-:W4:Y:S04]  /*37d00*/  LDL R23, [R1+0x19f0] ;  /* 0x0019f00001177983 */ /* 0x001f280000100800 */
[----:B-1----:R-:W4:Y:S04]  /*37d10*/  LDL R4, [R1+0x1a2c] ;  /* 0x001a2c0001047983 */ /* 0x002f280000100800 */
[----:B------:R-:W4:Y:S01]  /*37d20*/  LDL R5, [R1+0x1a30] ;  /* 0x001a300001057983 */ /* 0x000f220000100800 */
[----:B---3--:R-:W-:-:S03]  /*37d30*/  PRMT R0, RZ, 0x7610, R0 ;  /* 0x00007610ff007816 */ /* 0x008fc60000000000 */
[----:B--2---:R0:W-:Y:S04]  /*37d40*/  STL [R1+0x54dc], R60 ;  /* 0x0054dc3c01007387 */ /* 0x0041e80000100800 */
[----:B0-----:R-:W2:Y:S01]  /*37d50*/  LDL R60, [R1+0x19f4] ;  /* 0x0019f400013c7983 */ /* 0x001ea20000100800 */
[----:B----4-:R-:W-:-:S04]  /*37d60*/  @!P1 LOP3.LUT R5, R5, R4, RZ, 0x3c, !PT ;  /* 0x0000000405059212 */ /* 0x010fc800078e3cff */
[----:B------:R-:W-:-:S04]  /*37d70*/  @!P1 LOP3.LUT R4, R5, R4, RZ, 0x3c, !PT ;  /* 0x0000000405049212 */ /* 0x000fc800078e3cff */
[----:B------:R-:W-:-:S05]  /*37d80*/  @!P1 LOP3.LUT R5, R5, R4, RZ, 0x3c, !PT ;  /* 0x0000000405059212 */ /* 0x000fca00078e3cff */
[----:B------:R0:W3:Y:S01]  /*37d90*/  @!P1 LDG.E.U16 R0, [R4.64] ;  /* 0x0000000404009981 */ /* 0x0000e2000c1e1500 */
[----:B------:R-:W-:Y:S01]  /*37da0*/  PRMT R61, RZ, 0x7610, R61 ;  /* 0x00007610ff3d7816 */ /* 0x000fe2000000003d */
[----:B0-----:R-:W-:Y:S02]  /*37db0*/  @!P0 IMAD.MOV.U32 R4, RZ, RZ, R22 ;  /* 0x000000ffff048224 */ /* 0x001fe400078e0016 */
[----:B--2---:R-:W-:-:S05]  /*37dc0*/  @!P0 IMAD.MOV.U32 R5, RZ, RZ, R60 ;  /* 0x000000ffff058224 */ /* 0x004fca00078e003c */
[----:B------:R0:W2:Y:S04]  /*37dd0*/  @!P0 LDG.E.U16 R61, [R4.64] ;  /* 0x00000004043d8981 */ /* 0x0000a8000c1e1500 */
[----:B---3--:R1:W-:Y:S01]  /*37de0*/  STL [R1+0x54e0], R0 ;  /* 0x0054e00001007387 */ /* 0x0083e20000100800 */
[----:B0-----:R-:W3:Y:S02]  /*37df0*/  LDL R5, [R1+0x19ec] ;  /* 0x0019ec0001057983 */ /* 0x001ee40000100800 */
[----:B------:R-:W4:Y:S02]  /*37e00*/  LDL R60, [R1+0x1974] ;  /* 0x00197400013c7983 */ /* 0x000f240000100800 */
[----:B------:R-:W4:Y:S01]  /*37e10*/  LDL R22, [R1+0x1978] ;  /* 0x0019780001167983 */ /* 0x000f220000100800 */
[----:B------:R-:W-:Y:S01]  /*37e20*/  PRMT R59, RZ, 0x7610, R59 ;  /* 0x00007610ff3b7816 */ /* 0x000fe2000000003b */
[----:B------:R-:W-:Y:S01]  /*37e30*/  @!P1 IMAD.MOV.U32 R4, RZ, RZ, R23 ;  /* 0x000000ffff049224 */ /* 0x000fe200078e0017 */
[----:B-1----:R-:W4:Y:S04]  /*37e40*/  LDL R0, [R1+0x19b8] ;  /* 0x0019b80001007983 */ /* 0x002f280000100800 */
[----:B--2---:R0:W-:Y:S01]  /*37e50*/  STL [R1+0x54e4], R61 ;  /* 0x0054e43d01007387 */ /* 0x0041e20000100800 */
[----:B------:R-:W-:Y:S01]  /*37e60*/  PRMT R58, RZ, 0x7610, R58 ;  /* 0x00007610ff3a7816 */ /* 0x000fe2000000003a */
[----:B------:R-:W2:Y:S02]  /*37e70*/  LDL R23, [R1+0x1970] ;  /* 0x0019700001177983 */ /* 0x000ea40000100800 */
[----:B0-----:R-:W2:Y:S04]  /*37e80*/  LDL R61, [R1+0x19b4] ;  /* 0x0019b400013d7983 */ /* 0x001ea80000100800 */
[----:B---3--:R4:W3:Y:S02]  /*37e90*/  @!P1 LDG.E.U16 R59, [R4.64] ;  /* 0x00000004043b9981 */ /* 0x0088e4000c1e1500 */
[----:B----4-:R-:W-:-:S02]  /*37ea0*/  @!P0 IMAD.MOV.U32 R4, RZ, RZ, R0 ;  /* 0x000000ffff048224 */ /* 0x010fc400078e0000 */
[----:B--2---:R-:W-:Y:S01]  /*37eb0*/  @!P0 IMAD.MOV.U32 R5, RZ, RZ, R61 ;  /* 0x000000ffff058224 */ /* 0x004fe200078e003d */
[----:B---3--:R0:W-:Y:S01]  /*37ec0*/  STL [R1+0x54e8], R59 ;  /* 0x0054e83b01007387 */ /* 0x0081e20000100800 */
[----:B------:R-:W-:Y:S01]  /*37ed0*/  PRMT R57, RZ, 0x7610, R57 ;  /* 0x00007610ff397816 */ /* 0x000fe20000000039 */
[----:B------:R-:W2:Y:S02]  /*37ee0*/  LDL R61, [R1+0x1934] ;  /* 0x00193400013d7983 */ /* 0x000ea40000100800 */
[----:B------:R-:W3:Y:S01]  /*37ef0*/  LDL R0, [R1+0x1938] ;  /* 0x0019380001007983 */ /* 0x000ee20000100800 */
[----:B------:R1:W4:Y:S04]  /*37f00*/  @!P0 LDG.E.U16 R58, [R4.64] ;  /* 0x00000004043a8981 */ /* 0x000328000c1e1500 */
[----:B0-----:R-:W2:Y:S04]  /*37f10*/  LDL R59, [R1+0x196c] ;  /* 0x00196c00013b7983 */ /* 0x001ea80000100800 */
[----:B-1----:R-:W2:Y:S04]  /*37f20*/  LDL R4, [R1+0x19ac] ;  /* 0x0019ac0001047983 */ /* 0x002ea80000100800 */
[----:B------:R-:W2:Y:S02]  /*37f30*/  LDL R5, [R1+0x19b0] ;  /* 0x0019b00001057983 */ /* 0x000ea40000100800 */
[----:B--2---:R-:W-:-:S04]  /*37f40*/  @!P1 LOP3.LUT R5, R5, R4, RZ, 0x3c, !PT ;  /* 0x0000000405059212 */ /* 0x004fc800078e3cff */
[----:B------:R-:W-:-:S04]  /*37f50*/  @!P1 LOP3.LUT R4, R5, R4, RZ, 0x3c, !PT ;  /* 0x0000000405049212 */ /* 0x000fc800078e3cff */
[----:B------:R-:W-:-:S05]  /*37f60*/  @!P1 LOP3.LUT R5, R5, R4, RZ, 0x3c, !PT ;  /* 0x0000000405059212 */ /* 0x000fca00078e3cff */
[----:B------:R0:W2:Y:S04]  /*37f70*/  @!P1 LDG.E.U16 R57, [R4.64] ;  /* 0x0000000404399981 */ /* 0x0000a8000c1e1500 */
[----:B----4-:R1:W-:Y:S01]  /*37f80*/  STL [R1+0x54ec], R58 ;  /* 0x0054ec3a01007387 */ /* 0x0103e20000100800 */
[----:B------:R-:W-:Y:S01]  /*37f90*/  PRMT R56, RZ, 0x7610, R56 ;  /* 0x00007610ff387816 */ /* 0x000fe20000000038 */
[----:B0-----:R-:W-:Y:S02]  /*37fa0*/  @!P0 IMAD.MOV.U32 R4, RZ, RZ, R22 ;  /* 0x000000ffff048224 */ /* 0x001fe400078e0016 */
[----:B------:R-:W-:-:S05]  /*37fb0*/  @!P0 IMAD.MOV.U32 R5, RZ, RZ, R60 ;  /* 0x000000ffff058224 */ /* 0x000fca00078e003c */
[----:B------:R0:W4:Y:S01]  /*37fc0*/  @!P0 LDG.E.U16 R56, [R4.64] ;  /* 0x0000000404388981 */ /* 0x000122000c1e1500 */
[----:B------:R-:W-:Y:S01]  /*37fd0*/  PRMT R55, RZ, 0x7610, R55 ;  /* 0x00007610ff377816 */ /* 0x000fe20000000037 */
[----:B0-----:R-:W-:Y:S02]  /*37fe0*/  @!P1 IMAD.MOV.U32 R4, RZ, RZ, R23 ;  /* 0x000000ffff049224 */ /* 0x001fe400078e0017 */
[----:B------:R-:W-:-:S05]  /*37ff0*/  @!P1 IMAD.MOV.U32 R5, RZ, RZ, R59 ;  /* 0x000000ffff059224 */ /* 0x000fca00078e003b */
[----:B------:R3:W4:Y:S04]  /*38000*/  @!P1 LDG.E.U16 R55, [R4.64] ;  /* 0x0000000404379981 */ /* 0x000728000c1e1500 */
[----:B--2---:R0:W-:Y:S01]  /*38010*/  STL [R1+0x54f0], R57 ;  /* 0x0054f03901007387 */ /* 0x0041e20000100800 */
[----:B------:R-:W2:Y:S02]  /*38020*/  LDL R60, [R1+0x192c] ;  /* 0x00192c00013c7983 */ /* 0x000ea40000100800 */
[----:B------:R-:W2:Y:S01]  /*38030*/  LDL R22, [R1+0x1930] ;  /* 0x0019300001167983 */ /* 0x000ea20000100800 */
[----:B------:R-:W-:Y:S01]  /*38040*/  PRMT R54, RZ, 0x7610, R54 ;  /* 0x00007610ff367816 */ /* 0x000fe20000000036 */
[----:B---3--:R-:W-:Y:S02]  /*38050*/  @!P0 IMAD.MOV.U32 R4, RZ, RZ, R0 ;  /* 0x000000ffff048224 */ /* 0x008fe400078e0000 */
[----:B------:R-:W-:Y:S01]  /*38060*/  @!P0 IMAD.MOV.U32 R5, RZ, RZ, R61 ;  /* 0x000000ffff058224 */ /* 0x000fe200078e003d */
[----:B------:R-:W-:-:S04]  /*38070*/  PRMT R53, RZ, 0x7610, R53 ;  /* 0x00007610ff357816 */ /* 0x000fc80000000035 */
[----:B------:R2:W3:Y:S04]  /*38080*/  @!P0 LDG.E.U16 R54, [R4.64] ;  /* 0x0000000404368981 */ /* 0x0004e8000c1e1500 */
[----:B----4-:R4:W-:Y:S01]  /*38090*/  STL [R1+0x54f4], R56 ;  /* 0x0054f43801007387 */ /* 0x0109e20000100800 */
[----:B------:R-:W3:Y:S02]  /*380a0*/  LDL R23, [R1+0x2e00] ;  /* 0x002e000001177983 */ /* 0x000ee40000100800 */
[----:B------:R-:W3:Y:S01]  /*380b0*/  LDL R59, [R1+0x18f8] ;  /* 0x0018f800013b7983 */ /* 0x000ee20000100800 */
[----:B------:R2:W-:Y:S01]  /*380c0*/  STL [R1+0x54f8], R55 ;  /* 0x0054f83701007387 */ /* 0x0005e20000100800 */
[----:B-1----:R-:W3:Y:S02]  /*380d0*/  LDL R58, [R1+0x2dfc] ;  /* 0x002dfc00013a7983 */ /* 0x002ee40000100800 */
[----:B0-----:R-:W3:Y:S01]  /*380e0*/  LDL R57, [R1+0x2e08] ;  /* 0x002e080001397983 */ /* 0x001ee20000100800 */
[----:B----4-:R-:W4:Y:S04]  /*380f0*/  LDL R56, [R1+0x2e34] ;  /* 0x002e340001387983 */ /* 0x010f280000100800 */
[----:B------:R-:W4:Y:S01]  /*38100*/  LDL R0, [R1+0x2e40] ;  /* 0x002e400001007983 */ /* 0x000f220000100800 */
[----:B--2---:R-:W-:-:S02]  /*38110*/  @!P1 IMAD.MOV.U32 R5, RZ, RZ, R60 ;  /* 0x000000ffff059224 */ /* 0x004fc400078e003c */
[----:B------:R-:W-:-:S05]  /*38120*/  @!P1 IMAD.MOV.U32 R4, RZ, RZ, R22 ;  /* 0x000000ffff049224 */ /* 0x000fca00078e0016 */
[----:B------:R0:W2:Y:S04]  /*38130*/  @!P1 LDG.E.U16 R53, [R4.64] ;  /* 0x0000000404359981 */ /* 0x0000a8000c1e1500 */
[----:B---3--:R1:W-:Y:S01]  /*38140*/  STL [R1+0x54fc], R54 ;  /* 0x0054fc3601007387 */ /* 0x0083e20000100800 */
[----:B------:R-:W3:Y:S02]  /*38150*/  LDL R55, [R1+0x2e3c] ;  /* 0x002e3c0001377983 */ /* 0x000ee40000100800 */
[----:B------:R-:W3:Y:S02]  /*38160*/  LDL R22, [R1+0x2e48] ;  /* 0x002e480001167983 */ /* 0x000ee40000100800 */
[----:B0-----:R-:W-:Y:S01]  /*38170*/  @!P0 IMAD.MOV.U32 R4, RZ, RZ, R23 ;  /* 0x000000ffff048224 */ /* 0x001fe200078e0017 */
[----:B------:R-:W-:Y:S01]  /*38180*/  PRMT R52, RZ, 0x7610, R52 ;  /* 0x00007610ff347816 */ /* 0x000fe20000000034 */
[----:B------:R-:W-:Y:S01]  /*38190*/  @!P0 IMAD.MOV.U32 R5, RZ, RZ, R59 ;  /* 0x000000ffff058224 */ /* 0x000fe200078e003b */
[----:B------:R-:W-:-:S04]  /*381a0*/  PRMT R51, RZ, 0x7610, R51 ;  /* 0x00007610ff337816 */ /* 0x000fc80000000033 */
[----:B------:R0:W3:Y:S01]  /*381b0*/  @!P0 LDG.E.U16 R52, [R4.64] ;  /* 0x0000000404348981 */ /* 0x0000e2000c1e1500 */
[----:B------:R-:W-:Y:S01]  /*381c0*/  PRMT R50, RZ, 0x7610, R50 ;  /* 0x00007610ff327816 */ /* 0x000fe20000000032 */
[----:B0-----:R-:W-:Y:S02]  /*381d0*/  @!P1 IMAD.MOV.U32 R4, RZ, RZ, R57 ;  /* 0x000000ffff049224 */ /* 0x001fe400078e0039 */
[----:B------:R-:W-:-:S05]  /*381e0*/  @!P1 IMAD.MOV.U32 R5, RZ, RZ, R58 ;  /* 0x000000ffff059224 */ /* 0x000fca00078e003a */
[----:B------:R4:W3:Y:S02]  /*381f0*/  @!P1 LDG.E.U16 R51, [R4.64] ;  /* 0x0000000404339981 */ /* 0x0008e4000c1e1500 */
[----:B----4-:R-:W-:Y:S02]  /*38200*/  @!P0 IMAD.MOV.U32 R4, RZ, RZ, R0 ;  /* 0x000000ffff048224 */ /* 0x010fe400078e0000 */
[----:B------:R-:W-:-:S05]  /*38210*/  @!P0 IMAD.MOV.U32 R5, RZ, RZ, R56 ;  /* 0x000000ffff058224 */ /* 0x000fca00078e0038 */
[----:B------:R3:W4:Y:S04]  /*38220*/  @!P0 LDG.E.U16 R50, [R4.64] ;  /* 0x0000000404328981 */ /* 0x000728000c1e1500 */
[----:B--2---:R0:W-:Y:S01]  /*38230*/  STL [R1+0x5500], R53 ;  /* 0x0055003501007387 */ /* 0x0041e20000100800 */
[----:B-1----:R-:W2:Y:S02]  /*38240*/  LDL R54, [R1+0x2e74] ;  /* 0x002e740001367983 */ /* 0x002ea40000100800 */
[----:B------:R-:W2:Y:S01]  /*38250*/  LDL R23, [R1+0x2e80] ;  /* 0x002e800001177983 */ /* 0x000ea20000100800 */
[----:B------:R-:W-:Y:S01]  /*38260*/  PRMT R49, RZ, 0x7610, R49 ;  /* 0x00007610ff317816 */ /* 0x000fe20000000031 */
[----:B---3--:R-:W-:Y:S02]  /*38270*/  @!P1 IMAD.MOV.U32 R4, RZ, RZ, R22 ;  /* 0x000000ffff049224 */ /* 0x008fe400078e0016 */
[----:B------:R-:W-:Y:S01]  /*38280*/  @!P1 IMAD.MOV.U32 R5, RZ, RZ, R55 ;  /* 0x000000ffff059224 */ /* 0x000fe200078e0037 */
[----:B------:R-:W-:-:S04]  /*38290*/  PRMT R48, RZ, 0x7610, R48 ;  /* 0x00007610ff307816 */ /* 0x000fc80000000030 */
[----:B------:R2:W3:Y:S04]  /*382a0*/  @!P1 LDG.E.U16 R49, [R4.64] ;  /* 0x0000000404319981 */ /* 0x0004e8000c1e1500 */
[----:B------:R1:W-:Y:S04]  /*382b0*/  STL [R1+0x5504], R52 ;  /* 0x0055043401007387 */ /* 0x0003e80000100800 */
[----:B------:R1:W-:Y:S01]  /*382c0*/  STL [R1+0x5508], R51 ;  /* 0x0055083301007387 */ /* 0x0003e20000100800 */
[----:B0-----:R-:W3:Y:S02]  /*382d0*/  LDL R53, [R1+0x2e7c] ;  /* 0x002e7c0001357983 */ /* 0x001ee40000100800 */
[----:B------:R-:W3:Y:S01]  /*382e0*/  LDL R0, [R1+0x2e88] ;  /* 0x002e880001007983 */ /* 0x000ee20000100800 */
[----:B----4-:R-:W-:Y:S01]  /*382f0*/  STL [R1+0x550c], R50 ;  /* 0x00550c3201007387 */ /* 0x010fe20000100800 */
[----:B-1----:R-:W4:Y:S02]  /*38300*/  LDL R52, [R1+0x2eb4] ;  /* 0x002eb40001347983 */ /* 0x002f240000100800 */
[----:B------:R-:W4:Y:S02]  /*38310*/  LDL R22, [R1+0x2ec0] ;  /* 0x002ec00001167983 */ /* 0x000f240000100800 */
[----:B--2---:R-:W-:-:S02]  /*38320*/  @!P0 IMAD.MOV.U32 R5, RZ, RZ, R54 ;  /* 0x000000ffff058224 */ /* 0x004fc400078e0036 */
[----:B------:R-:W-:-:S05]  /*38330*/  @!P0 IMAD.MOV.U32 R4, RZ, RZ, R23 ;  /* 0x000000ffff048224 */ /* 0x000fca00078e0017 */
[----:B------:R0:W2:Y:S04]  /*38340*/  @!P0 LDG.E.U16 R48, [R4.64] ;  /* 0x0000000404308981 */ /* 0x0000a8000c1e1500 */
[----:B---3--:R1:W-:Y:S01]  /*38350*/  STL [R1+0x5510], R49 ;  /* 0x0055103101007387 */ /* 0x0083e20000100800 */
[----:B------:R-:W3:Y:S02]  /*38360*/  LDL R51, [R1+0x2ebc] ;  /* 0x002ebc0001337983 */ /* 0x000ee40000100800 */
[----:B------:R-:W3:Y:S01]  /*38370*/  LDL R23, [R1+0x2ec8] ;  /* 0x002ec80001177983 */ /* 0x000ee20000100800 */
[----:B-1----:R-:W3:Y:S01]  /*38380*/  LDL R49, [R1+0x2f00] ;  /* 0x002f000001317983 */ /* 0x002ee20000100800 */
[----:B------:R-:W-:Y:S02]  /*38390*/  PRMT R47, RZ, 0x7610, R47 ;  /* 0x00007610ff2f7816 */ /* 0x000fe4000000002f */
[----:B------:R-:W-:Y:S01]  /*383a0*/  PRMT R46, RZ, 0x7610, R46 ;  /* 0x00007610ff2e7816 */ /* 0x000fe2000000002e */
[----:B0-----:R-:W-:-:S02]  /*383b0*/  @!P1 IMAD.MOV.U32 R5, RZ, RZ, R53 ;  /* 0x000000ffff059224 */ /* 0x001fc400078e0035 */
[----:B------:R-:W-:-:S05]  /*383c0*/  @!P1 IMAD.MOV.U32 R4, RZ, RZ, R0 ;  /* 0x000000ffff049224 */ /* 0x000fca00078e0000 */
[----:B------:R4:W3:Y:S02]  /*383d0*/  @!P1 LDG.E.U16 R47, [R4.64] ;  /* 0x00000004042f9981 */ /* 0x0008e4000c1e1500 */
[----:B----4-:R-:W-:Y:S02]  /*383e0*/  @!P0 IMAD.MOV.U32 R5, RZ, RZ, R52 ;  /* 0x000000ffff058224 */ /* 0x010fe400078e0034 */
[----:B------:R-:W-:-:S05]  /*383f0*/  @!P0 IMAD.MOV.U32 R4, RZ, RZ, R22 ;  /* 0x000000ffff048224 */ /* 0x000fca00078e0016 */
[----:B------:R3:W4:Y:S04]  /*38400*/  @!P0 LDG.E.U16 R46, [R4.64] ;  /* 0x00000004042e8981 */ /* 0x000728000c1e1500 */
[----:B--2---:R0:W-:Y:S01]  /*38410*/  STL [R1+0x5514], R48 ;  /* 0x0055143001007387 */ /* 0x0041e20000100800 */
[----:B------:R-:W2:Y:S02]  /*38420*/  LDL R50, [R1+0x2ef4] ;  /* 0x002ef40001327983 */ /* 0x000ea40000100800 */
[----:B------:R-:W2:Y:S01]  /*38430*/  LDL R0, [R1+0x2f08] ;  /* 0x002f080001007983 */ /* 0x000ea20000100800 */
[----:B0-----:R-:W2:Y:S01]  /*38440*/  LDL R48, [R1+0x2efc] ;  /* 0x002efc0001307983 */ /* 0x001ea20000100800 */
[----:B------:R-:W-:Y:S01]  /*38450*/  PRMT R45, RZ, 0x7610, R45 ;  /* 0x00007610ff2d7816 */ /* 0x000fe2000000002d */
[----:B---3--:R-:W-:-:S02]  /*38460*/  @!P1 IMAD.MOV.U32 R4, RZ, RZ, R23 ;  /* 0x000000ffff049224 */ /* 0x008fc400078e0017 */
[----:B------:R-:W-:Y:S01]  /*38470*/  @!P1 IMAD.MOV.U32 R5, RZ, RZ, R51 ;  /* 0x000000ffff059224 */ /* 0x000fe200078e0033 */
[----:B------:R-:W-:-:S04]  /*38480*/  PRMT R44, RZ, 0x7610, R44 ;  /* 0x00007610ff2c7816 */ /* 0x000fc8000000002c */
[----:B------:R0:W3:Y:S02]  /*38490*/  @!P1 LDG.E.U16 R45, [R4.64] ;  /* 0x00000004042d9981 */ /* 0x0000e4000c1e1500 */
[----:B0-----:R-:W-:Y:S01]  /*384a0*/  @!P0 IMAD.MOV.U32 R4, RZ, RZ, R49 ;  /* 0x000000ffff048224 */ /* 0x001fe200078e0031 */
[----:B------:R-:W-:Y:S01]  /*384b0*/  PRMT R43, RZ, 0x7610, R43 ;  /* 0x00007610ff2b7816 */ /* 0x000fe2000000002b */
[----:B------:R0:W-:Y:S01]  /*384c0*/  STL [R1+0x5518], R47 ;  /* 0x0055182f01007387 */ /* 0x0001e20000100800 */
[----:B------:R-:W3:Y:S03]  /*384d0*/  LDL R22, [R1+0x2f40] ;  /* 0x002f400001167983 */ /* 0x000ee60000100800 */
[----:B----4-:R1:W-:Y:S01]  /*384e0*/  STL [R1+0x551c], R46 ;  /* 0x00551c2e01007387 */ /* 0x0103e20000100800 */
[----:B------:R-:W4:Y:S03]  /*384f0*/  LDL R23, [R1+0x2f34] ;  /* 0x002f340001177983 */ /* 0x000f260000100800 */
[----:B0-----:R-:W4:Y:S04]  /*38500*/  LDL R47, [R1+0x2f3c] ;  /* 0x002f3c00012f7983 */ /* 0x001f280000100800 */
[----:B-1----:R-:W4:Y:S01]  /*38510*/  LDL R46, [R1+0x2f48] ;  /* 0x002f4800012e7983 */ /* 0x002f220000100800 */
[----:B--2---:R-:W-:-:S05]  /*38520*/  @!P0 IMAD.MOV.U32 R5, RZ, RZ, R50 ;  /* 0x000000ffff058224 */ /* 0x004fca00078e0032 */
[----:B------:R0:W2:Y:S02]  /*38530*/  @!P0 LDG.E.U16 R44, [R4.64] ;  /* 0x00000004042c8981 */ /* 0x0000a4000c1e1500 */
[----:B0-----:R-:W-:Y:S02]  /*38540*/  @!P1 IMAD.MOV.U32 R4, RZ, RZ, R0 ;  /* 0x000000ffff049224 */ /* 0x001fe400078e0000 */
[----:B------:R-:W-:-:S05]  /*38550*/  @!P1 IMAD.MOV.U32 R5, RZ, RZ, R48 ;  /* 0x000000ffff059224 */ /* 0x000fca00078e0030 */
[----:B------:R0:W2:Y:S04]  /*38560*/  @!P1 LDG.E.U16 R43, [R4.64] ;  /* 0x00000004042b9981 */ /* 0x0000a8000c1e1500 */
[----:B---3--:R1:W-:Y:S01]  /*38570*/  STL [R1+0x5520], R45 ;  /* 0x0055202d01007387 */ /* 0x0083e20000100800 */
[----:B------:R-:W3:Y:S01]  /*38580*/  LDL R49, [R1+0x2f80] ;  /* 0x002f800001317983 */ /* 0x000ee20000100800 */
[----:B------:R-:W-:Y:S01]  /*38590*/  PRMT R42, RZ, 0x7610, R42 ;  /* 0x00007610ff2a7816 */ /* 0x000fe2000000002a */
[----:B0-----:R-:W-:Y:S01]  /*385a0*/  @!P0 IMAD.MOV.U32 R4, RZ, RZ, R22 ;  /* 0x000000ffff048224 */ /* 0x001fe200078e0016 */
[----:B------:R-:W-:Y:S01]  /*385b0*/  PRMT R41, RZ, 0x7610, R41 ;  /* 0x00007610ff297816 */ /* 0x000fe20000000029 */
[----:B----4-:R-:W-:-:S05]  /*385c0*/  @!P0 IMAD.MOV.U32 R5, RZ, RZ, R23 ;  /* 0x000000ffff058224 */ /* 0x010fca00078e0017 */
[----:B------:R0:W4:Y:S02]  /*385d0*/  @!P0 LDG.E.U16 R42, [R4.64] ;  /* 0x00000004042a8981 */ /* 0x000124000c1e1500 */
[----:B0-----:R-:W-:Y:S02]  /*385e0*/  @!P1 IMAD.MOV.U32 R4, RZ, RZ, R46 ;  /* 0x000000ffff049224 */ /* 0x001fe400078e002e */
[----:B------:R-:W-:-:S05]  /*385f0*/  @!P1 IMAD.MOV.U32 R5, RZ, RZ, R47 ;  /* 0x000000ffff059224 */ /* 0x000fca00078e002f */
[----:B------:R3:W4:Y:S04]  /*38600*/  @!P1 LDG.E.U16 R41, [R4.64] ;  /* 0x0000000404299981 */ /* 0x000728000c1e1500 */
[----:B--2---:R0:W-:Y:S01]  /*38610*/  STL [R1+0x5524], R44 ;  /* 0x0055242c01007387 */ /* 0x0041e20000100800 */
[----:B------:R-:W2:Y:S02]  /*38620*/  LDL R50, [R1+0x2f74] ;  /* 0x002f740001327983 */ /* 0x000ea40000100800 */
[----:B------:R-:W2:Y:S02]  /*38630*/  LDL R48, [R1+0x2f7c] ;  /* 0x002f7c0001307983 */ /* 0x000ea40000100800 */
[----:B------:R-:W2:Y:S01]  /*38640*/  LDL R0, [R1+0x2f88] ;  /* 0x002f880001007983 */ /* 0x000ea20000100800 */
[----:B------:R0:W-:Y:S01]  /*38650*/  STL [R1+0x5528], R43 ;  /* 0x0055282b01007387 */ /* 0x0001e20000100800 */
[----:B------:R-:W2:Y:S02]  /*38660*/  LDL R23, [R1+0x2fb4] ;  /* 0x002fb40001177983 */ /* 0x000ea40000100800 */
[----:B------:R-:W2:Y:S01]  /*38670*/  LDL R22, [R1+0x2fc0] ;  /* 0x002fc00001167983 */ /* 0x000ea20000100800 */
[----:B------:R-:W-:Y:S01]  /*38680*/  PRMT R40, RZ, 0x7610, R40 ;  /* 0x00007610ff287816 */ /* 0x000fe20000000028 */
[----:B---3--:R-:W-:Y:S01]  /*38690*/  @!P0 IMAD.MOV.U32 R4, RZ, RZ, R49 ;  /* 0x000000ffff048224 */ /* 0x008fe200078e0031 */
[----:B------:R-:W-:-:S02]  /*386a0*/  PRMT R39, RZ, 0x7610, R39 ;  /* 0x00007610ff277816 */ /* 0x000fc40000000027 */
[----:B------:R-:W-:Y:S01]  /*386b0*/  PRMT R38, RZ, 0x7610, R38 ;  /* 0x00007610ff267816 */ /* 0x000fe20000000026 */
[----:B----4-:R3:W-:Y:S01]  /*386c0*/  STL [R1+0x552c], R42 ;  /* 0x00552c2a01007387 */ /* 0x0107e20000100800 */
[----:B------:R-:W4:Y:S02]  /*386d0*/  LDL R47, [R1+0x2fbc] ;  /* 0x002fbc00012f7983 */ /* 0x000f240000100800 */
[----:B------:R-:W4:Y:S02]  /*386e0*/  LDL R46, [R1+0x2fc8] ;  /* 0x002fc800012e7983 */ /* 0x000f240000100800 */
[----:B-1----:R-:W4:Y:S01]  /*386f0*/  LDL R45, [R1+0x2ff4] ;  /* 0x002ff400012d7983 */ /* 0x002f220000100800 */
[----:B0-----:R-:W4:Y:S04]  /*38700*/  LDL R44, [R1+0x3000] ;  /* 0x00300000012c7983 */ /* 0x001f280000100800 */
[----:B------:R0:W-:Y:S01]  /*38710*/  STL [R1+0x5530], R41 ;  /* 0x0055302901007387 */ /* 0x0001e20000100800 */
[----:B------:R-:W4:Y:S03]  /*38720*/  LDL R43, [R1+0x2ffc] ;  /* 0x002ffc00012b7983 */ /* 0x000f260000100800 */
[----:B---3--:R-:W3:Y:S01]  /*38730*/  LDL R42, [R1+0x3008] ;  /* 0x00300800012a7983 */ /* 0x008ee20000100800 */
[----:B--2---:R-:W-:-:S05]  /*38740*/  @!P0 IMAD.MOV.U32 R5, RZ, RZ, R50 ;  /* 0x000000ffff058224 */ /* 0x004fca00078e0032 */
[----:B------:R1:W2:Y:S02]  /*38750*/  @!P0 LDG.E.U16 R40, [R4.64] ;  /* 0x0000000404288981 */ /* 0x0002a4000c1e1500 */
[----:B-1----:R-:W-:Y:S02]  /*38760*/  @!P1 IMAD.MOV.U32 R4, RZ, RZ, R0 ;  /* 0x000000ffff049224 */ /* 0x002fe400078e0000 */
[----:B------:R-:W-:-:S05]  /*38770*/  @!P1 IMAD.MOV.U32 R5, RZ, RZ, R48 ;  /* 0x000000ffff059224 */ /* 0x000fca00078e0030 */
[----:B------:R1:W2:Y:S02]  /*38780*/  @!P1 LDG.E.U16 R39, [R4.64] ;  /* 0x0000000404279981 */ /* 0x0002a4000c1e1500 */
[----:B-1----:R-:W-:Y:S02]  /*38790*/  @!P0 IMAD.MOV.U32 R4, RZ, RZ, R22 ;  /* 0x000000ffff048224 */ /* 0x002fe400078e0016 */
[----:B------:R-:W-:-:S05]  /*387a0*/  @!P0 IMAD.MOV.U32 R5, RZ, RZ, R23 ;  /* 0x000000ffff058224 */ /* 0x000fca00078e0017 */
[----:B------:R4:W2:Y:S01]  /*387b0*/  @!P0 LDG.E.U16 R38, [R4.64] ;  /* 0x0000000404268981 */ /* 0x0008a2000c1e1500 */
[----:B------:R-:W-:Y:S02]  /*387c0*/  PRMT R37, RZ, 0x7610, R37 ;  /* 0x00007610ff257816 */ /* 0x000fe40000000025 */
[----:B------:R-:W-:Y:S01]  /*387d0*/  PRMT R36, RZ, 0x7610, R36 ;  /* 0x00007610ff247816 */ /* 0x000fe20000000024 */
[----:B----4-:R-:W-:Y:S02]  /*387e0*/  @!P1 IMAD.MOV.U32 R5, RZ, RZ, R47 ;  /* 0x000000ffff059224 */ /* 0x010fe400078e002f */
[----:B------:R-:W-:-:S05]  /*387f0*/  @!P1 IMAD.MOV.U32 R4, RZ, RZ, R46 ;  /* 0x000000ffff049224 */ /* 0x000fca00078e002e */
[----:B------:R1:W4:Y:S01]  /*38800*/  @!P1 LDG.E.U16 R37, [R4.64] ;  /* 0x0000000404259981 */ /* 0x000322000c1e1500 */
[----:B------:R-:W-:Y:S01]  /*38810*/  PRMT R35, RZ, 0x7610, R35 ;  /* 0x00007610ff237816 */ /* 0x000fe20000000023 */
[----:B-1----:R-:W-:Y:S02]  /*38820*/  @!P0 IMAD.MOV.U32 R4, RZ, RZ, R44 ;  /* 0x000000ffff048224 */ /* 0x002fe400078e002c */
[----:B------:R-:W-:-:S05]  /*38830*/  @!P0 IMAD.MOV.U32 R5, RZ, RZ, R45 ;  /* 0x000000ffff058224 */ /* 0x000fca00078e002d */
[----:B------:R3:W4:Y:S02]  /*38840*/  @!P0 LDG.E.U16 R36, [R4.64] ;  /* 0x0000000404248981 */ /* 0x000724000c1e1500 */
[----:B---3--:R-:W-:Y:S02]  /*38850*/  @!P1 IMAD.MOV.U32 R4, RZ, RZ, R42 ;  /* 0x000000ffff049224 */ /* 0x008fe400078e002a */
[----:B------:R-:W-:-:S05]  /*38860*/  @!P1 IMAD.MOV.U32 R5, RZ, RZ, R43 ;  /* 0x000000ffff059224 */ /* 0x000fca00078e002b */
[----:B------:R-:W3:Y:S04]  /*38870*/  @!P1 LDG.E.U16 R35, [R4.64] ;  /* 0x0000000404239981 */ /* 0x000ee8000c1e1500 */
[----:B--2---:R-:W-:Y:S01]  /*38880*/  STL [R1+0x5534], R40 ;  /* 0x0055342801007387 */ /* 0x004fe20000100800 */
[----:B0-----:R-:W2:Y:S02]  /*38890*/  LDL R41, [R1+0x3034] ;  /* 0x0030340001297983 */ /* 0x001ea40000100800 */
[----:B------:R-:W2:Y:S01]  /*388a0*/  LDL R0, [R1+0x3040] ;  /* 0x0030400001007983 */ /* 0x000ea20000100800 */
[----:B------:R0:W-:Y:S01]  /*388b0*/  STL [R1+0x5538], R39 ;  /* 0x0055382701007387 */ /* 0x0001e20000100800 */
[----:B------:R-:W2:Y:S02]  /*388c0*/  LDL R23, [R1+0x303c] ;  /* 0x00303c0001177983 */ /* 0x000ea40000100800 */
[----:B------:R-:W2:Y:S01]  /*388d0*/  LDL R22, [R1+0x3048] ;  /* 0x0030480001167983 */ /* 0x000ea20000100800 */
[----:B------:R1:W-:Y:S04]  /*388e0*/  STL [R1+0x553c], R38 ;  /* 0x00553c2601007387 */ /* 0x0003e80000100800 */
[----:B0-----:R-:W2:Y:S04]  /*388f0*/  LDL R39, [R1+0x3074] ;  /* 0x0030740001277983 */ /* 0x001ea80000100800 */
[----:B-1----:R-:W2:Y:S01]  /*38900*/  LDL R38, [R1+0x3080] ;  /* 0x0030800001267983 */ /* 0x002ea20000100800 */
[----:B------:R-:W-:-:S02]  /*38910*/  PRMT R34, RZ, 0x7610, R34 ;  /* 0x00007610ff227816 */ /* 0x000fc40000000022 */
[----:B------:R-:W-:Y:S02]  /*38920*/  PRMT R33, RZ, 0x7610, R33 ;  /* 0x00007610ff217816 */ /* 0x000fe40000000021 */
[----:B------:R-:W-:Y:S01]  /*38930*/  PRMT R32, RZ, 0x7610, R32 ;  /* 0x00007610ff207816 */ /* 0x000fe20000000020 */
[----:B----4-:R0:W-:Y:S01]  /*38940*/  STL [R1+0x5540], R37 ;  /* 0x0055402501007387 */ /* 0x0101e20000100800 */
[----:B------:R-:W4:Y:S03]  /*38950*/  LDL R45, [R1+0x307c] ;  /* 0x00307c00012d7983 */ /* 0x000f260000100800 */
[----:B0-----:R-:W4:Y:S04]  /*38960*/  LDL R37, [R1+0x3088] ;  /* 0x0030880001257983 */ /* 0x001f280000100800 */
[----:B------:R0:W-:Y:S01]  /*38970*/  STL [R1+0x5544], R36 ;  /* 0x0055442401007387 */ /* 0x0001e20000100800 */
[----:B------:R-:W4:Y:S02]  /*38980*/  LDL R44, [R1+0x1e24] ;  /* 0x001e2400012c7983 */ /* 0x000f240000100800 */
[----:B------:R-:W4:Y:S02]  /*38990*/  LDL R43, [R1+0x1e28] ;  /* 0x001e2800012b7983 */ /* 0x000f240000100800 */
[----:B------:R-:W4:Y:S01]  /*389a0*/  LDL R40, [R1+0x1e20] ;  /* 0x001e200001287983 */ /* 0x000f220000100800 */
[----:B---3--:R1:W-:Y:S01]  /*389b0*/  STL [R1+0x5548], R35 ;  /* 0x0055482301007387 */ /* 0x0083e20000100800 */
[----:B--2---:R-:W-:-:S02]  /*389c0*/  @!P0 IMAD.MOV.U32 R5, RZ, RZ, R41 ;  /* 0x000000ffff058224 */ /* 0x004fc400078e0029 */
[----:B------:R-:W-:Y:S01]  /*389d0*/  @!P0 IMAD.MOV.U32 R4, RZ, RZ, R0 ;  /* 0x000000ffff048224 */ /* 0x000fe200078e0000 */
[----:B------:R-:W2:Y:S04]  /*389e0*/  LDL R41, [R1+0x1e1c] ;  /* 0x001e1c0001297983 */ /* 0x000ea80000100800 */
[----:B------:R-:W3:Y:S04]  /*389f0*/  LDL R0, [R1+0x1de8] ;  /* 0x001de80001007983 */ /* 0x000ee80000100800 */
[----:B------:R0:W2:Y:S02]  /*38a00*/  @!P0 LDG.E.U16 R34, [R4.64] ;  /* 0x0000000404228981 */ /* 0x0000a4000c1e1500 */
[----:B0-----:R-:W-:-:S02]  /*38a10*/  @!P1 IMAD.MOV.U32 R5, RZ, RZ, R23 ;  /* 0x000000ffff059224 */ /* 0x001fc400078e0017 */
[----:B------:R-:W-:-:S05]  /*38a20*/  @!P1 IMAD.MOV.U32 R4, RZ, RZ, R22 ;  /* 0x000000ffff049224 */ /* 0x000fca00078e0016 */
[----:B------:R0:W3:Y:S02]  /*38a30*/  @!P1 LDG.E.U16 R33, [R4.64] ;  /* 0x0000000404219981 */ /* 0x0000e4000c1e1500 */
[----:B0-----:R-:W-:Y:S02]  /*38a40*/  @!P0 IMAD.MOV.U32 R5, RZ, RZ, R39 ;  /* 0x000000ffff058224 */ /* 0x001fe400078e0027 */
[----:B------:R-:W-:-:S05]  /*38a50*/  @!P0 IMAD.MOV.U32 R4, RZ, RZ, R38 ;  /* 0x000000ffff048224 */ /* 0x000fca00078e0026 */
[----:B------:R4:W3:Y:S01]  /*38a60*/  @!P0 LDG.E.U16 R32, [R4.64] ;  /* 0x0000000404208981 */ /* 0x0008e2000c1e1500 */
[----:B------:R-:W-:Y:S02]  /*38a70*/  PRMT R21, RZ, 0x7610, R21 ;  /* 0x00007610ff157816 */ /* 0x000fe40000000015 */
[----:B------:R-:W-:Y:S01]  /*38a80*/  PRMT R20, RZ, 0x7610, R20 ;  /* 0x00007610ff147816 */ /* 0x000fe20000000014 */
[----:B----4-:R-:W-:Y:S02]  /*38a90*/  @!P1 IMAD.MOV.U32 R5, RZ, RZ, R45 ;  /* 0x000000ffff059224 */ /* 0x010fe400078e002d */
[----:B------:R-:W-:-:S05]  /*38aa0*/  @!P1 IMAD.MOV.U32 R4, RZ, RZ, R37 ;  /* 0x000000ffff049224 */ /* 0x000fca00078e0025 */
[----:B------:R0:W4:Y:S02]  /*38ab0*/  @!P1 LDG.E.U16 R21, [R4.64] ;  /* 0x0000000404159981 */ /* 0x000124000c1e1500 */
[----:B0-----:R-:W-:Y:S02]  /*38ac0*/  @!P0 IMAD.MOV.U32 R4, RZ, RZ, R43 ;  /* 0x000000ffff048224 */ /* 0x001fe400078e002b */
[----:B------:R-:W-:-:S05]  /*38ad0*/  @!P0 IMAD.MOV.U32 R5, RZ, RZ, R44 ;  /* 0x000000ffff058224 */ /* 0x000fca00078e002c */
[----:B------:R0:W4:Y:S02]  /*38ae0*/  @!P0 LDG.E.U16 R20, [R4.64] ;  /* 0x0000000404148981 */ /* 0x000124000c1e1500 */
[----:B0-----:R-:W-:Y:S02]  /*38af0*/  @!P1 IMAD.MOV.U32 R4, RZ, RZ, R40 ;  /* 0x000000ffff049224 */ /* 0x001fe400078e0028 */
[----:B--2---:R0:W-:Y:S01]  /*38b00*/  STL [R1+0x554c], R34 ;  /* 0x00554c2201007387 */ /* 0x0041e20000100800 */
[----:B------:R-:W2:Y:S02]  /*38b10*/  LDL R42, [R1+0x1de4] ;  /* 0x001de400012a7983 */ /* 0x000ea40000100800 */
[----:B------:R-:W4:Y:S02]  /*38b20*/  LDL R23, [R1+0x1ddc] ;  /* 0x001ddc0001177983 */ /* 0x000f240000100800 */
[----:B------:R-:W4:Y:S01]  /*38b30*/  LDL R22, [R1+0x1de0] ;  /* 0x001de00001167983 */ /* 0x000f220000100800 */
[----:B---3--:R3:W-:Y:S01]  /*38b40*/  STL [R1+0x5550], R33 ;  /* 0x0055502101007387 */ /* 0x0087e20000100800 */
[----:B------:R-:W4:Y:S02]  /*38b50*/  LDL R39, [R1+0x1da4] ;  /* 0x001da40001277983 */ /* 0x000f240000100800 */
[----:B------:R-:W4:Y:S02]  /*38b60*/  LDL R38, [R1+0x1da8] ;  /* 0x001da80001267983 */ /* 0x000f240000100800 */
[----:B------:R-:W-:Y:S01]  /*38b70*/  @!P1 IMAD.MOV.U32 R5, RZ, RZ, R41 ;  /* 0x000000ffff059224 */ /* 0x000fe200078e0029 */
[----:B------:R2:W-:Y:S01]  /*38b80*/  STL [R1+0x5554], R32 ;  /* 0x0055542001007387 */ /* 0x0005e20000100800 */
[----:B------:R-:W4:Y:S02]  /*38b90*/  LDL R37, [R1+0x1d9c] ;  /* 0x001d9c0001257983 */ /* 0x000f240000100800 */
[----:B------:R-:W4:Y:S02]  /*38ba0*/  LDL R36, [R1+0x1da0] ;  /* 0x001da00001247983 */ /* 0x000f240000100800 */
[----:B-1----:R-:W4:Y:S01]  /*38bb0*/  LDL R35, [R1+0x1d64] ;  /* 0x001d640001237983 */ /* 0x002f220000100800 */
[----:B0-----:R-:W4:Y:S04]  /*38bc0*/  LDL R34, [R1+0x1d68] ;  /* 0x001d680001227983 */ /* 0x001f280000100800 */
[----:B------:R-:W4:Y:S04]  /*38bd0*/  LDL R41, [R1+0x1d5c] ;  /* 0x001d5c0001297983 */ /* 0x000f280000100800 */
[----:B------:R-:W4:Y:S04]  /*38be0*/  LDL R40, [R1+0x1d60] ;  /* 0x001d600001287983 */ /* 0x000f280000100800 */
[----:B---3--:R-:W3:Y:S01]  /*38bf0*/  LDL R33, [R1+0x1d24] ;  /* 0x001d240001217983 */ /* 0x008ee20000100800 */
[----:B------:R-:W-:-:S02]  /*38c00*/  PRMT R19, RZ, 0x7610, R19 ;  /* 0x00007610ff137816 */ /* 0x000fc40000000013 */
[----:B------:R-:W-:Y:S02]  /*38c10*/  PRMT R18, RZ, 0x7610, R18 ;  /* 0x00007610ff127816 */ /* 0x000fe40000000012 */
[----:B------:R-:W-:Y:S02]  /*38c20*/  PRMT R17, RZ, 0x7610, R17 ;  /* 0x00007610ff117816 */ /* 0x000fe40000000011 */
[----:B------:R-:W-:Y:S02]  /*38c30*/  PRMT R16, RZ, 0x7610, R16 ;  /* 0x00007610ff107816 */ /* 0x000fe40000000010 */
[----:B------:R-:W-:Y:S02]  /*38c40*/  PRMT R15, RZ, 0x7610, R15 ;  /* 0x00007610ff0f7816 */ /* 0x000fe4000000000f */
[----:B------:R-:W-:Y:S01]  /*38c50*/  PRMT R14, RZ, 0x7610, R14 ;  /* 0x00007610ff0e7816 */ /* 0x000fe2000000000e */
[----:B------:R0:W3:Y:S01]  /*38c60*/  @!P1 LDG.E.U16 R19, [R4.64] ;  /* 0x0000000404139981 */ /* 0x0000e2000c1e1500 */
[----:B------:R-:W-:-:S02]  /*38c70*/  PRMT R13, RZ, 0x7610, R13 ;  /* 0x00007610ff0d7816 */ /* 0x000fc4000000000d */
[----:B------:R-:W-:Y:S01]  /*38c80*/  PRMT R12, RZ, 0x7610, R12 ;  /* 0x00007610ff0c7816 */ /* 0x000fe2000000000c */
[----:B------:R-:W3:Y:S04]  /*38c90*/  LDL R45, [R1+0x1c5c] ;  /* 0x001c5c00012d7983 */ /* 0x000ee80000100800 */
[----:B------:R-:W3:Y:S04]  /*38ca0*/  LDL R44, [R1+0x1c60] ;  /* 0x001c6000012c7983 */ /* 0x000ee80000100800 */
[----:B------:R-:W3:Y:S01]  /*38cb0*/  LDL R43, [R1+0x1c24] ;  /* 0x001c2400012b7983 */ /* 0x000ee20000100800 */
[----:B0-----:R-:W-:-:S03]  /*38cc0*/  @!P0 IMAD.MOV.U32 R4, RZ, RZ, R0 ;  /* 0x000000ffff048224 */ /* 0x001fc600078e0000 */
[----:B------:R-:W3:Y:S01]  /*38cd0*/  LDL R0, [R1+0x1d28] ;  /* 0x001d280001007983 */ /* 0x000ee20000100800 */
[----:B--2---:R-:W-:-:S03]  /*38ce0*/  @!P0 IMAD.MOV.U32 R5, RZ, RZ, R42 ;  /* 0x000000ffff058224 */ /* 0x004fc600078e002a */
[----:B------:R-:W2:Y:S04]  /*38cf0*/  LDL R42, [R1+0x1c28] ;  /* 0x001c2800012a7983 */ /* 0x000ea80000100800 */
[----:B------:R4:W2:Y:S02]  /*38d00*/  @!P0 LDG.E.U16 R18, [R4.64] ;  /* 0x0000000404128981 */ /* 0x0008a4000c1e1500 */
[----:B----4-:R-:W-:Y:S02]  /*38d10*/  @!P1 IMAD.MOV.U32 R4, RZ, RZ, R22 ;  /* 0x000000ffff049224 */ /* 0x010fe400078e0016 */
[----:B------:R-:W-:Y:S01]  /*38d20*/  @!P1 IMAD.MOV.U32 R5, RZ, RZ, R23 ;  /* 0x000000ffff059224 */ /* 0x000fe200078e0017 */
[----:B------:R-:W4:Y:S04]  /*38d30*/  LDL R22, [R1+0x1d20] ;  /* 0x001d200001167983 */ /* 0x000f280000100800 */
[----:B------:R-:W2:Y:S04]  /*38d40*/  LDL R23, [R1+0x1d1c] ;  /* 0x001d1c0001177983 */ /* 0x000ea80000100800 */
[----:B------:R0:W2:Y:S02]  /*38d50*/  @!P1 LDG.E.U16 R17, [R4.64] ;  /* 0x0000000404119981 */ /* 0x0000a4000c1e1500 */
[----:B0-----:R-:W-:-:S02]  /*38d60*/  @!P0 IMAD.MOV.U32 R4, RZ, RZ, R38 ;  /* 0x000000ffff048224 */ /* 0x001fc400078e0026 */
[----:B------:R-:W-:Y:S01]  /*38d70*/  @!P0 IMAD.MOV.U32 R5, RZ, RZ, R39 ;  /* 0x000000ffff058224 */ /* 0x000fe200078e0027 */
[----:B------:R-:W2:Y:S04]  /*38d80*/  LDL R38, [R1+0x1ce8] ;  /* 0x001ce80001267983 */ /* 0x000ea80000100800 */
        /* <DEDUP_REMOVED lines=14> */
[----:B------:R-:W-:Y:S01]  /*38e70*/  PRMT R11, RZ, 0x7610, R11 ;  /* 0x00007610ff0b7816 */ /* 0x000fe2000000000b */
[----:B------:R-:W2:Y:S04]  /*38e80*/  LDL R41, [R1+0x1c1c] ;  /* 0x001c1c0001297983 */ /* 0x000ea80000100800 */
[----:B------:R3:W2:Y:S04]  /*38e90*/  @!P1 LDG.E.U16 R13, [R4.64] ;  /* 0x00000004040d9981 */ /* 0x0006a8000c1e1500 */
[----:B------:R-:W2:Y:S01]  /*38ea0*/  LDL R40, [R1+0x1c20] ;  /* 0x001c200001287983 */ /* 0x000ea20000100800 */
[----:B---3--:R-:W-:-:S03]  /*38eb0*/  @!P0 IMAD.MOV.U32 R5, RZ, RZ, R33 ;  /* 0x000000ffff058224 */ /* 0x008fc600078e0021 */
[----:B------:R-:W3:Y:S01]  /*38ec0*/  LDL R33, [R1+0x1c9c] ;  /* 0x001c9c0001217983 */ /* 0x000ee20000100800 */
[----:B------:R-:W-:Y:S02]  /*38ed0*/  @!P0 IMAD.MOV.U32 R4, RZ, RZ, R0 ;  /* 0x000000ffff048224 */ /* 0x000fe400078e0000 */
[----:B------:R-:W3:Y:S03]  /*38ee0*/  LDL R0, [R1+0x1ca0] ;  /* 0x001ca00001007983 */ /* 0x000ee60000100800 */
[----:B------:R4:W3:Y:S01]  /*38ef0*/  @!P0 LDG.E.U16 R12, [R4.64] ;  /* 0x00000004040c8981 */ /* 0x0008e2000c1e1500 */
[----:B------:R-:W-:Y:S02]  /*38f00*/  PRMT R10, RZ, 0x7610, R10 ;  /* 0x00007610ff0a7816 */ /* 0x000fe4000000000a */
[----:B------:R-:W-:Y:S02]  /*38f10*/  PRMT R9, RZ, 0x7610, R9 ;  /* 0x00007610ff097816 */ /* 0x000fe40000000009 */
[----:B------:R-:W-:Y:S01]  /*38f20*/  PRMT R8, RZ, 0x7610, R8 ;  /* 0x00007610ff087816 */ /* 0x000fe20000000008 */
[----:B----4-:R-:W-:-:S02]  /*38f30*/  @!P1 IMAD.MOV.U32 R4, RZ, RZ, R22 ;  /* 0x000000ffff049224 */ /* 0x010fc400078e0016 */
[----:B--2---:R-:W-:Y:S01]  /*38f40*/  @!P1 IMAD.MOV.U32 R5, RZ, RZ, R23 ;  /* 0x000000ffff059224 */ /* 0x004fe200078e0017 */
[----:B------:R-:W2:Y:S04]  /*38f50*/  LDL R22, [R1+0x1c68] ;  /* 0x001c680001167983 */ /* 0x000ea80000100800 */
[----:B------:R-:W2:Y:S04]  /*38f60*/  LDL R23, [R1+0x1c64] ;  /* 0x001c640001177983 */ /* 0x000ea80000100800 */
[----:B------:R0:W4:Y:S02]  /*38f70*/  @!P1 LDG.E.U16 R11, [R4.64] ;  /* 0x00000004040b9981 */ /* 0x000124000c1e1500 */
[----:B0-----:R-:W-:-:S02]  /*38f80*/  @!P0 IMAD.MOV.U32 R4, RZ, RZ, R38 ;  /* 0x000000ffff048224 */ /* 0x001fc400078e0026 */
[----:B------:R-:W-:Y:S01]  /*38f90*/  @!P0 IMAD.MOV.U32 R5, RZ, RZ, R39 ;  /* 0x000000ffff058224 */ /* 0x000fe200078e0027 */
[----:B------:R-:W4:Y:S04]  /*38fa0*/  LDL R38, [R1+0x1be8] ;  /* 0x001be80001267983 */ /* 0x000f280000100800 */
[----:B------:R-:W4:Y:S04]  /*38fb0*/  LDL R39, [R1+0x1be4] ;  /* 0x001be40001277983 */ /* 0x000f280000100800 */
        /* <DEDUP_REMOVED lines=11> */
[----:B---3--:R-:W-:-:S02]  /*39070*/  @!P1 IMAD.MOV.U32 R5, RZ, RZ, R33 ;  /* 0x000000ffff059224 */ /* 0x008fc400078e0021 */
[----:B------:R-:W3:Y:S01]  /*39080*/  LDL R33, [R1+0x1b9c] ;  /* 0x001b9c0001217983 */ /* 0x000ee20000100800 */
[----:B------:R-:W-:Y:S02]  /*39090*/  PRMT R7, RZ, 0x7610, R7 ;  /* 0x00007610ff077816 */ /* 0x000fe40000000007 */
[----:B------:R-:W-:Y:S01]  /*390a0*/  PRMT R6, RZ, 0x7610, R6 ;  /* 0x00007610ff067816 */ /* 0x000fe20000000006 */
[----:B------:R-:W-:Y:S01]  /*390b0*/  @!P1 IMAD.MOV.U32 R4, RZ, RZ, R0 ;  /* 0x000000ffff049224 */ /* 0x000fe200078e0000 */
[----:B------:R-:W-:Y:S01]  /*390c0*/  PRMT R24, RZ, 0x7610, R24 ;  /* 0x00007610ff187816 */ /* 0x000fe20000000018 */
[----:B------:R-:W3:Y:S04]  /*390d0*/  LDL R0, [R1+0x1ba0] ;  /* 0x001ba00001007983 */ /* 0x000ee80000100800 */
[----:B------:R0:W3:Y:S02]  /*390e0*/  @!P1 LDG.E.U16 R7, [R4.64] ;  /* 0x0000000404079981 */ /* 0x0000e4000c1e1500 */
[----:B0-----:R-:W-:-:S02]  /*390f0*/  PRMT R5, RZ, 0x7610, R5 ;  /* 0x00007610ff057816 */ /* 0x001fc40000000005 */
[----:B------:R-:W-:Y:S02]  /*39100*/  PRMT R4, RZ, 0x7610, R4 ;  /* 0x00007610ff047816 */ /* 0x000fe40000000004 */
[----:B------:R-:W-:Y:S02]  /*39110*/  PRMT R25, RZ, 0x7610, R25 ;  /* 0x00007610ff197816 */ /* 0x000fe40000000019 */
[----:B------:R-:W-:Y:S02]  /*39120*/  PRMT R26, RZ, 0x7610, R26 ;  /* 0x00007610ff1a7816 */ /* 0x000fe4000000001a */
[----:B------:R-:W-:Y:S01]  /*39130*/  PRMT R27, RZ, 0x7610, R27 ;  /* 0x00007610ff1b7816 */ /* 0x000fe2000000001b */
[----:B--2---:R0:W2:Y:S02]  /*39140*/  @!P0 LDG.E.U16 R6, [R22.64] ;  /* 0x0000000416068981 */ /* 0x0040a4000c1e1500 */
[----:B0-----:R-:W-:Y:S02]  /*39150*/  @!P1 IMAD.MOV.U32 R22, RZ, RZ, R44 ;  /* 0x000000ffff169224 */ /* 0x001fe400078e002c */
[----:B------:R-:W-:-:S05]  /*39160*/  @!P1 IMAD.MOV.U32 R23, RZ, RZ, R45 ;  /* 0x000000ffff179224 */ /* 0x000fca00078e002d */
[----:B------:R0:W2:Y:S02]  /*39170*/  @!P1 LDG.E.U16 R5, [R22.64] ;  /* 0x0000000416059981 */ /* 0x0000a4000c1e1500 */
[----:B0-----:R-:W-:Y:S02]  /*39180*/  @!P0 IMAD.MOV.U32 R22, RZ, RZ, R42 ;  /* 0x000000ffff168224 */ /* 0x001fe400078e002a */
[----:B------:R-:W-:-:S05]  /*39190*/  @!P0 IMAD.MOV.U32 R23, RZ, RZ, R43 ;  /* 0x000000ffff178224 */ /* 0x000fca00078e002b */
[----:B------:R0:W2:Y:S02]  /*391a0*/  @!P0 LDG.E.U16 R4, [R22.64] ;  /* 0x0000000416048981 */ /* 0x0000a4000c1e1500 */
[----:B0-----:R-:W-:Y:S02]  /*391b0*/  @!P1 IMAD.MOV.U32 R22, RZ, RZ, R40 ;  /* 0x000000ffff169224 */ /* 0x001fe400078e0028 */
[----:B------:R-:W-:Y:S01]  /*391c0*/  @!P1 IMAD.MOV.U32 R23, RZ, RZ, R41 ;  /* 0x000000ffff179224 */ /* 0x000fe200078e0029 */
[----:B------:R-:W2:Y:S04]  /*391d0*/  LDL R40, [R1+0x1b64] ;  /* 0x001b640001287983 */ /* 0x000ea80000100800 */
[----:B------:R4:W2:Y:S02]  /*391e0*/  @!P1 LDG.E.U16 R24, [R22.64] ;  /* 0x0000000416189981 */ /* 0x0008a4000c1e1500 */
[----:B----4-:R-:W-:-:S02]  /*391f0*/  @!P0 IMAD.MOV.U32 R22, RZ, RZ, R38 ;  /* 0x000000ffff168224 */ /* 0x010fc400078e0026 */
        /* <DEDUP_REMOVED lines=33> */
[----:B------:R-:W3:Y:S01]  /*39410*/  LDL.LU R60, [R1+0xe44] ;  /* 0x000e4400013c7983 */ /* 0x000ee20000300800 */
[----:B------:R-:W-:Y:S01]  /*39420*/  PRMT R28, RZ, 0x7610, R28 ;  /* 0x00007610ff1c7816 */ /* 0x000fe2000000001c */
[----:B------:R-:W-:Y:S01]  /*39430*/  @!P1 IMAD.MOV.U32 R22, RZ, RZ, R0 ;  /* 0x000000ffff169224 */ /* 0x000fe200078e0000 */
[----:B------:R-:W-:-:S02]  /*39440*/  PRMT R29, RZ, 0x7610, R29 ;  /* 0x00007610ff1d7816 */ /* 0x000fc4000000001d */
[----:B------:R-:W-:Y:S02]  /*39450*/  PRMT R30, RZ, 0x7610, R30 ;  /* 0x00007610ff1e7816 */ /* 0x000fe4000000001e */
[----:B------:R-:W-:Y:S02]  /*39460*/  PRMT R31, RZ, 0x7610, R31 ;  /* 0x00007610ff1f7816 */ /* 0x000fe4000000001f */
[----:B------:R-:W-:Y:S01]  /*39470*/  PRMT R32, RZ, 0x7610, R32 ;  /* 0x00007610ff207816 */ /* 0x000fe20000000020 */
[----:B------:R2:W3:Y:S04]  /*39480*/  @!P1 LDG.E.U16 R28, [R22.64] ;  /* 0x00000004161c9981 */ /* 0x0004e8000c1e1500 */
[----:B------:R-:W3:Y:S01]  /*39490*/  LDL.LU R0, [R1+0xe3c] ;  /* 0x000e3c0001007983 */ /* 0x000ee20000300800 */
[----:B--2---:R-:W-:-:S02]  /*394a0*/  @!P0 IMAD.MOV.U32 R23, RZ, RZ, R40 ;  /* 0x000000ffff178224 */ /* 0x004fc400078e0028 */
[----:B----4-:R-:W-:-:S05]  /*394b0*/  @!P0 IMAD.MOV.U32 R22, RZ, RZ, R39 ;  /* 0x000000ffff168224 */ /* 0x010fca00078e0027 */
[----:B------:R0:W2:Y:S02]  /*394c0*/  @!P0 LDG.E.U16 R29, [R22.64] ;  /* 0x00000004161d8981 */ /* 0x0000a4000c1e1500 */
[----:B0-----:R-:W-:Y:S02]  /*394d0*/  @!P1 IMAD.MOV.U32 R22, RZ, RZ, R37 ;  /* 0x000000ffff169224 */ /* 0x001fe400078e0025 */
[----:B------:R-:W-:-:S05]  /*394e0*/  @!P1 IMAD.MOV.U32 R23, RZ, RZ, R38 ;  /* 0x000000ffff179224 */ /* 0x000fca00078e0026 */
[----:B------:R0:W4:Y:S02]  /*394f0*/  @!P1 LDG.E.U16 R30, [R22.64] ;  /* 0x00000004161e9981 */ /* 0x000124000c1e1500 */
[----:B0-----:R-:W-:Y:S02]  /*39500*/  @!P0 IMAD.MOV.U32 R22, RZ, RZ, R35 ;  /* 0x000000ffff168224 */ /* 0x001fe400078e0023 */
[----:B------:R-:W-:-:S05]  /*39510*/  @!P0 IMAD.MOV.U32 R23, RZ, RZ, R36 ;  /* 0x000000ffff178224 */ /* 0x000fca00078e0024 */
[----:B------:R3:W2:Y:S02]  /*39520*/  @!P0 LDG.E.U16 R31, [R22.64] ;  /* 0x00000004161f8981 */ /* 0x0006a4000c1e1500 */
[----:B---3--:R-:W-:Y:S02]  /*39530*/  @!P0 IMAD.MOV.U32 R22, RZ, RZ, R33 ;  /* 0x000000ffff168224 */ /* 0x008fe400078e0021 */
[----:B------:R-:W-:-:S05]  /*39540*/  @!P0 IMAD.MOV.U32 R23, RZ, RZ, R34 ;  /* 0x000000ffff178224 */ /* 0x000fca00078e0022 */
[----:B------:R-:W3:Y:S04]  /*39550*/  @!P0 LDG.E.U16 R32, [R22.64] ;  /* 0x0000000416208981 */ /* 0x000ee8000c1e1500 */
        /* <DEDUP_REMOVED lines=16> */
[----:B------:R-:W-:Y:S04]  /*39660*/  STL [R1+0x534c], R22 ;  /* 0x00534c1601007387 */ /* 0x000fe80000100800 */
[----:B------:R-:W-:Y:S01]  /*39670*/  STS.U16 [R2+0x2640], R61 ;  /* 0x0026403d02007388 */ /* 0x000fe20000000400 */
[----:B------:R-:W-:Y:S02]  /*39680*/  STL [R1+0x5354], R22 ;  /* 0x0053541601007387 */ /* 0x000fe40000100800 */
[----:B------:R0:W-:Y:S02]  /*39690*/  STS.U16 [R2+0x2680], R60 ;  /* 0x0026803c02007388 */ /* 0x0001e40000000400 */
[----:B0-----:R-:W2:Y:S01]  /*396a0*/  LDL.LU R60, [R1+0xe34] ;  /* 0x000e3400013c7983 */ /* 0x001ea20000300800 */
        /* <DEDUP_REMOVED lines=9> */
[----:B------:R0:W-:Y:S04]  /*39740*/  STS.U16 [R2+0x26c0], R0 ;  /* 0x0026c00002007388 */ /* 0x0001e80000000400 */
[----:B---3--:R-:W-:Y:S01]  /*39750*/  STL [R1+0x380], R32 ;  /* 0x0003802001007387 */ /* 0x008fe20000100800 */
        /* <DEDUP_REMOVED lines=19> */
[----:B0-----:R-:W3:Y:S04]  /*39890*/  LDL.LU R0, [R1+0x658] ;  /* 0x0006580001007983 */ /* 0x001ee80000300800 */
[----:B--2---:R0:W-:Y:S04]  /*398a0*/  STS.U16 [R2+0x2700], R60 ;  /* 0x0027003c02007388 */ /* 0x0041e80000000400 */
[----:B0-----:R-:W2:Y:S01]  /*398b0*/  LDL.LU R60, [R1+0x650] ;  /* 0x00065000013c7983 */ /* 0x001ea20000300800 */
[----:B----4-:R-:W-:Y:S02]  /*398c0*/  STS.U16 [R2+0x2740], R33 ;  /* 0x0027402102007388 */ /* 0x010fe40000000400 */
[----:B------:R-:W-:Y:S02]  /*398d0*/  STS.U16 [R2+0x2780], R34 ;  /* 0x0027802202007388 */ /* 0x000fe40000000400 */
[----:B------:R-:W-:Y:S01]  /*398e0*/  STS.U16 [R2+0x27c0], R35 ;  /* 0x0027c02302007388 */ /* 0x000fe20000000400 */
[----:B------:R-:W-:Y:S01]  /*398f0*/  STS.U16 [R2+0x2e40], R36 ;  /* 0x002e402402007388 */ /* 0x000fe20000000400 */
[----:B------:R-:W-:Y:S02]  /*39900*/  STS.U16 [R2+0x2e00], R37 ;  /* 0x002e002502007388 */ /* 0x000fe40000000400 */
[----:B------:R-:W-:Y:S02]  /*39910*/  STS.U16 [R2+0x2ec0], R38 ;  /* 0x002ec02602007388 */ /* 0x000fe40000000400 */
[----:B------:R-:W-:Y:S01]  /*39920*/  STS.U16 [R2+0x2e80], R39 ;  /* 0x002e802702007388 */ /* 0x000fe20000000400 */
[----:B------:R-:W-:Y:S01]  /*39930*/  STS.U16 [R2+0x2f40], R40 ;  /* 0x002f402802007388 */ /* 0x000fe20000000400 */
[----:B------:R-:W-:Y:S03]  /*39940*/  STS.U16 [R2+0x2f00], R41 ;  /* 0x002f002902007388 */ /* 0x000fe60000000400 */
[----:B---3--:R-:W-:Y:S01]  /*39950*/  STS.U16 [R2+0x2fc0], R42 ;  /* 0x002fc02a02007388 */ /* 0x008fe20000000400 */
        /* <DEDUP_REMOVED lines=18> */
[----:B------:R0:W-:Y:S02]  /*39a80*/  STS.U16 [R2+0x4640], R0 ;  /* 0x0046400002007388 */ /* 0x0001e40000000400 */
[----:B0-----:R-:W3:Y:S01]  /*39a90*/  LDL.LU R0, [R1+0x648] ;  /* 0x0006480001007983 */ /* 0x001ee20000300800 */
        /* <DEDUP_REMOVED lines=27> */
[----:B--2---:R0:W-:Y:S04]  /*39c50*/  STS.U16 [R2+0x4680], R60 ;  /* 0x0046803c02007388 */ /* 0x0041e80000000400 */
[----:B------:R-:W2:Y:S04]  /*39c60*/  LDL.LU R61, [R1+0x46c] ;  /* 0x00046c00013d7983 */ /* 0x000ea80000300800 */
[----:B0-----:R-:W2:Y:S04]  /*39c70*/  LDL.LU R60, [R1+0x41c] ;  /* 0x00041c00013c7983 */ /* 0x001ea80000300800 */
[----:B---3--:R0:W-:Y:S01]  /*39c80*/  STS.U16 [R2+0x46c0], R0 ;  /* 0x0046c00002007388 */ /* 0x0081e20000000400 */
[----:B----4-:R-:W-:Y:S03]  /*39c90*/  STS.U16 [R2+0x4700], R33 ;  /* 0x0047002102007388 */ /* 0x010fe60000000400 */
[----:B------:R-:W-:Y:S01]  /*39ca0*/  STS.U16 [R2+0x4740], R34 ;  /* 0x0047402202007388 */ /* 0x000fe20000000400 */
[----:B------:R-:W-:Y:S03]  /*39cb0*/  STS.U16 [R2+0x4780], R35 ;  /* 0x0047802302007388 */ /* 0x000fe60000000400 */
        /* <DEDUP_REMOVED lines=24> */
[----:B0-----:R-:W3:Y:S04]  /*39e40*/  LDL.LU R0, [R1+0x414] ;  /* 0x0004140001007983 */ /* 0x001ee80000300800 */
[----:B--2---:R-:W-:Y:S04]  /*39e50*/  STS.U16 [R2+0x5f80], R61 ;  /* 0x005f803d02007388 */ /* 0x004fe80000000400 */
[----:B------:R0:W-:Y:S04]  /*39e60*/  STS.U16 [R2+0x6600], R60 ;  /* 0x0066003c02007388 */ /* 0x0001e80000000400 */
        /* <DEDUP_REMOVED lines=29> */
[----:B---3--:R0:W-:Y:S04]  /*3a040*/  STS.U16 [R2+0x6640], R0 ;  /* 0x0066400002007388 */ /* 0x0081e80000000400 */
[----:B0-----:R-:W3:Y:S04]  /*3a050*/  LDL.LU R0, [R1+0xac] ;  /* 0x0000ac0001007983 */ /* 0x001ee80000300800 */
[----:B--2---:R0:W-:Y:S04]  /*3a060*/  STS.U16 [R2+0x6680], R60 ;  /* 0x0066803c02007388 */ /* 0x0041e80000000400 */
[----:B0-----:R-:W2:Y:S04]  /*3a070*/  LDL.LU R60, [R1+0x88] ;  /* 0x00008800013c7983 */ /* 0x001ea80000300800 */
[----:B------:R-:W0:Y:S01]  /*3a080*/  S2R R3, SR_TID.X ;  /* 0x0000000000037919 */ /* 0x000e220000002100 */
[----:B------:R-:W-:Y:S02]  /*3a090*/  STL [R1+0x52e8], R2 ;  /* 0x0052e80201007387 */ /* 0x000fe40000100800 */
[----:B----4-:R1:W-:Y:S01]  /*3a0a0*/  STS.U16 [R2+0x66c0], R33 ;  /* 0x0066c02102007388 */ /* 0x0103e20000000400 */
[----:B------:R-:W4:Y:S04]  /*3a0b0*/  LDL.LU R32, [R1+0x84] ;  /* 0x0000840001207983 */ /* 0x000f280000300800 */
[----:B------:R1:W-:Y:S01]  /*3a0c0*/  STS.U16 [R2+0x6700], R34 ;  /* 0x0067002202007388 */ /* 0x0003e20000000400 */
[----:B------:R1:W-:Y:S02]  /*3a0d0*/  STS.U16 [R2+0x6740], R35 ;  /* 0x0067402302007388 */ /* 0x0003e40000000400 */
[----:B------:R1:W-:Y:S02]  /*3a0e0*/  STS.U16 [R2+0x6780], R36 ;  /* 0x0067802402007388 */ /* 0x0003e40000000400 */
[----:B------:R1:W-:Y:S01]  /*3a0f0*/  STS.U16 [R2+0x67c0], R37 ;  /* 0x0067c02502007388 */ /* 0x0003e20000000400 */
[----:B------:R1:W-:Y:S04]  /*3a100*/  STS.U16 [R2+0x6e40], R38 ;  /* 0x006e402602007388 */ /* 0x0003e80000000400 */
[----:B-1----:R-:W4:Y:S01]  /*3a110*/  LDL.LU R33, [R1+0x80] ;  /* 0x0000800001217983 */ /* 0x002f220000300800 */
[----:B------:R-:W4:Y:S02]  /*3a120*/  LDL.LU R34, [R1+0x7c] ;  /* 0x00007c0001227983 */ /* 0x000f240000300800 */
[----:B------:R-:W4:Y:S01]  /*3a130*/  LDL.LU R35, [R1+0x78] ;  /* 0x0000780001237983 */ /* 0x000f220000300800 */
        /* <DEDUP_REMOVED lines=9> */
[----:B-1----:R-:W4:Y:S01]  /*3a1d0*/  LDL.LU R39, [R1+0x68] ;  /* 0x0000680001277983 */ /* 0x002f220000300800 */
[----:B0-----:R-:W4:Y:S03]  /*3a1e0*/  LDL.LU R40, [R1+0x64] ;  /* 0x0000640001287983 */ /* 0x001f260000300800 */
        /* <DEDUP_REMOVED lines=17> */
[----:B------:R-:W-:Y:S01]  /*3a300*/  LOP3.LUT R3, R3, 0x1f, RZ, 0xc0, !PT ;  /* 0x0000001f03037812 */ /* 0x000fe200078ec0ff */
[----:B------:R1:W-:Y:S01]  /*3a310*/  STS.U16 [R2+0x7780], R52 ;  /* 0x0077803402007388 */ /* 0x0003e20000000400 */
[----:B------:R1:W-:Y:S02]  /*3a320*/  STS.U16 [R2+0x77c0], R53 ;  /* 0x0077c03502007388 */ /* 0x0003e40000000400 */
[----:B------:R1:W-:Y:S02]  /*3a330*/  STS.U16 [R2+0x7e40], R54 ;  /* 0x007e403602007388 */ /* 0x0003e40000000400 */
[----:B------:R1:W-:Y:S01]  /*3a340*/  STS.U16 [R2+0x7e00], R55 ;  /* 0x007e003702007388 */ /* 0x0003e20000000400 */
[----:B0-----:R-:W4:Y:S01]  /*3a350*/  LDL.LU R51, [R1+0x38] ;  /* 0x0000380001337983 */ /* 0x001f220000300800 */
[----:B-1----:R-:W4:Y:S03]  /*3a360*/  LDL.LU R52, [R1+0x34] ;  /* 0x0000340001347983 */ /* 0x002f260000300800 */
[----:B------:R0:W-:Y:S04]  /*3a370*/  STS.U16 [R2+0x7ec0], R56 ;  /* 0x007ec03802007388 */ /* 0x0001e80000000400 */
[----:B------:R-:W4:Y:S01]  /*3a380*/  LDL.LU R53, [R1+0x30] ;  /* 0x0000300001357983 */ /* 0x000f220000300800 */
[----:B------:R-:W4:Y:S02]  /*3a390*/  LDL.LU R54, [R1+0x2c] ;  /* 0x00002c0001367983 */ /* 0x000f240000300800 */
[----:B------:R-:W4:Y:S02]  /*3a3a0*/  LDL.LU R55, [R1+0x28] ;  /* 0x0000280001377983 */ /* 0x000f240000300800 */
[----:B------:R-:W-:Y:S01]  /*3a3b0*/  IMAD.SHL.U32 R3, R3, 0x2, RZ ;  /* 0x0000000203037824 */ /* 0x000fe200078e00ff */
[----:B------:R1:W-:Y:S01]  /*3a3c0*/  STS.U16 [R2+0x7e80], R57 ;  /* 0x007e803902007388 */ /* 0x0003e20000000400 */
[----:B------:R1:W-:Y:S02]  /*3a3d0*/  STS.U16 [R2+0x7f40], R58 ;  /* 0x007f403a02007388 */ /* 0x0003e40000000400 */
[----:B------:R1:W-:Y:S01]  /*3a3e0*/  STS.U16 [R2+0x7f00], R59 ;  /* 0x007f003b02007388 */ /* 0x0003e20000000400 */
[----:B0-----:R-:W4:Y:S01]  /*3a3f0*/  LDL.LU R56, [R1+0x24] ;  /* 0x0000240001387983 */ /* 0x001f220000300800 */
[----:B------:R0:W-:Y:S03]  /*3a400*/  STS.U16 [R2+0x7fc0], R61 ;  /* 0x007fc03d02007388 */ /* 0x0001e60000000400 */
[----:B-1----:R-:W4:Y:S01]  /*3a410*/  LDL.LU R57, [R1+0x20] ;  /* 0x0000200001397983 */ /* 0x002f220000300800 */
[----:B------:R-:W4:Y:S02]  /*3a420*/  LDL.LU R58, [R1+0x1c] ;  /* 0x00001c00013a7983 */ /* 0x000f240000300800 */
[----:B------:R-:W4:Y:S01]  /*3a430*/  LDL.LU R59, [R1+0x18] ;  /* 0x00001800013b7983 */ /* 0x000f220000300800 */
[----:B0-----:R-:W4:Y:S04]  /*3a440*/  LDL.LU R61, [R1+0x14] ;  /* 0x00001400013d7983 */ /* 0x001f280000300800 */
[----:B---3--:R0:W-:Y:S04]  /*3a450*/  STS.U16 [R2+0x7f80], R0 ;  /* 0x007f800002007388 */ /* 0x0081e80000000400 */
[----:B0-----:R-:W3:Y:S04]  /*3a460*/  LDL.LU R0, [R1+0x10] ;  /* 0x0000100001007983 */ /* 0x001ee80000300800 */
[----:B--2---:R0:W-:Y:S04]  /*3a470*/  STS.U16 [R3+0x8000], R60 ;  /* 0x0080003c03007388 */ /* 0x0041e80000000400 */
[----:B0-----:R-:W2:Y:S04]  /*3a480*/  LDL.LU R60, [R1+0xc] ;  /* 0x00000c00013c7983 */ /* 0x001ea80000300800 */
[----:B----4-:R0:W-:Y:S04]  /*3a490*/  STS.U16 [R3+0x8040], R32 ;  /* 0x0080402003007388 */ /* 0x0101e80000000400 */
[----:B------:R1:W-:Y:S04]  /*3a4a0*/  STS.U16 [R3+0x8240], R33 ;  /* 0x0082402103007388 */ /* 0x0003e80000000400 */
[----:B------:R4:W-:Y:S04]  /*3a4b0*/  STS.U16 [R3+0x8200], R34 ;  /* 0x0082002203007388 */ /* 0x0009e80000000400 */
[----:B------:R4:W-:Y:S04]  /*3a4c0*/  STS.U16 [R3+0x8400], R35 ;  /* 0x0084002303007388 */ /* 0x0009e80000000400 */
[----:B------:R4:W-:Y:S04]  /*3a4d0*/  STS.U16 [R3+0x8440], R36 ;  /* 0x0084402403007388 */ /* 0x0009e80000000400 */
[----:B------:R4:W-:Y:S04]  /*3a4e0*/  STS.U16 [R3+0x8640], R37 ;  /* 0x0086402503007388 */ /* 0x0009e80000000400 */
[----:B0-----:R-:W2:Y:S01]  /*3a4f0*/  LDL.LU R32, [R1+0x5554] ;  /* 0x0055540001207983 */ /* 0x001ea20000300800 */
[----:B-1----:R-:W2:Y:S02]  /*3a500*/  LDL.LU R33, [R1+0x5550] ;  /* 0x0055500001217983 */ /* 0x002ea40000300800 */
[----:B----4-:R-:W4:Y:S02]  /*3a510*/  LDL.LU R34, [R1+0x554c] ;  /* 0x00554c0001227983 */ /* 0x010f240000300800 */
[----:B------:R-:W4:Y:S01]  /*3a520*/  LDL.LU R35, [R1+0x5548] ;  /* 0x0055480001237983 */ /* 0x000f220000300800 */
[----:B------:R-:W4:Y:S01]  /*3a530*/  LDL.LU R36, [R1+0x5544] ;  /* 0x0055440001247983 */ /* 0x000f220000300800 */
[----:B------:R-:W4:Y:S03]  /*3a540*/  LDL.LU R37, [R1+0x5540] ;  /* 0x0055400001257983 */ /* 0x000f260000300800 */
        /* <DEDUP_REMOVED lines=8> */
[----:B------:R-:W4:Y:S02]  /*3a5d0*/  LDL.LU R40, [R1+0x5534] ;  /* 0x0055340001287983 */ /* 0x000f240000300800 */
        /* <DEDUP_REMOVED lines=35> */
[----:B------:R0:W-:Y:S04]  /*3a810*/  STS.U16 [R3+0x9c40], R61 ;  /* 0x009c403d03007388 */ /* 0x0001e80000000400 */
[----:B0-----:R-:W4:Y:S04]  /*3a820*/  LDL.LU R61, [R1+0x54e4] ;  /* 0x0054e400013d7983 */ /* 0x001f280000300800 */
[----:B---3--:R0:W-:Y:S04]  /*3a830*/  STS.U16 [R3+0x9e40], R0 ;  /* 0x009e400003007388 */ /* 0x0081e80000000400 */
[----:B0-----:R-:W3:Y:S04]  /*3a840*/  LDL.LU R0, [R1+0x54e0] ;  /* 0x0054e00001007983 */ /* 0x001ee80000300800 */
[----:B--2---:R0:W-:Y:S04]  /*3a850*/  STS.U16 [R3+0x9e00], R60 ;  /* 0x009e003c03007388 */ /* 0x0041e80000000400 */
[----:B0-----:R-:W2:Y:S04]  /*3a860*/  LDL.LU R60, [R1+0x54dc] ;  /* 0x0054dc00013c7983 */ /* 0x001ea80000300800 */
[----:B--2---:R0:W-:Y:S04]  /*3a870*/  STS.U16 [R3+0xa000], R60 ;  /* 0x00a0003c03007388 */ /* 0x0041e80000000400 */
[----:B0-----:R-:W2:Y:S04]  /*3a880*/  LDL.LU R60, [R1+0x54d8] ;  /* 0x0054d800013c7983 */ /* 0x001ea80000300800 */
[----:B---3--:R0:W-:Y:S04]  /*3a890*/  STS.U16 [R3+0xa040], R0 ;  /* 0x00a0400003007388 */ /* 0x0081e80000000400 */
[----:B----4-:R1:W-:Y:S04]  /*3a8a0*/  STS.U16 [R3+0xa240], R61 ;  /* 0x00a2403d03007388 */ /* 0x0103e80000000400 */
        /* <DEDUP_REMOVED lines=29> */
[----:B0-----:R-:W3:Y:S01]  /*3aa80*/  LDL.LU R0, [R1+0x54d4] ;  /* 0x0054d40001007983 */ /* 0x001ee20000300800 */
[----:B-1----:R-:W4:Y:S02]  /*3aa90*/  LDL.LU R61, [R1+0x54d0] ;  /* 0x0054d000013d7983 */ /* 0x002f240000300800 */
[----:B------:R-:W-:Y:S01]  /*3aaa0*/  STL [R1+0x5350], R59 ;  /* 0x0053503b01007387 */ /* 0x000fe20000100800 */
[----:B--2---:R-:W-:Y:S01]  /*3aab0*/  STS.U16 [R60+0x8080], R20 ;  /* 0x008080143c007388 */ /* 0x004fe20000000400 */
        /* <DEDUP_REMOVED lines=14> */
[----:B------:R0:W-:Y:S01]  /*3aba0*/  STS.U16 [R60+0x8e80], R5 ;  /* 0x008e80053c007388 */ /* 0x0001e20000000400 */
[----:B------:R1:W-:Y:S04]  /*3abb0*/  STS.U16 [R60+0x9080], R4 ;  /* 0x009080043c007388 */ /* 0x0003e80000000400 */
[----:B0-----:R-:W2:Y:S04]  /*3abc0*/  LDL R5, [R1+0x1e18] ;  /* 0x001e180001057983 */ /* 0x001ea80000100800 */
[----:B-1----:R-:W2:Y:S01]  /*3abd0*/  LDL R4, [R1+0x1e14] ;  /* 0x001e140001047983 */ /* 0x002ea20000100800 */
[----:B----4-:R-:W-:-:S02]  /*3abe0*/  PRMT R61, RZ, 0x7610, R61 ;  /* 0x00007610ff3d7816 */ /* 0x010fc4000000003d */
[----:B--2---:R-:W-:-:S04]  /*3abf0*/  @!P0 LOP3.LUT R5, R5, R4, RZ, 0x3c, !PT ;  /* 0x0000000405058212 */ /* 0x004fc800078e3cff */
[----:B------:R-:W-:-:S04]  /*3ac00*/  @!P0 LOP3.LUT R4, R5, R4, RZ, 0x3c, !PT ;  /* 0x0000000405048212 */ /* 0x000fc800078e3cff */
[----:B------:R-:W-:-:S05]  /*3ac10*/  @!P0 LOP3.LUT R5, R5, R4, RZ, 0x3c, !PT ;  /* 0x0000000405058212 */ /* 0x000fca00078e3cff */
[----:B------:R-:W2:Y:S04]  /*3ac20*/  @!P0 LDG.E.U16 R61, [R4.64] ;  /* 0x00000004043d8981 */ /* 0x000ea8000c1e1500 */
        /* <DEDUP_REMOVED lines=8> */
[----:B0-----:R-:W4:Y:S04]  /*3acb0*/  LDL.LU R60, [R1+0x54cc] ;  /* 0x0054cc00013c7983 */ /* 0x001f280000300800 */
[----:B--2---:R0:W-:Y:S04]  /*3acc0*/  STL [R1+0x28c], R61 ;  /* 0x00028c3d01007387 */ /* 0x0041e80000100800 */
[----:B0-----:R-:W2:Y:S01]  /*3acd0*/  LDL.LU R61, [R1+0x54c8] ;  /* 0x0054c800013d7983 */ /* 0x001ea20000300800 */
[----:B------:R-:W2:Y:S02]  /*3ace0*/  LDL R4, [R1+0x1e0c] ;  /* 0x001e0c0001047983 */ /* 0x000ea40000100800 */
[----:B------:R-:W2:Y:S01]  /*3acf0*/  LDL R5, [R1+0x1e10] ;  /* 0x001e100001057983 */ /* 0x000ea20000100800 */
[----:B----4-:R-:W-:-:S02]  /*3ad00*/  PRMT R60, RZ, 0x7610, R60 ;  /* 0x00007610ff3c7816 */ /* 0x010fc4000000003c */
[----:B--2---:R-:W-:-:S04]  /*3ad10*/  @!P1 LOP3.LUT R5, R5, R4, RZ, 0x3c, !PT ;  /* 0x0000000405059212 */ /* 0x004fc800078e3cff */
        /* <DEDUP_REMOVED lines=11> */
[----:B------:R-:W4:Y:S04]  /*3add0*/  @!P0 LDG.E.U16 R61, [R4.64] ;  /* 0x00000004043d8981 */ /* 0x000f28000c1e1500 */
[----:B----4-:R0:W-:Y:S04]  /*3ade0*/  STL [R1+0x284], R61 ;  /* 0x0002843d01007387 */ /* 0x0101e80000100800 */
[----:B0-----:R-:W4:Y:S01]  /*3adf0*/  LDL.LU R61, [R1+0x54c0] ;  /* 0x0054c000013d7983 */ /* 0x001f220000300800 */
[----:B------:R-:W3:Y:S02]  /*3ae00*/  LDL R4, [R1+0x1dfc] ;  /* 0x001dfc0001047983 */ /* 0x000ee40000100800 */
[----:B------:R-:W3:Y:S01]  /*3ae10*/  LDL R5, [R1+0x1e00] ;  /* 0x001e000001057983 */ /* 0x000ee20000100800 */
[----:B--2---:R-:W-:-:S02]  /*3ae20*/  PRMT R60, RZ, 0x7610, R60 ;  /* 0x00007610ff3c7816 */ /* 0x004fc4000000003c */
[----:B---3--:R-:W-:-:S04]  /*3ae30*/  @!P1 LOP3.LUT R5, R5, R4, RZ, 0x3c, !PT ;  /* 0x0000000405059212 */ /* 0x008fc800078e3cff */
[----:B------:R-:W-:-:S04]  /*3ae40*/  @!P1 LOP3.LUT R4, R5, R4, RZ, 0x3c, !PT ;  /* 0x0000000405049212 */ /* 0x000fc800078e3cff */
[----:B------:R-:W-:-:S05]  /*3ae50*/  @!P1 LOP3.LUT R5, R5, R4, RZ, 0x3c, !PT ;  /* 0x0000000405059212 */ /* 0x000fca00078e3cff */
[----:B------:R-:W2:Y:S04]  /*3ae60*/  @!P1 LDG.E.U16 R60, [R4.64] ;  /* 0x00000004043c9981 */ /* 0x000ea8000c1e1500 */
[----:B--2---:R0:W-:Y:S04]  /*3ae70*/  STL [R1+0x280], R60 ;  /* 0x0002803c01007387 */ /* 0x0041e80000100800 */
[----:B0-----:R-:W2:Y:S01]  /*3ae80*/  LDL.LU R60, [R1+0x54bc] ;  /* 0x0054bc00013c7983 */ /* 0x001ea20000300800 */
[----:B------:R-:W3:Y:S02]  /*3ae90*/  LDL R4, [R1+0x1dd4] ;  /* 0x001dd40001047983 */ /* 0x000ee40000100800 */
[----:B------:R-:W3:Y:S01]  /*3aea0*/  LDL R5, [R1+0x1dd8] ;  /* 0x001dd80001057983 */ /* 0x000ee20000100800 */
[----:B----4-:R-:W-:-:S02]  /*3aeb0*/  PRMT R61, RZ, 0x7610, R61 ;  /* 0x00007610ff3d7816 */ /* 0x010fc4000000003d */
[----:B---3--:R-:W-:-:S04]  /*3aec0*/  @!P0 LOP3.LUT R5, R5, R4, RZ, 0x3c, !PT ;  /* 0x0000000405058212 */ /* 0x008fc800078e3cff */
        /* <DEDUP_REMOVED lines=691> */
[----:B------:R-:W-:-:S02]  /*3da00*/  PRMT R3, RZ, 0x7610, R3 ;  /* 0x00007610ff037816 */ /* 0x000fc40000000003 */
[----:B----4-:R-:W-:-:S04]  /*3da10*/  @!P0 LOP3.LUT R5, R5, R4, RZ, 0x3c, !PT ;  /* 0x0000000405058212 */ /* 0x010fc800078e3cff */
[----:B------:R-:W-:-:S04]  /*3da20*/  @!P0 LOP3.LUT R4, R5, R4, RZ, 0x3c, !PT ;  /* 0x0000000405048212 */ /* 0x000fc800078e3cff */
[----:B------:R-:W-:-:S05]  /*3da30*/  @!P0 LOP3.LUT R5, R5, R4, RZ, 0x3c, !PT ;  /* 0x0000000405058212 */ /* 0x000fca00078e3cff */
[----:B------:R0:W4:Y:S04]  /*3da40*/  @!P0 LDG.E.U16 R3, [R4.64] ;  /* 0x0000000404038981 */ /* 0x000128000c1e1500 */
[----:B0-----:R-:W3:Y:S04]  /*3da50*/  LDL R4, [R1+0x19bc] ;  /* 0x0019bc0001047983 */ /* 0x001ee80000100800 */
[----:B------:R-:W3:Y:S01]  /*3da60*/  LDL R5, [R1+0x19c0] ;  /* 0x0019c00001057983 */ /* 0x000ee20000100800 */
[----:B--2---:R-:W-:Y:S02]  /*3da70*/  PRMT R60, RZ, 0x7610, R60 ;  /* 0x00007610ff3c7816 */ /* 0x004fe4000000003c */
[----:B---3--:R-:W-:-:S04]  /*3da80*/  @!P1 LOP3.LUT R5, R5, R4, RZ, 0x3c, !PT ;  /* 0x0000000405059212 */ /* 0x008fc800078e3cff */
[----:B------:R-:W-:-:S04]  /*3da90*/  @!P1 LOP3.LUT R4, R5, R4, RZ, 0x3c, !PT ;  /* 0x0000000405049212 */ /* 0x000fc800078e3cff */
[----:B------:R-:W-:-:S05]  /*3daa0*/  @!P1 LOP3.LUT R5, R5, R4, RZ, 0x3c, !PT ;  /* 0x0000000405059212 */ /* 0x000fca00078e3cff */
[----:B------:R-:W2:Y:S04]  /*3dab0*/  @!P1 LDG.E.U16 R60, [R4.64] ;  /* 0x00000004043c9981 */ /* 0x000ea8000c1e1500 */
[----:B----4-:R-:W-:Y:S04]  /*3dac0*/  STL [R1+0x52ec], R3 ;  /* 0x0052ec0301007387 */ /* 0x010fe80000100800 */
[----:B--2---:R0:W-:Y:S04]  /*3dad0*/  STL [R1+0x74], R60 ;  /* 0x0000743c01007387 */ /* 0x0041e80000100800 */
[----:B0-----:R-:W2:Y:S01]  /*3dae0*/  LDL.LU R60, [R1+0x5384] ;  /* 0x00538400013c7983 */ /* 0x001ea20000300800 */
[----:B------:R-:W3:Y:S02]  /*3daf0*/  LDL R4, [R1+0x19a4] ;  /* 0x0019a40001047983 */ /* 0x000ee40000100800 */
[----:B------:R-:W3:Y:S01]  /*3db00*/  LDL R5, [R1+0x19a8] ;  /* 0x0019a80001057983 */ /* 0x000ee20000100800 */
[----:B------:R-:W-:-:S02]  /*3db10*/  PRMT R61, RZ, 0x7610, R61 ;  /* 0x00007610ff3d7816 */ /* 0x000fc4000000003d */
        /* <DEDUP_REMOVED lines=93> */
[----:B------:R0:W3:Y:S04]  /*3e0f0*/  @!P0 LDG.E.U16 R61, [R4.64] ;  /* 0x00000004043d8981 */ /* 0x0000e8000c1e1500 */
[----:B0-----:R-:W4:Y:S04]  /*3e100*/  LDL R4, [R1+0x193c] ;  /* 0x00193c0001047983 */ /* 0x001f280000100800 */
[----:B------:R-:W4:Y:S01]  /*3e110*/  LDL R5, [R1+0x1940] ;  /* 0x0019400001057983 */ /* 0x000f220000100800 */
[----:B--2---:R-:W-:Y:S02]  /*3e120*/  PRMT R60, RZ, 0x7610, R60 ;  /* 0x00007610ff3c7816 */ /* 0x004fe4000000003c */
[----:B----4-:R-:W-:-:S04]  /*3e130*/  @!P1 LOP3.LUT R5, R5, R4, RZ, 0x3c, !PT ;  /* 0x0000000405059212 */ /* 0x010fc800078e3cff */
[----:B------:R-:W-:-:S04]  /*3e140*/  @!P1 LOP3.LUT R4, R5, R4, RZ, 0x3c, !PT ;  /* 0x0000000405049212 */ /* 0x000fc800078e3cff */
[----:B------:R-:W-:Y:S01]  /*3e150*/  @!P1 LOP3.LUT R5, R5, R4, RZ, 0x3c, !PT ;  /* 0x0000000405059212 */ /* 0x000fe200078e3cff */
[----:B---3--:R-:W-:Y:S04]  /*3e160*/  STL [R1+0x52f0], R61 ;  /* 0x0052f03d01007387 */ /* 0x008fe80000100800 */
[----:B------:R0:W2:Y:S04]  /*3e170*/  @!P1 LDG.E.U16 R60, [R4.64] ;  /* 0x00000004043c9981 */ /* 0x0000a8000c1e1500 */
[----:B0-----:R-:W3:Y:S04]  /*3e180*/  LDL R4, [R1+0x1924] ;  /* 0x0019240001047983 */ /* 0x001ee80000100800 */
[----:B------:R-:W3:Y:S01]  /*3e190*/  LDL R5, [R1+0x1928] ;  /* 0x0019280001057983 */ /* 0x000ee20000100800 */
[----:B------:R-:W-:-:S02]  /*3e1a0*/  PRMT R23, RZ, 0x7610, R23 ;  /* 0x00007610ff177816 */ /* 0x000fc40000000017 */
[----:B---3--:R-:W-:-:S04]  /*3e1b0*/  @!P0 LOP3.LUT R5, R5, R4, RZ, 0x3c, !PT ;  /* 0x0000000405058212 */ /* 0x008fc800078e3cff */
[----:B------:R-:W-:-:S04]  /*3e1c0*/  @!P0 LOP3.LUT R4, R5, R4, RZ, 0x3c, !PT ;  /* 0x0000000405048212 */ /* 0x000fc800078e3cff */
[----:B------:R-:W-:Y:S01]  /*3e1d0*/  @!P0 LOP3.LUT R5, R5, R4, RZ, 0x3c, !PT ;  /* 0x0000000405058212 */ /* 0x000fe200078e3cff */
[----:B--2---:R-:W-:Y:S04]  /*3e1e0*/  STL [R1+0x52f4], R60 ;  /* 0x0052f43c01007387 */ /* 0x004fe80000100800 */
[----:B------:R0:W2:Y:S04]  /*3e1f0*/  @!P0 LDG.E.U16 R23, [R4.64] ;  /* 0x0000000404178981 */ /* 0x0000a8000c1e1500 */
[----:B0-----:R-:W3:Y:S04]  /*3e200*/  LDL R4, [R1+0x191c] ;  /* 0x00191c0001047983 */ /* 0x001ee80000100800 */
[----:B------:R-:W3:Y:S01]  /*3e210*/  LDL R5, [R1+0x1920] ;  /* 0x0019200001057983 */ /* 0x000ee20000100800 */
[----:B------:R-:W-:-:S02]  /*3e220*/  PRMT R0, RZ, 0x7610, R0 ;  /* 0x00007610ff007816 */ /* 0x000fc40000000000 */
[----:B---3--:R-:W-:-:S04]  /*3e230*/  @!P1 LOP3.LUT R5, R5, R4, RZ, 0x3c, !PT ;  /* 0x0000000405059212 */ /* 0x008fc800078e3cff */
[----:B------:R-:W-:-:S04]  /*3e240*/  @!P1 LOP3.LUT R4, R5, R4, RZ, 0x3c, !PT ;  /* 0x0000000405049212 */ /* 0x000fc800078e3cff */
[----:B------:R-:W-:-:S05]  /*3e250*/  @!P1 LOP3.LUT R5, R5, R4, RZ, 0x3c, !PT ;  /* 0x0000000405059212 */ /* 0x000fca00078e3cff */
[----:B------:R-:W3:Y:S04]  /*3e260*/  @!P1 LDG.E.U16 R0, [R4.64] ;  /* 0x0000000404009981 */ /* 0x000ee8000c1e1500 */
[----:B--2---:R0:W-:Y:S04]  /*3e270*/  STL [R1+0x40], R23 ;  /* 0x0000401701007387 */ /* 0x0041e80000100800 */
[----:B0-----:R-:W2:Y:S04]  /*3e280*/  LDL R23, [R1+0x2e10] ;  /* 0x002e100001177983 */ /* 0x001ea80000100800 */
        /* <DEDUP_REMOVED lines=14> */
[----:B------:R-:W-:Y:S01]  /*3e370*/  @!P1 LOP3.LUT R5, R5, R4, RZ, 0x3c, !PT ;  /* 0x0000000405059212 */ /* 0x000fe200078e3cff */
[----:B----4-:R0:W-:Y:S04]  /*3e380*/  STL [R1+0x52f8], R61 ;  /* 0x0052f83d01007387 */ /* 0x0101e80000100800 */
[----:B------:R1:W2:Y:S04]  /*3e390*/  @!P1 LDG.E.U16 R3, [R4.64] ;  /* 0x0000000404039981 */ /* 0x0002a8000c1e1500 */
[----:B-1----:R-:W4:Y:S04]  /*3e3a0*/  LDL R4, [R1+0x1904] ;  /* 0x0019040001047983 */ /* 0x002f280000100800 */
[----:B------:R-:W4:Y:S01]  /*3e3b0*/  LDL R5, [R1+0x1908] ;  /* 0x0019080001057983 */ /* 0x000f220000100800 */
[----:B---3--:R-:W-:-:S02]  /*3e3c0*/  PRMT R0, RZ, 0x7610, R0 ;  /* 0x00007610ff007816 */ /* 0x008fc40000000000 */
[----:B----4-:R-:W-:-:S04]  /*3e3d0*/  @!P0 LOP3.LUT R5, R5, R4, RZ, 0x3c, !PT ;  /* 0x0000000405058212 */ /* 0x010fc800078e3cff */
[----:B------:R-:W-:-:S04]  /*3e3e0*/  @!P0 LOP3.LUT R4, R5, R4, RZ, 0x3c, !PT ;  /* 0x0000000405048212 */ /* 0x000fc800078e3cff */
[----:B------:R-:W-:Y:S01]  /*3e3f0*/  @!P0 LOP3.LUT R5, R5, R4, RZ, 0x3c, !PT ;  /* 0x0000000405058212 */ /* 0x000fe200078e3cff */
[----:B--2---:R1:W-:Y:S04]  /*3e400*/  STL [R1+0x52fc], R3 ;  /* 0x0052fc0301007387 */ /* 0x0043e80000100800 */
[----:B------:R2:W3:Y:S04]  /*3e410*/  @!P0 LDG.E.U16 R0, [R4.64] ;  /* 0x0000000404008981 */ /* 0x0004e8000c1e1500 */
[----:B--2---:R-:W2:Y:S01]  /*3e420*/  LDL R5, [R1+0x2e04] ;  /* 0x002e040001057983 */ /* 0x004ea20000100800 */
[----:B0-----:R-:W-:Y:S01]  /*3e430*/  PRMT R61, RZ, 0x7610, R61 ;  /* 0x00007610ff3d7816 */ /* 0x001fe2000000003d */
[----:B------:R-:W-:-:S02]  /*3e440*/  @!P0 IMAD.MOV.U32 R4, RZ, RZ, R23 ;  /* 0x000000ffff048224 */ /* 0x000fc400078e0017 */
[----:B---3--:R-:W-:Y:S01]  /*3e450*/  STL [R1+0x5300], R0 ;  /* 0x0053000001007387 */ /* 0x008fe20000100800 */
[----:B-1----:R-:W-:Y:S01]  /*3e460*/  PRMT R3, RZ, 0x7610, R3 ;  /* 0x00007610ff037816 */ /* 0x002fe20000000003 */
[----:B------:R-:W3:Y:S02]  /*3e470*/  LDL R23, [R1+0x2e90] ;  /* 0x002e900001177983 */ /* 0x000ee40000100800 */
[----:B--2---:R0:W2:Y:S04]  /*3e480*/  @!P0 LDG.E.U16 R61, [R4.64] ;  /* 0x00000004043d8981 */ /* 0x0040a8000c1e1500 */
[----:B0-----:R-:W4:Y:S04]  /*3e490*/  LDL R4, [R1+0x2e0c] ;  /* 0x002e0c0001047983 */ /* 0x001f280000100800 */
[----:B------:R-:W4:Y:S02]  /*3e4a0*/  LDL R5, [R1+0x2e18] ;  /* 0x002e180001057983 */ /* 0x000f240000100800 */
[----:B----4-:R-:W-:-:S04]  /*3e4b0*/  @!P1 LOP3.LUT R5, R5, R4, RZ, 0x3c, !PT ;  /* 0x0000000405059212 */ /* 0x010fc800078e3cff */
[----:B------:R-:W-:-:S04]  /*3e4c0*/  @!P1 LOP3.LUT R4, R5, R4, RZ, 0x3c, !PT ;  /* 0x0000000405049212 */ /* 0x000fc800078e3cff */
[----:B------:R-:W-:Y:S01]  /*3e4d0*/  @!P1 LOP3.LUT R5, R5, R4, RZ, 0x3c, !PT ;  /* 0x0000000405059212 */ /* 0x000fe200078e3cff */
[----:B--2---:R0:W-:Y:S04]  /*3e4e0*/  STL [R1+0x533c], R61 ;  /* 0x00533c3d01007387 */ /* 0x0041e80000100800 */
[----:B------:R1:W2:Y:S04]  /*3e4f0*/  @!P1 LDG.E.U16 R3, [R4.64] ;  /* 0x0000000404039981 */ /* 0x0002a8000c1e1500 */
[----:B-1----:R-:W4:Y:S04]  /*3e500*/  LDL R4, [R1+0x2e14] ;  /* 0x002e140001047983 */ /* 0x002f280000100800 */
[----:B------:R-:W4:Y:S01]  /*3e510*/  LDL R5, [R1+0x2e20] ;  /* 0x002e200001057983 */ /* 0x000f220000100800 */
[----:B------:R-:W-:-:S02]  /*3e520*/  PRMT R2, RZ, 0x7610, R2 ;  /* 0x00007610ff027816 */ /* 0x000fc40000000002 */
[----:B----4-:R-:W-:-:S04]  /*3e530*/  @!P0 LOP3.LUT R5, R5, R4, RZ, 0x3c, !PT ;  /* 0x0000000405058212 */ /* 0x010fc800078e3cff */
[----:B------:R-:W-:-:S04]  /*3e540*/  @!P0 LOP3.LUT R4, R5, R4, RZ, 0x3c, !PT ;  /* 0x0000000405048212 */ /* 0x000fc800078e3cff */
[----:B------:R-:W-:Y:S01]  /*3e550*/  @!P0 LOP3.LUT R5, R5, R4, RZ, 0x3c, !PT ;  /* 0x0000000405058212 */ /* 0x000fe200078e3cff */
[----:B--2---:R-:W-:Y:S04]  /*3e560*/  STL [R1+0x5340], R3 ;  /* 0x0053400301007387 */ /* 0x004fe80000100800 */
[----:B------:R1:W2:Y:S04]  /*3e570*/  @!P0 LDG.E.U16 R2, [R4.64] ;  /* 0x0000000404028981 */ /* 0x0002a8000c1e1500 */
[----:B-1----:R-:W4:Y:S04]  /*3e580*/  LDL R4, [R1+0x2e44] ;  /* 0x002e440001047983 */ /* 0x002f280000100800 */
[----:B------:R-:W4:Y:S01]  /*3e590*/  LDL R5, [R1+0x2e50] ;  /* 0x002e500001057983 */ /* 0x000f220000100800 */
[----:B0-----:R-:W-:-:S02]  /*3e5a0*/  PRMT R61, RZ, 0x7610, R61 ;  /* 0x00007610ff3d7816 */ /* 0x001fc4000000003d */
[----:B----4-:R-:W-:-:S04]  /*3e5b0*/  @!P0 LOP3.LUT R5, R5, R4, RZ, 0x3c, !PT ;  /* 0x0000000405058212 */ /* 0x010fc800078e3cff */
[----:B------:R-:W-:-:S04]  /*3e5c0*/  @!P0 LOP3.LUT R4, R5, R4, RZ, 0x3c, !PT ;  /* 0x0000000405048212 */ /* 0x000fc800078e3cff */
[----:B------:R-:W-:Y:S01]  /*3e5d0*/  @!P0 LOP3.LUT R5, R5, R4, RZ, 0x3c, !PT ;  /* 0x0000000405058212 */ /* 0x000fe200078e3cff */
[----:B--2---:R0:W-:Y:S04]  /*3e5e0*/  STL [R1+0x5304], R2 ;  /* 0x0053040201007387 */ /* 0x0041e80000100800 */
        /* <DEDUP_REMOVED lines=8> */
[----:B------:R1:W2:Y:S01]  /*3e670*/  @!P1 LDG.E.U16 R2, [R4.64] ;  /* 0x0000000404029981 */ /* 0x0002a2000c1e1500 */
[----:B------:R-:W-:-:S03]  /*3e680*/  PRMT R60, RZ, 0x7610, R60 ;  /* 0x00007610ff3c7816 */ /* 0x000fc6000000003c */
[----:B0-----:R-:W4:Y:S04]  /*3e690*/  LDL R61, [R1+0x2ed8] ;  /* 0x002ed800013d7983 */ /* 0x001f280000100800 */
[----:B-1----:R-:W4:Y:S01]  /*3e6a0*/  LDL R5, [R1+0x2e84] ;  /* 0x002e840001057983 */ /* 0x002f220000100800 */
[----:B---3--:R-:W-:-:S03]  /*3e6b0*/  @!P0 IMAD.MOV.U32 R4, RZ, RZ, R23 ;  /* 0x000000ffff048224 */ /* 0x008fc600078e0017 */
[----:B--2---:R0:W-:Y:S01]  /*3e6c0*/  STL [R1+0x1c], R2 ;  /* 0x00001c0201007387 */ /* 0x0041e20000100800 */
[----:B------:R-:W-:Y:S01]  /*3e6d0*/  PRMT R22, RZ, 0x7610, R22 ;  /* 0x00007610ff167816 */ /* 0x000fe20000000016 */
[----:B------:R-:W2:Y:S02]  /*3e6e0*/  LDL R23, [R1+0x2f18] ;  /* 0x002f180001177983 */ /* 0x000ea40000100800 */
[----:B----4-:R1:W3:Y:S04]  /*3e6f0*/  @!P0 LDG.E.U16 R60, [R4.64] ;  /* 0x00000004043c8981 */ /* 0x0102e8000c1e1500 */
[----:B0-----:R-:W4:Y:S04]  /*3e700*/  LDL R2, [R1+0x2f10] ;  /* 0x002f100001027983 */ /* 0x001f280000100800 */
[----:B-1----:R-:W2:Y:S04]  /*3e710*/  LDL R4, [R1+0x2e8c] ;  /* 0x002e8c0001047983 */ /* 0x002ea80000100800 */
[----:B------:R-:W2:Y:S02]  /*3e720*/  LDL R5, [R1+0x2e98] ;  /* 0x002e980001057983 */ /* 0x000ea40000100800 */
[----:B--2---:R-:W-:-:S04]  /*3e730*/  @!P1 LOP3.LUT R5, R5, R4, RZ, 0x3c, !PT ;  /* 0x0000000405059212 */ /* 0x004fc800078e3cff */
[----:B------:R-:W-:-:S04]  /*3e740*/  @!P1 LOP3.LUT R4, R5, R4, RZ, 0x3c, !PT ;  /* 0x0000000405049212 */ /* 0x000fc800078e3cff */
[----:B------:R-:W-:-:S05]  /*3e750*/  @!P1 LOP3.LUT R5, R5, R4, RZ, 0x3c, !PT ;  /* 0x0000000405059212 */ /* 0x000fca00078e3cff */
[----:B------:R-:W2:Y:S04]  /*3e760*/  @!P1 LDG.E.U16 R22, [R4.64] ;  /* 0x0000000404169981 */ /* 0x000ea8000c1e1500 */
[----:B---3--:R0:W-:Y:S04]  /*3e770*/  STL [R1+0x5344], R60 ;  /* 0x0053443c01007387 */ /* 0x0081e80000100800 */
[----:B0-----:R-:W3:Y:S04]  /*3e780*/  LDL R60, [R1+0x2ecc] ;  /* 0x002ecc00013c7983 */ /* 0x001ee80000100800 */
[----:B--2---:R0:W-:Y:S04]  /*3e790*/  STL [R1+0x14], R22 ;  /* 0x0000141601007387 */ /* 0x0041e80000100800 */
[----:B0-----:R-:W2:Y:S01]  /*3e7a0*/  LDL.LU R22, [R1+0x5354] ;  /* 0x0053540001167983 */ /* 0x001ea20000300800 */
[----:B------:R-:W2:Y:S02]  /*3e7b0*/  LDL R4, [R1+0x2ec4] ;  /* 0x002ec40001047983 */ /* 0x000ea40000100800 */
[----:B------:R-:W2:Y:S01]  /*3e7c0*/  LDL R5, [R1+0x2ed0] ;  /* 0x002ed00001057983 */ /* 0x000ea20000100800 */
[----:B------:R-:W-:-:S02]  /*3e7d0*/  PRMT R59, RZ, 0x7610, R59 ;  /* 0x00007610ff3b7816 */ /* 0x000fc4000000003b */
[----:B--2---:R-:W-:-:S04]  /*3e7e0*/  @!P0 LOP3.LUT R5, R5, R4, RZ, 0x3c, !PT ;  /* 0x0000000405058212 */ /* 0x004fc800078e3cff */
[----:B------:R-:W-:-:S04]  /*3e7f0*/  @!P0 LOP3.LUT R4, R5, R4, RZ, 0x3c, !PT ;  /* 0x0000000405048212 */ /* 0x000fc800078e3cff */
[----:B------:R-:W-:Y:S02]  /*3e800*/  @!P0 LOP3.LUT R5, R5, R4, RZ, 0x3c, !PT ;  /* 0x0000000405058212 */ /* 0x000fe400078e3cff */
[----:B------:R-:W-:-:S03]  /*3e810*/  PRMT R22, RZ, 0x7610, R22 ;  /* 0x00007610ff167816 */ /* 0x000fc60000000016 */
[----:B------:R0:W2:Y:S02]  /*3e820*/  @!P0 LDG.E.U16 R59, [R4.64] ;  /* 0x00000004043b8981 */ /* 0x0000a4000c1e1500 */
[----:B0-----:R-:W-:Y:S02]  /*3e830*/  @!P1 IMAD.MOV.U32 R4, RZ, RZ, R61 ;  /* 0x000000ffff049224 */ /* 0x001fe400078e003d */
[----:B---3--:R-:W-:-:S05]  /*3e840*/  @!P1 IMAD.MOV.U32 R5, RZ, RZ, R60 ;  /* 0x000000ffff059224 */ /* 0x008fca00078e003c */
[----:B------:R-:W3:Y:S04]  /*3e850*/  @!P1 LDG.E.U16 R22, [R4.64] ;  /* 0x0000000404169981 */ /* 0x000ee8000c1e1500 */
[----:B--2---:R0:W-:Y:S04]  /*3e860*/  STL [R1+0x10], R59 ;  /* 0x0000103b01007387 */ /* 0x0041e80000100800 */
[----:B0-----:R-:W2:Y:S01]  /*3e870*/  LDL.LU R59, [R1+0x5350] ;  /* 0x00535000013b7983 */ /* 0x001ea20000300800 */
[----:B------:R-:W2:Y:S02]  /*3e880*/  LDL R61, [R1+0x2f4c] ;  /* 0x002f4c00013d7983 */ /* 0x000ea40000100800 */
[----:B------:R-:W2:Y:S01]  /*3e890*/  LDL R60, [R1+0x2f58] ;  /* 0x002f5800013c7983 */ /* 0x000ea20000100800 */
[----:B---3--:R0:W-:Y:S04]  /*3e8a0*/  STL [R1+0xc], R22 ;  /* 0x00000c1601007387 */ /* 0x0081e80000100800 */
[----:B0-----:R-:W3:Y:S01]  /*3e8b0*/  LDL.LU R22, [R1+0x534c] ;  /* 0x00534c0001167983 */ /* 0x001ee20000300800 */
[----:B------:R-:W2:Y:S01]  /*3e8c0*/  LDL R5, [R1+0x2f04] ;  /* 0x002f040001057983 */ /* 0x000ea20000100800 */
[----:B------:R-:W-:Y:S01]  /*3e8d0*/  PRMT R0, RZ, 0x7610, R0 ;  /* 0x00007610ff007816 */ /* 0x000fe20000000000 */
[----:B----4-:R-:W-:Y:S01]  /*3e8e0*/  @!P0 IMAD.MOV.U32 R4, RZ, RZ, R2 ;  /* 0x000000ffff048224 */ /* 0x010fe200078e0002 */
[----:B------:R-:W-:Y:S01]  /*3e8f0*/  PRMT R3, RZ, 0x7610, R3 ;  /* 0x00007610ff037816 */ /* 0x000fe20000000003 */
[----:B------:R-:W4:Y:S04]  /*3e900*/  LDL R2, [R1+0x2f84] ;  /* 0x002f840001027983 */ /* 0x000f280000100800 */
[----:B--2---:R0:W2:Y:S04]  /*3e910*/  @!P0 LDG.E.U16 R0, [R4.64] ;  /* 0x0000000404008981 */ /* 0x0040a8000c1e1500 */
[----:B0-----:R-:W4:Y:S01]  /*3e920*/  LDL R5, [R1+0x2f0c] ;  /* 0x002f0c0001057983 */ /* 0x001f220000100800 */
[----:B------:R-:W-:-:S03]  /*3e930*/  @!P1 IMAD.MOV.U32 R4, RZ, RZ, R23 ;  /* 0x000000ffff049224 */ /* 0x000fc600078e0017 */
[----:B--2---:R0:W-:Y:S01]  /*3e940*/  STL [R1+0x8], R0 ;  /* 0x0000080001007387 */ /* 0x0041e20000100800 */
[----:B---3--:R-:W-:Y:S02]  /*3e950*/  PRMT R22, RZ, 0x7610, R22 ;  /* 0x00007610ff167816 */ /* 0x008fe40000000016 */
[----:B------:R-:W-:Y:S01]  /*3e960*/  PRMT R59, RZ, 0x7610, R59 ;  /* 0x00007610ff3b7816 */ /* 0x000fe2000000003b */
[----:B------:R-:W2:Y:S01]  /*3e970*/  LDL R23, [R1+0x2f8c] ;  /* 0x002f8c0001177983 */ /* 0x000ea20000100800 */
[----:B----4-:R1:W3:Y:S04]  /*3e980*/  @!P1 LDG.E.U16 R3, [R4.64] ;  /* 0x0000000404039981 */ /* 0x0102e8000c1e1500 */
[----:B0-----:R-:W4:Y:S04]  /*3e990*/  LDL R0, [R1+0x2f90] ;  /* 0x002f900001007983 */ /* 0x001f280000100800 */
[----:B-1----:R-:W2:Y:S04]  /*3e9a0*/  LDL R4, [R1+0x2f44] ;  /* 0x002f440001047983 */ /* 0x002ea80000100800 */
[----:B------:R-:W2:Y:S02]  /*3e9b0*/  LDL R5, [R1+0x2f50] ;  /* 0x002f500001057983 */ /* 0x000ea40000100800 */
[----:B--2---:R-:W-:-:S04]  /*3e9c0*/  @!P0 LOP3.LUT R5, R5, R4, RZ, 0x3c, !PT ;  /* 0x0000000405058212 */ /* 0x004fc800078e3cff */
[----:B------:R-:W-:-:S04]  /*3e9d0*/  @!P0 LOP3.LUT R4, R5, R4, RZ, 0x3c, !PT ;  /* 0x0000000405048212 */ /* 0x000fc800078e3cff */
[----:B------:R-:W-:-:S05]  /*3e9e0*/  @!P0 LOP3.LUT R5, R5, R4, RZ, 0x3c, !PT ;  /* 0x0000000405058212 */ /* 0x000fca00078e3cff */
[----:B------:R0:W2:Y:S02]  /*3e9f0*/  @!P0 LDG.E.U16 R22, [R4.64] ;  /* 0x0000000404168981 */ /* 0x0000a4000c1e1500 */
[----:B0-----:R-:W-:Y:S02]  /*3ea00*/  @!P1 IMAD.MOV.U32 R4, RZ, RZ, R60 ;  /* 0x000000ffff049224 */ /* 0x001fe400078e003c */
[----:B------:R-:W-:-:S05]  /*3ea10*/  @!P1 IMAD.MOV.U32 R5, RZ, RZ, R61 ;  /* 0x000000ffff059224 */ /* 0x000fca00078e003d */
[----:B------:R4:W2:Y:S04]  /*3ea20*/  @!P1 LDG.E.U16 R59, [R4.64] ;  /* 0x00000004043b9981 */ /* 0x0008a8000c1e1500 */
[----:B---3--:R0:W-:Y:S04]  /*3ea30*/  STL [R1+0x4], R3 ;  /* 0x0000040301007387 */ /* 0x0081e80000100800 */
[----:B0-----:R-:W3:Y:S01]  /*3ea40*/  LDL R3, [R1+0x2f98] ;  /* 0x002f980001037983 */ /* 0x001ee20000100800 */
[----:B------:R-:W-:Y:S01]  /*3ea50*/  PRMT R58, RZ, 0x7610, R58 ;  /* 0x00007610ff3a7816 */ /* 0x000fe2000000003a */
[----:B----4-:R-:W-:-:S02]  /*3ea60*/  @!P0 IMAD.MOV.U32 R4, RZ, RZ, R0 ;  /* 0x000000ffff048224 */ /* 0x010fc400078e0000 */
[----:B------:R-:W-:-:S05]  /*3ea70*/  @!P0 IMAD.MOV.U32 R5, RZ, RZ, R2 ;  /* 0x000000ffff058224 */ /* 0x000fca00078e0002 */
[----:B------:R0:W4:Y:S02]  /*3ea80*/  @!P0 LDG.E.U16 R58, [R4.64] ;  /* 0x00000004043a8981 */ /* 0x000124000c1e1500 */
[----:B0-----:R-:W-:Y:S02]  /*3ea90*/  @!P1 IMAD.MOV.U32 R5, RZ, RZ, R23 ;  /* 0x000000ffff059224 */ /* 0x001fe400078e0017 */
[----:B--2---:R0:W-:Y:S01]  /*3eaa0*/  STL [R1], R22 ;  /* 0x0000001601007387 */ /* 0x0041e20000100800 */
[----:B------:R-:W2:Y:S02]  /*3eab0*/  LDL R61, [R1+0x2fcc] ;  /* 0x002fcc00013d7983 */ /* 0x000ea40000100800 */
[----:B------:R-:W2:Y:S01]  /*3eac0*/  LDL R60, [R1+0x2fd8] ;  /* 0x002fd800013c7983 */ /* 0x000ea20000100800 */
[----:B0-----:R-:W2:Y:S04]  /*3ead0*/  LDL R22, [R1+0x2fd0] ;  /* 0x002fd00001167983 */ /* 0x001ea80000100800 */
[----:B------:R0:W-:Y:S01]  /*3eae0*/  STL [R1+0x5348], R59 ;  /* 0x0053483b01007387 */ /* 0x0001e20000100800 */
[----:B------:R-:W4:Y:S02]  /*3eaf0*/  LDL R2, [R1+0x3004] ;  /* 0x0030040001027983 */ /* 0x000f240000100800 */
[----:B------:R-:W4:Y:S02]  /*3eb00*/  LDL R0, [R1+0x3010] ;  /* 0x0030100001007983 */ /* 0x000f240000100800 */
[----:B------:R-:W4:Y:S01]  /*3eb10*/  LDL R23, [R1+0x300c] ;  /* 0x00300c0001177983 */ /* 0x000f220000100800 */
[----:B0-----:R-:W4:Y:S01]  /*3eb20*/  LDL R59, [R1+0x2fc4] ;  /* 0x002fc400013b7983 */ /* 0x001f220000100800 */
[----:B---3--:R-:W-:-:S02]  /*3eb30*/  @!P1 IMAD.MOV.U32 R4, RZ, RZ, R3 ;  /* 0x000000ffff049224 */ /* 0x008fc400078e0003 */
[----:B------:R-:W3:Y:S01]  /*3eb40*/  LDL R3, [R1+0x3018] ;  /* 0x0030180001037983 */ /* 0x000ee20000100800 */
[----:B------:R-:W-:Y:S02]  /*3eb50*/  PRMT R57, RZ, 0x7610, R57 ;  /* 0x00007610ff397816 */ /* 0x000fe40000000039 */
[----:B------:R-:W-:-:S04]  /*3eb60*/  PRMT R56, RZ, 0x7610, R56 ;  /* 0x00007610ff387816 */ /* 0x000fc80000000038 */
[----:B------:R2:W3:Y:S01]  /*3eb70*/  @!P1 LDG.E.U16 R57, [R4.64] ;  /* 0x0000000404399981 */ /* 0x0004e2000c1e1500 */
[----:B------:R-:W-:Y:S02]  /*3eb80*/  PRMT R55, RZ, 0x7610, R55 ;  /* 0x00007610ff377816 */ /* 0x000fe40000000037 */
[----:B------:R-:W-:Y:S01]  /*3eb90*/  PRMT R54, RZ, 0x7610, R54 ;  /* 0x00007610ff367816 */ /* 0x000fe20000000036 */
[----:B--2---:R-:W-:Y:S02]  /*3eba0*/  @!P0 IMAD.MOV.U32 R4, RZ, RZ, R22 ;  /* 0x000000ffff048224 */ /* 0x004fe400078e0016 */
[----:B------:R-:W2:Y:S01]  /*3ebb0*/  LDL R22, [R1+0x3050] ;  /* 0x0030500001167983 */ /* 0x000ea20000100800 */
[----:B----4-:R-:W-:-:S03]  /*3ebc0*/  @!P0 IMAD.MOV.U32 R5, RZ, RZ, R59 ;  /* 0x000000ffff058224 */ /* 0x010fc600078e003b */
[----:B------:R-:W4:Y:S04]  /*3ebd0*/  LDL R59, [R1+0x3044] ;  /* 0x00304400013b7983 */ /* 0x000f280000100800 */
[----:B------:R0:W4:Y:S02]  /*3ebe0*/  @!P0 LDG.E.U16 R56, [R4.64] ;  /* 0x0000000404388981 */ /* 0x000124000c1e1500 */
[----:B0-----:R-:W-:Y:S02]  /*3ebf0*/  @!P1 IMAD.MOV.U32 R4, RZ, RZ, R60 ;  /* 0x000000ffff049224 */ /* 0x001fe400078e003c */
        /* <DEDUP_REMOVED lines=10> */
[----:B------:R-:W-:Y:S01]  /*3eca0*/  @!P1 IMAD.MOV.U32 R5, RZ, RZ, R23 ;  /* 0x000000ffff059224 */ /* 0x000fe200078e0017 */
[----:B------:R-:W3:Y:S04]  /*3ecb0*/  LDL R3, [R1+0x3098] ;  /* 0x0030980001037983 */ /* 0x000ee80000100800 */
        /* <DEDUP_REMOVED lines=29> */
[----:B------:R-:W-:Y:S02]  /*3ee90*/  PRMT R46, RZ, 0x7610, R46 ;  /* 0x00007610ff2e7816 */ /* 0x000fe4000000002e */
[----:B------:R-:W-:Y:S01]  /*3eea0*/  PRMT R45, RZ, 0x7610, R45 ;  /* 0x00007610ff2d7816 */ /* 0x000fe2000000002d */
[----:B--2---:R-:W-:Y:S02]  /*3eeb0*/  @!P1 IMAD.MOV.U32 R4, RZ, RZ, R22 ;  /* 0x000000ffff049224 */ /* 0x004fe400078e0016 */
[----:B------:R-:W2:Y:S01]  /*3eec0*/  LDL R22, [R1+0x2ea8] ;  /* 0x002ea80001167983 */ /* 0x000ea20000100800 */
[----:B----4-:R-:W-:-:S03]  /*3eed0*/  @!P1 IMAD.MOV.U32 R5, RZ, RZ, R59 ;  /* 0x000000ffff059224 */ /* 0x010fc600078e003b */
[----:B------:R-:W4:Y:S04]  /*3eee0*/  LDL R59, [R1+0x2e9c] ;  /* 0x002e9c00013b7983 */ /* 0x000f280000100800 */
[----:B------:R0:W2:Y:S02]  /*3eef0*/  @!P1 LDG.E.U16 R48, [R4.64] ;  /* 0x0000000404309981 */ /* 0x0000a4000c1e1500 */
[----:B0-----:R-:W-:Y:S02]  /*3ef00*/  @!P0 IMAD.MOV.U32 R4, RZ, RZ, R60 ;  /* 0x000000ffff048224 */ /* 0x001fe400078e003c */
[----:B------:R-:W-:-:S05]  /*3ef10*/  @!P0 IMAD.MOV.U32 R5, RZ, RZ, R61 ;  /* 0x000000ffff058224 */ /* 0x000fca00078e003d */
[----:B------:R0:W4:Y:S02]  /*3ef20*/  @!P0 LDG.E.U16 R47, [R4.64] ;  /* 0x00000004042f8981 */ /* 0x000124000c1e1500 */
[----:B0-----:R-:W-:Y:S02]  /*3ef30*/  @!P1 IMAD.MOV.U32 R4, RZ, RZ, R0 ;  /* 0x000000ffff049224 */ /* 0x001fe400078e0000 */
[----:B------:R-:W-:-:S05]  /*3ef40*/  @!P1 IMAD.MOV.U32 R5, RZ, RZ, R2 ;  /* 0x000000ffff059224 */ /* 0x000fca00078e0002 */
[----:B------:R3:W4:Y:S02]  /*3ef50*/  @!P1 LDG.E.U16 R46, [R4.64] ;  /* 0x00000004042e9981 */ /* 0x000724000c1e1500 */
[----:B---3--:R-:W-:Y:S02]  /*3ef60*/  @!P0 IMAD.MOV.U32 R4, RZ, RZ, R3 ;  /* 0x000000ffff048224 */ /* 0x008fe400078e0003 */
[----:B------:R-:W-:-:S05]  /*3ef70*/  @!P0 IMAD.MOV.U32 R5, RZ, RZ, R23 ;  /* 0x000000ffff058224 */ /* 0x000fca00078e0017 */
[----:B------:R-:W3:Y:S04]  /*3ef80*/  @!P0 LDG.E.U16 R45, [R4.64] ;  /* 0x00000004042d8981 */ /* 0x000ee8000c1e1500 */
[----:B--2---:R-:W-:Y:S04]  /*3ef90*/  STL [R1+0x5308], R48 ;  /* 0x0053083001007387 */ /* 0x004fe80000100800 */
[----:B----4-:R0:W-:Y:S01]  /*3efa0*/  STL [R1+0x530c], R47 ;  /* 0x00530c2f01007387 */ /* 0x0101e20000100800 */
[----:B------:R-:W2:Y:S02]  /*3efb0*/  LDL R2, [R1+0x2ed4] ;  /* 0x002ed40001027983 */ /* 0x000ea40000100800 */
[----:B------:R-:W4:Y:S01]  /*3efc0*/  LDL R0, [R1+0x2ee0] ;  /* 0x002ee00001007983 */ /* 0x000f220000100800 */
[----:B------:R1:W-:Y:S01]  /*3efd0*/  STL [R1+0x5310], R46 ;  /* 0x0053102e01007387 */ /* 0x0003e20000100800 */
[----:B------:R-:W4:Y:S02]  /*3efe0*/  LDL R23, [R1+0x2edc] ;  /* 0x002edc0001177983 */ /* 0x000f240000100800 */
[----:B------:R-:W4:Y:S01]  /*3eff0*/  LDL R3, [R1+0x2ee8] ;  /* 0x002ee80001037983 */ /* 0x000f220000100800 */
[----:B---3--:R3:W-:Y:S01]  /*3f000*/  STL [R1+0x5314], R45 ;  /* 0x0053142d01007387 */ /* 0x0087e20000100800 */
[----:B0-----:R-:W4:Y:S02]  /*3f010*/  LDL R47, [R1+0x2f14] ;  /* 0x002f1400012f7983 */ /* 0x001f240000100800 */
[----:B-1----:R-:W4:Y:S01]  /*3f020*/  LDL R46, [R1+0x2f20] ;  /* 0x002f2000012e7983 */ /* 0x002f220000100800 */
[----:B------:R-:W-:Y:S01]  /*3f030*/  PRMT R44, RZ, 0x7610, R44 ;  /* 0x00007610ff2c7816 */ /* 0x000fe2000000002c */
[----:B------:R-:W-:-:S02]  /*3f040*/  @!P1 IMAD.MOV.U32 R4, RZ, RZ, R22 ;  /* 0x000000ffff049224 */ /* 0x000fc400078e0016 */
[----:B------:R-:W-:Y:S01]  /*3f050*/  @!P1 IMAD.MOV.U32 R5, RZ, RZ, R59 ;  /* 0x000000ffff059224 */ /* 0x000fe200078e003b */
[----:B------:R-:W4:Y:S04]  /*3f060*/  LDL R22, [R1+0x2f28] ;  /* 0x002f280001167983 */ /* 0x000f280000100800 */
[----:B---3--:R-:W3:Y:S04]  /*3f070*/  LDL R45, [R1+0x2f1c] ;  /* 0x002f1c00012d7983 */ /* 0x008ee80000100800 */
[----:B------:R2:W3:Y:S01]  /*3f080*/  @!P1 LDG.E.U16 R44, [R4.64] ;  /* 0x00000004042c9981 */ /* 0x0004e2000c1e1500 */
[----:B------:R-:W-:-:S02]  /*3f090*/  PRMT R43, RZ, 0x7610, R43 ;  /* 0x00007610ff2b7816 */ /* 0x000fc4000000002b */
[----:B------:R-:W-:Y:S02]  /*3f0a0*/  PRMT R42, RZ, 0x7610, R42 ;  /* 0x00007610ff2a7816 */ /* 0x000fe4000000002a */
[----:B------:R-:W-:Y:S01]  /*3f0b0*/  PRMT R41, RZ, 0x7610, R41 ;  /* 0x00007610ff297816 */ /* 0x000fe20000000029 */
[----:B--2---:R-:W-:Y:S02]  /*3f0c0*/  @!P0 IMAD.MOV.U32 R5, RZ, RZ, R2 ;  /* 0x000000ffff058224 */ /* 0x004fe400078e0002 */
[----:B----4-:R-:W-:-:S05]  /*3f0d0*/  @!P0 IMAD.MOV.U32 R4, RZ, RZ, R0 ;  /* 0x000000ffff048224 */ /* 0x010fca00078e0000 */
[----:B------:R0:W2:Y:S02]  /*3f0e0*/  @!P0 LDG.E.U16 R43, [R4.64] ;  /* 0x00000004042b8981 */ /* 0x0000a4000c1e1500 */
[----:B0-----:R-:W-:Y:S02]  /*3f0f0*/  @!P1 IMAD.MOV.U32 R5, RZ, RZ, R23 ;  /* 0x000000ffff059224 */ /* 0x001fe400078e0017 */
[----:B------:R-:W-:-:S05]  /*3f100*/  @!P1 IMAD.MOV.U32 R4, RZ, RZ, R3 ;  /* 0x000000ffff049224 */ /* 0x000fca00078e0003 */
[----:B------:R0:W4:Y:S02]  /*3f110*/  @!P1 LDG.E.U16 R42, [R4.64] ;  /* 0x00000004042a9981 */ /* 0x000124000c1e1500 */
[----:B0-----:R-:W-:Y:S02]  /*3f120*/  @!P0 IMAD.MOV.U32 R5, RZ, RZ, R47 ;  /* 0x000000ffff058224 */ /* 0x001fe400078e002f */
[----:B------:R-:W-:-:S05]  /*3f130*/  @!P0 IMAD.MOV.U32 R4, RZ, RZ, R46 ;  /* 0x000000ffff048224 */ /* 0x000fca00078e002e */
[----:B------:R0:W4:Y:S01]  /*3f140*/  @!P0 LDG.E.U16 R41, [R4.64] ;  /* 0x0000000404298981 */ /* 0x000122000c1e1500 */
[----:B------:R-:W-:-:S03]  /*3f150*/  PRMT R40, RZ, 0x7610, R40 ;  /* 0x00007610ff287816 */ /* 0x000fc60000000028 */
[----:B---3--:R-:W-:Y:S01]  /*3f160*/  STL [R1+0x5318], R44 ;  /* 0x0053182c01007387 */ /* 0x008fe20000100800 */
[----:B------:R-:W3:Y:S02]  /*3f170*/  LDL R2, [R1+0x2f54] ;  /* 0x002f540001027983 */ /* 0x000ee40000100800 */
[----:B------:R-:W3:Y:S02]  /*3f180*/  LDL R0, [R1+0x2f60] ;  /* 0x002f600001007983 */ /* 0x000ee40000100800 */
[----:B0-----:R-:W-:Y:S02]  /*3f190*/  @!P1 IMAD.MOV.U32 R4, RZ, RZ, R22 ;  /* 0x000000ffff049224 */ /* 0x001fe400078e0016 */
[----:B------:R-:W-:-:S05]  /*3f1a0*/  @!P1 IMAD.MOV.U32 R5, RZ, RZ, R45 ;  /* 0x000000ffff059224 */ /* 0x000fca00078e002d */
[----:B------:R3:W3:Y:S04]  /*3f1b0*/  @!P1 LDG.E.U16 R40, [R4.64] ;  /* 0x0000000404289981 */ /* 0x0006e8000c1e1500 */
[----:B--2---:R-:W-:Y:S01]  /*3f1c0*/  STL [R1+0x531c], R43 ;  /* 0x00531c2b01007387 */ /* 0x004fe20000100800 */
[----:B------:R-:W2:Y:S02]  /*3f1d0*/  LDL R23, [R1+0x2f5c] ;  /* 0x002f5c0001177983 */ /* 0x000ea40000100800 */
[----:B------:R-:W2:Y:S01]  /*3f1e0*/  LDL R3, [R1+0x2f68] ;  /* 0x002f680001037983 */ /* 0x000ea20000100800 */
[----:B----4-:R0:W-:Y:S04]  /*3f1f0*/  STL [R1+0x5320], R42 ;  /* 0x0053202a01007387 */ /* 0x0101e80000100800 */
[----:B------:R1:W-:Y:S04]  /*3f200*/  STL [R1+0x5324], R41 ;  /* 0x0053242901007387 */ /* 0x0003e80000100800 */
[----:B0-----:R-:W4:Y:S01]  /*3f210*/  LDL R42, [R1+0x2f94] ;  /* 0x002f9400012a7983 */ /* 0x001f220000100800 */
[----:B------:R-:W4:Y:S01]  /*3f220*/  LDL R22, [R1+0x2fa0] ;  /* 0x002fa00001167983 */ /* 0x000f220000100800 */
[----:B------:R-:W-:Y:S01]  /*3f230*/  PRMT R39, RZ, 0x7610, R39 ;  /* 0x00007610ff277816 */ /* 0x000fe20000000027 */
[----:B---3--:R-:W-:-:S02]  /*3f240*/  @!P0 IMAD.MOV.U32 R5, RZ, RZ, R2 ;  /* 0x000000ffff058224 */ /* 0x008fc400078e0002 */
[----:B------:R-:W-:-:S05]  /*3f250*/  @!P0 IMAD.MOV.U32 R4, RZ, RZ, R0 ;  /* 0x000000ffff048224 */ /* 0x000fca00078e0000 */
[----:B------:R2:W3:Y:S04]  /*3f260*/  @!P0 LDG.E.U16 R39, [R4.64] ;  /* 0x0000000404278981 */ /* 0x0004e8000c1e1500 */
[----:B------:R0:W-:Y:S01]  /*3f270*/  STL [R1+0x5328], R40 ;  /* 0x0053282801007387 */ /* 0x0001e20000100800 */
[----:B------:R-:W3:Y:S02]  /*3f280*/  LDL R2, [R1+0x2f9c] ;  /* 0x002f9c0001027983 */ /* 0x000ee40000100800 */
[----:B------:R-:W3:Y:S01]  /*3f290*/  LDL R0, [R1+0x2fa8] ;  /* 0x002fa80001007983 */ /* 0x000ee20000100800 */
[----:B------:R-:W-:Y:S02]  /*3f2a0*/  PRMT R38, RZ, 0x7610, R38 ;  /* 0x00007610ff267816 */ /* 0x000fe40000000026 */
[----:B------:R-:W-:Y:S01]  /*3f2b0*/  PRMT R37, RZ, 0x7610, R37 ;  /* 0x00007610ff257816 */ /* 0x000fe20000000025 */
[----:B--2---:R-:W-:-:S02]  /*3f2c0*/  @!P1 IMAD.MOV.U32 R5, RZ, RZ, R23 ;  /* 0x000000ffff059224 */ /* 0x004fc400078e0017 */
[----:B------:R-:W-:-:S05]  /*3f2d0*/  @!P1 IMAD.MOV.U32 R4, RZ, RZ, R3 ;  /* 0x000000ffff049224 */ /* 0x000fca00078e0003 */
[----:B------:R4:W2:Y:S02]  /*3f2e0*/  @!P1 LDG.E.U16 R38, [R4.64] ;  /* 0x0000000404269981 */ /* 0x0008a4000c1e1500 */
[----:B----4-:R-:W-:Y:S02]  /*3f2f0*/  @!P0 IMAD.MOV.U32 R5, RZ, RZ, R42 ;  /* 0x000000ffff058224 */ /* 0x010fe400078e002a */
[----:B------:R-:W-:-:S05]  /*3f300*/  @!P0 IMAD.MOV.U32 R4, RZ, RZ, R22 ;  /* 0x000000ffff048224 */ /* 0x000fca00078e0016 */
[----:B------:R4:W2:Y:S01]  /*3f310*/  @!P0 LDG.E.U16 R37, [R4.64] ;  /* 0x0000000404258981 */ /* 0x0008a2000c1e1500 */
[----:B------:R-:W-:-:S03]  /*3f320*/  PRMT R36, RZ, 0x7610, R36 ;  /* 0x00007610ff247816 */ /* 0x000fc60000000024 */
[----:B---3--:R3:W-:Y:S01]  /*3f330*/  STL [R1+0x532c], R39 ;  /* 0x00532c2701007387 */ /* 0x0087e20000100800 */
[----:B-1----:R-:W2:Y:S02]  /*3f340*/  LDL R41, [R1+0x2fd4] ;  /* 0x002fd40001297983 */ /* 0x002ea40000100800 */
[----:B------:R-:W2:Y:S02]  /*3f350*/  LDL R23, [R1+0x2fe0] ;  /* 0x002fe00001177983 */ /* 0x000ea40000100800 */
[----:B0-----:R-:W2:Y:S01]  /*3f360*/  LDL R40, [R1+0x2fdc] ;  /* 0x002fdc0001287983 */ /* 0x001ea20000100800 */
[----:B------:R-:W2:Y:S01]  /*3f370*/  LDL R3, [R1+0x2fe8] ;  /* 0x002fe80001037983 */ /* 0x000ea20000100800 */
[----:B----4-:R-:W-:Y:S02]  /*3f380*/  @!P1 IMAD.MOV.U32 R5, RZ, RZ, R2 ;  /* 0x000000ffff059224 */ /* 0x010fe400078e0002 */
[----:B------:R-:W-:-:S05]  /*3f390*/  @!P1 IMAD.MOV.U32 R4, RZ, RZ, R0 ;  /* 0x000000ffff049224 */ /* 0x000fca00078e0000 */
[----:B------:R0:W4:Y:S04]  /*3f3a0*/  @!P1 LDG.E.U16 R36, [R4.64] ;  /* 0x0000000404249981 */ /* 0x000128000c1e1500 */
[----:B--2---:R1:W-:Y:S01]  /*3f3b0*/  STL [R1+0x5330], R38 ;  /* 0x0053302601007387 */ /* 0x0043e20000100800 */
[----:B------:R-:W2:Y:S02]  /*3f3c0*/  LDL R22, [R1+0x3020] ;  /* 0x0030200001167983 */ /* 0x000ea40000100800 */
[----:B---3--:R-:W3:Y:S01]  /*3f3d0*/  LDL R39, [R1+0x3014] ;  /* 0x0030140001277983 */ /* 0x008ee20000100800 */
[----:B------:R1:W-:Y:S01]  /*3f3e0*/  STL [R1+0x5334], R37 ;  /* 0x0053342501007387 */ /* 0x0003e20000100800 */
[----:B------:R-:W3:Y:S02]  /*3f3f0*/  LDL R2, [R1+0x301c] ;  /* 0x00301c0001027983 */ /* 0x000ee40000100800 */
[----:B------:R-:W3:Y:S01]  /*3f400*/  LDL R0, [R1+0x3028] ;  /* 0x0030280001007983 */ /* 0x000ee20000100800 */
[----:B------:R-:W-:Y:S01]  /*3f410*/  PRMT R35, RZ, 0x7610, R35 ;  /* 0x00007610ff237816 */ /* 0x000fe20000000023 */
[----:B0-----:R-:W-:-:S02]  /*3f420*/  @!P0 IMAD.MOV.U32 R5, RZ, RZ, R41 ;  /* 0x000000ffff058224 */ /* 0x001fc400078e0029 */
[----:B------:R-:W-:Y:S01]  /*3f430*/  @!P0 IMAD.MOV.U32 R4, RZ, RZ, R23 ;  /* 0x000000ffff048224 */ /* 0x000fe200078e0017 */
[----:B------:R-:W-:-:S04]  /*3f440*/  PRMT R34, RZ, 0x7610, R34 ;  /* 0x00007610ff227816 */ /* 0x000fc80000000022 */
[----:B------:R0:W3:Y:S04]  /*3f450*/  @!P0 LDG.E.U16 R35, [R4.64] ;  /* 0x0000000404238981 */ /* 0x0000e8000c1e1500 */
[----:B----4-:R4:W-:Y:S01]  /*3f460*/  STL [R1+0x5338], R36 ;  /* 0x0053382401007387 */ /* 0x0109e20000100800 */
[----:B------:R-:W3:Y:S02]  /*3f470*/  LDL R23, [R1+0x3060] ;  /* 0x0030600001177983 */ /* 0x000ee40000100800 */
[----:B-1----:R-:W3:Y:S01]  /*3f480*/  LDL R38, [R1+0x305c] ;  /* 0x00305c0001267983 */ /* 0x002ee20000100800 */
[----:B------:R-:W-:Y:S01]  /*3f490*/  PRMT R33, RZ, 0x7610, R33 ;  /* 0x00007610ff217816 */ /* 0x000fe20000000021 */
[----:B------:R-:W3:Y:S01]  /*3f4a0*/  LDL R37, [R1+0x309c] ;  /* 0x00309c0001257983 */ /* 0x000ee20000100800 */
[----:B0-----:R-:W-:-:S02]  /*3f4b0*/  @!P1 IMAD.MOV.U32 R4, RZ, RZ, R3 ;  /* 0x000000ffff049224 */ /* 0x001fc400078e0003 */
[----:B------:R-:W-:Y:S01]  /*3f4c0*/  @!P1 IMAD.MOV.U32 R5, RZ, RZ, R40 ;  /* 0x000000ffff059224 */ /* 0x000fe200078e0028 */
[----:B------:R-:W3:Y:S01]  /*3f4d0*/  LDL R3, [R1+0x3068] ;  /* 0x0030680001037983 */ /* 0x000ee20000100800 */
[----:B------:R-:W-:Y:S02]  /*3f4e0*/  PRMT R21, RZ, 0x7610, R21 ;  /* 0x00007610ff157816 */ /* 0x000fe40000000015 */
[----:B------:R-:W-:Y:S01]  /*3f4f0*/  PRMT R20, RZ, 0x7610, R20 ;  /* 0x00007610ff147816 */ /* 0x000fe20000000014 */
[----:B----4-:R-:W4:Y:S04]  /*3f500*/  LDL R36, [R1+0x3054] ;  /* 0x0030540001247983 */ /* 0x010f280000100800 */
[----:B------:R2:W4:Y:S01]  /*3f510*/  @!P1 LDG.E.U16 R34, [R4.64] ;  /* 0x0000000404229981 */ /* 0x000522000c1e1500 */
[----:B------:R-:W-:-:S02]  /*3f520*/  PRMT R19, RZ, 0x7610, R19 ;  /* 0x00007610ff137816 */ /* 0x000fc40000000013 */
[----:B------:R-:W-:Y:S02]  /*3f530*/  PRMT R17, RZ, 0x7610, R17 ;  /* 0x00007610ff117816 */ /* 0x000fe40000000011 */
[----:B------:R-:W-:Y:S02]  /*3f540*/  PRMT R18, RZ, 0x7610, R18 ;  /* 0x00007610ff127816 */ /* 0x000fe40000000012 */
[----:B------:R-:W-:Y:S02]  /*3f550*/  PRMT R16, RZ, 0x7610, R16 ;  /* 0x00007610ff107816 */ /* 0x000fe40000000010 */
[----:B------:R-:W-:Y:S02]  /*3f560*/  PRMT R15, RZ, 0x7610, R15 ;  /* 0x00007610ff0f7816 */ /* 0x000fe4000000000f */
[----:B------:R-:W-:Y:S01]  /*3f570*/  PRMT R14, RZ, 0x7610, R14 ;  /* 0x00007610ff0e7816 */ /* 0x000fe2000000000e */
[----:B------:R-:W4:Y:S01]  /*3f580*/  LDL R40, [R1+0x2eac] ;  /* 0x002eac0001287983 */ /* 0x000f220000100800 */
[----:B------:R-:W-:-:S02]  /*3f590*/  PRMT R13, RZ, 0x7610, R13 ;  /* 0x00007610ff0d7816 */ /* 0x000fc4000000000d */
[----:B------:R-:W-:Y:S02]  /*3f5a0*/  PRMT R12, RZ, 0x7610, R12 ;  /* 0x00007610ff0c7816 */ /* 0x000fe4000000000c */
[----:B------:R-:W-:Y:S02]  /*3f5b0*/  PRMT R11, RZ, 0x7610, R11 ;  /* 0x00007610ff0b7816 */ /* 0x000fe4000000000b */
[----:B------:R-:W-:Y:S02]  /*3f5c0*/  PRMT R10, RZ, 0x7610, R10 ;  /* 0x00007610ff0a7816 */ /* 0x000fe4000000000a */
[----:B------:R-:W-:Y:S02]  /*3f5d0*/  PRMT R9, RZ, 0x7610, R9 ;  /* 0x00007610ff097816 */ /* 0x000fe40000000009 */
[----:B------:R-:W-:Y:S01]  /*3f5e0*/  PRMT R8, RZ, 0x7610, R8 ;  /* 0x00007610ff087816 */ /* 0x000fe20000000008 */
[----:B------:R-:W4:Y:S04]  /*3f5f0*/  LDL R42, [R1+0x2fa4] ;  /* 0x002fa400012a7983 */ /* 0x000f280000100800 */
[----:B------:R-:W4:Y:S01]  /*3f600*/  LDL R41, [R1+0x2fb0] ;  /* 0x002fb00001297983 */ /* 0x000f220000100800 */
[----:B--2---:R-:W-:-:S03]  /*3f610*/  @!P0 IMAD.MOV.U32 R4, RZ, RZ, R22 ;  /* 0x000000ffff048224 */ /* 0x004fc600078e0016 */
[----:B------:R-:W2:Y:S01]  /*3f620*/  LDL R22, [R1+0x30a8] ;  /* 0x0030a80001167983 */ /* 0x000ea20000100800 */
[----:B---3--:R-:W-:-:S03]  /*3f630*/  @!P0 IMAD.MOV.U32 R5, RZ, RZ, R39 ;  /* 0x000000ffff058224 */ /* 0x008fc600078e0027 */
[----:B------:R-:W3:Y:S04]  /*3f640*/  LDL R39, [R1+0x2eb8] ;  /* 0x002eb80001277983 */ /* 0x000ee80000100800 */
[----:B------:R0:W3:Y:S02]  /*3f650*/  @!P0 LDG.E.U16 R33, [R4.64] ;  /* 0x0000000404218981 */ /* 0x0000e4000c1e1500 */
[----:B0-----:R-:W-:Y:S02]  /*3f660*/  @!P1 IMAD.MOV.U32 R5, RZ, RZ, R2 ;  /* 0x000000ffff059224 */ /* 0x001fe400078e0002 */
[----:B------:R-:W-:Y:S01]  /*3f670*/  @!P1 IMAD.MOV.U32 R4, RZ, RZ, R0 ;  /* 0x000000ffff049224 */ /* 0x000fe200078e0000 */
[----:B------:R-:W3:Y:S04]  /*3f680*/  LDL R2, [R1+0x3094] ;  /* 0x0030940001027983 */ /* 0x000ee80000100800 */
[----:B------:R-:W3:Y:S04]  /*3f690*/  LDL R0, [R1+0x30a0] ;  /* 0x0030a00001007983 */ /* 0x000ee80000100800 */
[----:B------:R0:W3:Y:S02]  /*3f6a0*/  @!P1 LDG.E.U16 R21, [R4.64] ;  /* 0x0000000404159981 */ /* 0x0000e4000c1e1500 */
[----:B0-----:R-:W-:-:S02]  /*3f6b0*/  @!P0 IMAD.MOV.U32 R4, RZ, RZ, R23 ;  /* 0x000000ffff048224 */ /* 0x001fc400078e0017 */
[----:B------:R-:W3:Y:S01]  /*3f6c0*/  LDL R23, [R1+0x1900] ;  /* 0x0019000001177983 */ /* 0x000ee20000100800 */
        /* <DEDUP_REMOVED lines=9> */
[----:B------:R-:W4:Y:S01]  /*3f760*/  LDL R37, [R1+0x2e2c] ;  /* 0x002e2c0001257983 */ /* 0x000f220000100800 */
[----:B--2---:R-:W-:-:S03]  /*3f770*/  @!P1 IMAD.MOV.U32 R4, RZ, RZ, R22 ;  /* 0x000000ffff049224 */ /* 0x004fc600078e0016 */
[----:B------:R-:W2:Y:S04]  /*3f780*/  LDL R22, [R1+0x2e38] ;  /* 0x002e380001167983 */ /* 0x000ea80000100800 */
[----:B------:R3:W2:Y:S02]  /*3f790*/  @!P1 LDG.E.U16 R17, [R4.64] ;  /* 0x0000000404119981 */ /* 0x0006a4000c1e1500 */
[----:B---3--:R-:W-:Y:S02]  /*3f7a0*/  @!P0 IMAD.MOV.U32 R5, RZ, RZ, R2 ;  /* 0x000000ffff058224 */ /* 0x008fe400078e0002 */
        /* <DEDUP_REMOVED lines=30> */
[----:B------:R-:W4:Y:S01]  /*3f990*/  LDL R3, [R1+0x2f38] ;  /* 0x002f380001037983 */ /* 0x000f220000100800 */
[----:B--2---:R-:W-:-:S03]  /*3f9a0*/  @!P0 IMAD.MOV.U32 R5, RZ, RZ, R22 ;  /* 0x000000ffff058224 */ /* 0x004fc600078e0016 */
[----:B------:R-:W2:Y:S04]  /*3f9b0*/  LDL R22, [R1+0x2f2c] ;  /* 0x002f2c0001167983 */ /* 0x000ea80000100800 */
[----:B------:R0:W2:Y:S02]  /*3f9c0*/  @!P0 LDG.E.U16 R11, [R4.64] ;  /* 0x00000004040b8981 */ /* 0x0000a4000c1e1500 */
[----:B0-----:R-:W-:Y:S02]  /*3f9d0*/  @!P1 IMAD.MOV.U32 R4, RZ, RZ, R39 ;  /* 0x000000ffff049224 */ /* 0x001fe400078e0027 */
[----:B------:R-:W-:Y:S01]  /*3f9e0*/  @!P1 IMAD.MOV.U32 R5, RZ, RZ, R40 ;  /* 0x000000ffff059224 */ /* 0x000fe200078e0028 */
[----:B------:R-:W-:Y:S01]  /*3f9f0*/  PRMT R6, RZ, 0x7610, R6 ;  /* 0x00007610ff067816 */ /* 0x000fe20000000006 */
[----:B------:R-:W2:Y:S04]  /*3fa00*/  LDL R40, [R1+0x2fe4] ;  /* 0x002fe40001287983 */ /* 0x000ea80000100800 */
[----:B------:R3:W2:Y:S04]  /*3fa10*/  @!P1 LDG.E.U16 R10, [R4.64] ;  /* 0x00000004040a9981 */ /* 0x0006a8000c1e1500 */
[----:B------:R-:W2:Y:S01]  /*3fa20*/  LDL R39, [R1+0x2ff0] ;  /* 0x002ff00001277983 */ /* 0x000ea20000100800 */
[----:B---3--:R-:W-:-:S02]  /*3fa30*/  @!P0 IMAD.MOV.U32 R5, RZ, RZ, R2 ;  /* 0x000000ffff058224 */ /* 0x008fc400078e0002 */
[----:B------:R-:W-:Y:S01]  /*3fa40*/  @!P0 IMAD.MOV.U32 R4, RZ, RZ, R0 ;  /* 0x000000ffff048224 */ /* 0x000fe200078e0000 */
[----:B------:R-:W3:Y:S04]  /*3fa50*/  LDL R2, [R1+0x2f64] ;  /* 0x002f640001027983 */ /* 0x000ee80000100800 */
[----:B------:R-:W3:Y:S04]  /*3fa60*/  LDL R0, [R1+0x2f70] ;  /* 0x002f700001007983 */ /* 0x000ee80000100800 */
[----:B------:R0:W3:Y:S02]  /*3fa70*/  @!P0 LDG.E.U16 R9, [R4.64] ;  /* 0x0000000404098981 */ /* 0x0000e4000c1e1500 */
[----:B0-----:R-:W-:-:S02]  /*3fa80*/  @!P1 IMAD.MOV.U32 R4, RZ, RZ, R37 ;  /* 0x000000ffff049224 */ /* 0x001fc400078e0025 */
[----:B------:R-:W-:Y:S01]  /*3fa90*/  @!P1 IMAD.MOV.U32 R5, RZ, RZ, R38 ;  /* 0x000000ffff059224 */ /* 0x000fe200078e0026 */
[----:B------:R-:W3:Y:S04]  /*3faa0*/  LDL R37, [R1+0x2f78] ;  /* 0x002f780001257983 */ /* 0x000ee80000100800 */
[----:B------:R-:W3:Y:S04]  /*3fab0*/  LDL R38, [R1+0x2f6c] ;  /* 0x002f6c0001267983 */ /* 0x000ee80000100800 */
[----:B------:R0:W3:Y:S02]  /*3fac0*/  @!P1 LDG.E.U16 R8, [R4.64] ;  /* 0x0000000404089981 */ /* 0x0000e4000c1e1500 */
[----:B0-----:R-:W-:-:S02]  /*3fad0*/  @!P0 IMAD.MOV.U32 R4, RZ, RZ, R23 ;  /* 0x000000ffff048224 */ /* 0x001fc400078e0017 */
[----:B----4-:R-:W-:Y:S02]  /*3fae0*/  @!P0 IMAD.MOV.U32 R5, RZ, RZ, R36 ;  /* 0x000000ffff058224 */ /* 0x010fe400078e0024 */
[----:B------:R-:W4:Y:S01]  /*3faf0*/  LDL R36, [R1+0x2fac] ;  /* 0x002fac0001247983 */ /* 0x000f220000100800 */
[----:B--2---:R-:W-:Y:S02]  /*3fb00*/  @!P1 IMAD.MOV.U32 R23, RZ, RZ, R22 ;  /* 0x000000ffff179224 */ /* 0x004fe400078e0016 */
[----:B------:R-:W-:Y:S02]  /*3fb10*/  @!P1 IMAD.MOV.U32 R22, RZ, RZ, R3 ;  /* 0x000000ffff169224 */ /* 0x000fe400078e0003 */
[----:B------:R-:W2:Y:S04]  /*3fb20*/  LDL R3, [R1+0x2fb8] ;  /* 0x002fb80001037983 */ /* 0x000ea80000100800 */
[----:B------:R3:W2:Y:S02]  /*3fb30*/  @!P1 LDG.E.U16 R6, [R22.64] ;  /* 0x0000000416069981 */ /* 0x0006a4000c1e1500 */
[----:B---3--:R-:W-:-:S02]  /*3fb40*/  @!P0 IMAD.MOV.U32 R23, RZ, RZ, R2 ;  /* 0x000000ffff178224 */ /* 0x008fc400078e0002 */
[----:B------:R-:W-:Y:S01]  /*3fb50*/  @!P0 IMAD.MOV.U32 R22, RZ, RZ, R0 ;  /* 0x000000ffff168224 */ /* 0x000fe200078e0000 */
[----:B------:R-:W3:Y:S04]  /*3fb60*/  LDL R2, [R1+0x2fec] ;  /* 0x002fec0001027983 */ /* 0x000ee80000100800 */
[----:B------:R-:W3:Y:S01]  /*3fb70*/  LDL R0, [R1+0x2ff8] ;  /* 0x002ff80001007983 */ /* 0x000ee20000100800 */
[----:B------:R-:W-:-:S06]  /*3fb80*/  PRMT R7, RZ, 0x7610, R7 ;  /* 0x00007610ff077816 */ /* 0x000fcc0000000007 */
[----:B------:R0:W3:Y:S02]  /*3fb90*/  @!P0 LDG.E.U16 R7, [R4.64] ;  /* 0x0000000404078981 */ /* 0x0000e4000c1e1500 */
[----:B0-----:R-:W-:Y:S02]  /*3fba0*/  PRMT R5, RZ, 0x7610, R5 ;  /* 0x00007610ff057816 */ /* 0x001fe40000000005 */
[----:B------:R-:W-:-:S04]  /*3fbb0*/  PRMT R4, RZ, 0x7610, R4 ;  /* 0x00007610ff047816 */ /* 0x000fc80000000004 */
[----:B------:R0:W3:Y:S01]  /*3fbc0*/  @!P0 LDG.E.U16 R5, [R22.64] ;  /* 0x0000000416058981 */ /* 0x0000e2000c1e1500 */
[----:B------:R-:W-:Y:S01]  /*3fbd0*/  PRMT R24, RZ, 0x7610, R24 ;  /* 0x00007610ff187816 */ /* 0x000fe20000000018 */
[----:B0-----:R-:W-:Y:S02]  /*3fbe0*/  @!P1 IMAD.MOV.U32 R22, RZ, RZ, R37 ;  /* 0x000000ffff169224 */ /* 0x001fe400078e0025 */
[----:B------:R-:W-:Y:S01]  /*3fbf0*/  @!P1 IMAD.MOV.U32 R23, RZ, RZ, R38 ;  /* 0x000000ffff179224 */ /* 0x000fe200078e0026 */
[----:B------:R-:W-:Y:S01]  /*3fc00*/  PRMT R25, RZ, 0x7610, R25 ;  /* 0x00007610ff197816 */ /* 0x000fe20000000019 */
[----:B------:R-:W3:Y:S04]  /*3fc10*/  LDL R37, [R1+0x3030] ;  /* 0x0030300001257983 */ /* 0x000ee80000100800 */
[----:B------:R0:W3:Y:S04]  /*3fc20*/  @!P1 LDG.E.U16 R4, [R22.64] ;  /* 0x0000000416049981 */ /* 0x0000e8000c1e1500 */
[----:B------:R-:W3:Y:S01]  /*3fc30*/  LDL R38, [R1+0x3024] ;  /* 0x0030240001267983 */ /* 0x000ee20000100800 */
[----:B0-----:R-:W-:-:S02]  /*3fc40*/  @!P0 IMAD.MOV.U32 R22, RZ, RZ, R41 ;  /* 0x000000ffff168224 */ /* 0x001fc400078e0029 */
[----:B------:R-:W-:-:S05]  /*3fc50*/  @!P0 IMAD.MOV.U32 R23, RZ, RZ, R42 ;  /* 0x000000ffff178224 */ /* 0x000fca00078e002a */
[----:B------:R4:W3:Y:S01]  /*3fc60*/  @!P0 LDG.E.U16 R24, [R22.64] ;  /* 0x0000000416188981 */ /* 0x0008e2000c1e1500 */
[----:B------:R-:W-:Y:S01]  /*3fc70*/  PRMT R26, RZ, 0x7610, R26 ;  /* 0x00007610ff1a7816 */ /* 0x000fe2000000001a */
[----:B----4-:R-:W-:Y:S02]  /*3fc80*/  @!P1 IMAD.MOV.U32 R23, RZ, RZ, R36 ;  /* 0x000000ffff179224 */ /* 0x010fe400078e0024 */
[----:B------:R-:W4:Y:S01]  /*3fc90*/  LDL R36, [R1+0x302c] ;  /* 0x00302c0001247983 */ /* 0x000f220000100800 */
[----:B--2---:R-:W-:-:S03]  /*3fca0*/  @!P1 IMAD.MOV.U32 R22, RZ, RZ, R3 ;  /* 0x000000ffff169224 */ /* 0x004fc600078e0003 */
[----:B------:R-:W2:Y:S04]  /*3fcb0*/  LDL R3, [R1+0x3038] ;  /* 0x0030380001037983 */ /* 0x000ea80000100800 */
[----:B------:R0:W2:Y:S02]  /*3fcc0*/  @!P1 LDG.E.U16 R25, [R22.64] ;  /* 0x0000000416199981 */ /* 0x0000a4000c1e1500 */
[----:B0-----:R-:W-:Y:S02]  /*3fcd0*/  @!P0 IMAD.MOV.U32 R22, RZ, RZ, R39 ;  /* 0x000000ffff168224 */ /* 0x001fe400078e0027 */
[----:B------:R-:W-:-:S05]  /*3fce0*/  @!P0 IMAD.MOV.U32 R23, RZ, RZ, R40 ;  /* 0x000000ffff178224 */ /* 0x000fca00078e0028 */
[----:B------:R3:W2:Y:S02]  /*3fcf0*/  @!P0 LDG.E.U16 R26, [R22.64] ;  /* 0x00000004161a8981 */ /* 0x0006a4000c1e1500 */
[----:B---3--:R-:W-:Y:S02]  /*3fd00*/  @!P1 IMAD.MOV.U32 R23, RZ, RZ, R2 ;  /* 0x000000ffff179224 */ /* 0x008fe400078e0002 */
[----:B------:R-:W-:Y:S01]  /*3fd10*/  @!P1 IMAD.MOV.U32 R22, RZ, RZ, R0 ;  /* 0x000000ffff169224 */ /* 0x000fe200078e0000 */
[----:B------:R-:W3:Y:S04]  /*3fd20*/  LDL R2, [R1+0x3064] ;  /* 0x0030640001027983 */ /* 0x000ee80000100800 */
[----:B------:R-:W3:Y:S04]  /*3fd30*/  LDL R0, [R1+0x3070] ;  /* 0x0030700001007983 */ /* 0x000ee80000100800 */
[----:B------:R-:W0:Y:S01]  /*3fd40*/  S2R R61, SR_TID.X ;  /* 0x00000000003d7919 */ /* 0x000e220000002100 */
[----:B------:R-:W-:-:S02]  /*3fd50*/  PRMT R27, RZ, 0x7610, R27 ;  /* 0x00007610ff1b7816 */ /* 0x000fc4000000001b */
[----:B------:R-:W-:-:S04]  /*3fd60*/  PRMT R28, RZ, 0x7610, R28 ;  /* 0x00007610ff1c7816 */ /* 0x000fc8000000001c */
[----:B------:R1:W3:Y:S01]  /*3fd70*/  @!P1 LDG.E.U16 R27, [R22.64] ;  /* 0x00000004161b9981 */ /* 0x0002e2000c1e1500 */
[----:B------:R-:W-:Y:S02]  /*3fd80*/  PRMT R29, RZ, 0x7610, R29 ;  /* 0x00007610ff1d7816 */ /* 0x000fe4000000001d */
[----:B------:R-:W-:Y:S01]  /*3fd90*/  PRMT R30, RZ, 0x7610, R30 ;  /* 0x00007610ff1e7816 */ /* 0x000fe2000000001e */
[----:B-1----:R-:W-:Y:S02]  /*3fda0*/  @!P0 IMAD.MOV.U32 R22, RZ, RZ, R37 ;  /* 0x000000ffff168224 */ /* 0x002fe400078e0025 */
[----:B------:R-:W-:Y:S01]  /*3fdb0*/  @!P0 IMAD.MOV.U32 R23, RZ, RZ, R38 ;  /* 0x000000ffff178224 */ /* 0x000fe200078e0026 */
[----:B------:R-:W3:Y:S01]  /*3fdc0*/  LDL.LU R37, [R1+0xfc] ;  /* 0x0000fc0001257983 */ /* 0x000ee20000300800 */
[----:B------:R-:W3:Y:S02]  /*3fdd0*/  LDL.LU R38, [R1+0xe8] ;  /* 0x0000e80001267983 */ /* 0x000ee40000300800 */
[----:B------:R-:W3:Y:S02]  /*3fde0*/  LDL.LU R39, [R1+0xe4] ;  /* 0x0000e40001277983 */ /* 0x000ee40000300800 */
[----:B------:R-:W3:Y:S01]  /*3fdf0*/  LDL.LU R40, [R1+0xd0] ;  /* 0x0000d00001287983 */ /* 0x000ee20000300800 */
[----:B------:R-:W3:Y:S04]  /*3fe00*/  LDL R44, [R1+0x3078] ;  /* 0x00307800012c7983 */ /* 0x000ee80000100800 */
[----:B------:R4:W3:Y:S01]  /*3fe10*/  @!P0 LDG.E.U16 R28, [R22.64] ;  /* 0x00000004161c8981 */ /* 0x0008e2000c1e1500 */
[----:B------:R-:W3:Y:S02]  /*3fe20*/  LDL.LU R41, [R1+0xcc] ;  /* 0x0000cc0001297983 */ /* 0x000ee40000300800 */
[----:B------:R-:W3:Y:S01]  /*3fe30*/  LDL.LU R42, [R1+0xb8] ;  /* 0x0000b800012a7983 */ /* 0x000ee20000300800 */
[----:B0-----:R-:W-:Y:S01]  /*3fe40*/  LOP3.LUT R43, R61, 0x1f, RZ, 0xc0, !PT ;  /* 0x0000001f3d2b7812 */ /* 0x001fe200078ec0ff */
[----:B----4-:R-:W-:-:S02]  /*3fe50*/  @!P1 IMAD.MOV.U32 R23, RZ, RZ, R36 ;  /* 0x000000ffff179224 */ /* 0x010fc400078e0024 */
[----:B------:R-:W4:Y:S01]  /*3fe60*/  LDL R36, [R1+0x30b4] ;  /* 0x0030b40001247983 */ /* 0x000f220000100800 */
[----:B------:R-:W4:Y:S02]  /*3fe70*/  LDL.LU R59, [R1+0xb4] ;  /* 0x0000b400013b7983 */ /* 0x000f240000300800 */
[----:B------:R-:W4:Y:S02]  /*3fe80*/  LDL.LU R60, [R1+0xa0] ;  /* 0x0000a000013c7983 */ /* 0x000f240000300800 */
[----:B--2---:R-:W-:Y:S02]  /*3fe90*/  @!P1 IMAD.MOV.U32 R22, RZ, RZ, R3 ;  /* 0x000000ffff169224 */ /* 0x004fe400078e0003 */
[----:B------:R-:W2:Y:S04]  /*3fea0*/  LDL.LU R3, [R1+0x9c] ;  /* 0x00009c0001037983 */ /* 0x000ea80000300800 */
[----:B------:R3:W2:Y:S01]  /*3feb0*/  @!P1 LDG.E.U16 R29, [R22.64] ;  /* 0x00000004161d9981 */ /* 0x0006a2000c1e1500 */
[----:B------:R-:W2:Y:S02]  /*3fec0*/  LDL.LU R61, [R1+0x88] ;  /* 0x00008800013d7983 */ /* 0x000ea40000300800 */
[----:B------:R-:W2:Y:S02]  /*3fed0*/  LDL.LU R45, [R1+0x70] ;  /* 0x00007000012d7983 */ /* 0x000ea40000300800 */
[----:B------:R-:W2:Y:S01]  /*3fee0*/  LDL.LU R46, [R1+0x6c] ;  /* 0x00006c00012e7983 */ /* 0x000ea20000300800 */
[----:B------:R-:W2:Y:S01]  /*3fef0*/  LDL.LU R47, [R1+0x58] ;  /* 0x00005800012f7983 */ /* 0x000ea20000300800 */
[----:B------:R-:W2:Y:S02]  /*3ff00*/  LDL.LU R48, [R1+0x54] ;  /* 0x0000540001307983 */ /* 0x000ea40000300800 */
[----:B---3--:R-:W-:-:S02]  /*3ff10*/  @!P0 IMAD.MOV.U32 R23, RZ, RZ, R2 ;  /* 0x000000ffff178224 */ /* 0x008fc400078e0002 */
[----:B------:R-:W-:Y:S01]  /*3ff20*/  @!P0 IMAD.MOV.U32 R22, RZ, RZ, R0 ;  /* 0x000000ffff168224 */ /* 0x000fe200078e0000 */
[----:B------:R-:W3:Y:S01]  /*3ff30*/  LDL.LU R2, [R1+0x40] ;  /* 0x0000400001027983 */ /* 0x000ee20000300800 */
[----:B------:R-:W2:Y:S03]  /*3ff40*/  LDL.LU R0, [R1+0x3c] ;  /* 0x00003c0001007983 */ /* 0x000ea60000300800 */
[----:B------:R0:W2:Y:S04]  /*3ff50*/  @!P0 LDG.E.U16 R30, [R22.64] ;  /* 0x00000004161e8981 */ /* 0x0000a8000c1e1500 */
[----:B0-----:R-:W2:Y:S01]  /*3ff60*/  LDL R23, [R1+0x306c] ;  /* 0x00306c0001177983 */ /* 0x001ea20000100800 */
[----:B------:R-:W-:Y:S01]  /*3ff70*/  PRMT R31, RZ, 0x7610, R31 ;  /* 0x00007610ff1f7816 */ /* 0x000fe2000000001f */
[----:B------:R-:W-:-:S05]  /*3ff80*/  @!P1 IMAD.MOV.U32 R22, RZ, RZ, R44 ;  /* 0x000000ffff169224 */ /* 0x000fca00078e002c */
[----:B--2---:R0:W2:Y:S04]  /*3ff90*/  @!P1 LDG.E.U16 R31, [R22.64] ;  /* 0x00000004161f9981 */ /* 0x0040a8000c1e1500 */
[----:B0-----:R-:W2:Y:S01]  /*3ffa0*/  LDL R23, [R1+0x30ac] ;  /* 0x0030ac0001177983 */ /* 0x001ea20000100800 */
[----:B------:R-:W-:Y:S01]  /*3ffb0*/  IMAD.SHL.U32 R44, R43, 0x2, RZ ;  /* 0x000000022b2c7824 */ /* 0x000fe200078e00ff */
[----:B------:R-:W-:Y:S01]  /*3ffc0*/  PRMT R32, RZ, 0x7610, R32 ;  /* 0x00007610ff207816 */ /* 0x000fe20000000020 */
[----:B----4-:R-:W-:-:S03]  /*3ffd0*/  @!P1 IMAD.MOV.U32 R22, RZ, RZ, R36 ;  /* 0x000000ffff169224 */ /* 0x010fc600078e0024 */
[----:B------:R-:W-:-:S05]  /*3ffe0*/  LOP3.LUT R44, R44, 0x10, RZ, 0x3c, !PT ;  /* 0x000000102c2c7812 */ /* 0x000fca00078e3cff */
[----:B------:R0:W-:Y:S01]  /*3fff0*/  STS.U16 [R44+0x98c0], R37 ;  /* 0x0098c0252c007388 */ /* 0x0001e20000000400 */
[----:B------:R1:W-:Y:S02]  /*40000*/  STS.U16 [R44+0x9ac0], R38 ;  /* 0x009ac0262c007388 */ /* 0x0003e40000000400 */
[----:B------:R4:W-:Y:S02]  /*40010*/  STS.U16 [R44+0x9a80], R39 ;  /* 0x009a80272c007388 */ /* 0x0009e40000000400 */
[----:B------:R0:W-:Y:S01]  /*40020*/  STS.U16 [R44+0x9c80], R40 ;  /* 0x009c80282c007388 */ /* 0x0001e20000000400 */
[----:B------:R0:W-:Y:S01]  /*40030*/  STS.U16 [R44+0x9cc0], R41 ;  /* 0x009cc0292c007388 */ /* 0x0001e20000000400 */
[----:B------:R0:W-:Y:S02]  /*40040*/  STS.U16 [R44+0x9ec0], R42 ;  /* 0x009ec02a2c007388 */ /* 0x0001e40000000400 */
[----:B------:R0:W-:Y:S02]  /*40050*/  STS.U16 [R44+0x9e80], R59 ;  /* 0x009e803b2c007388 */ /* 0x0001e40000000400 */
[----:B------:R0:W-:Y:S01]  /*40060*/  STS.U16 [R44+0xa080], R60 ;  /* 0x00a0803c2c007388 */ /* 0x0001e20000000400 */
[----:B------:R0:W-:Y:S01]  /*40070*/  STS.U16 [R44+0xa0c0], R3 ;  /* 0x00a0c0032c007388 */ /* 0x0001e20000000400 */
[----:B------:R0:W-:Y:S03]  /*40080*/  STS.U16 [R44+0xa2c0], R61 ;  /* 0x00a2c03d2c007388 */ /* 0x0001e60000000400 */
[----:B--2---:R2:W3:Y:S04]  /*40090*/  @!P1 LDG.E.U16 R32, [R22.64] ;  /* 0x0000000416209981 */ /* 0x0044e8000c1e1500 */
[----:B--2---:R-:W2:Y:S01]  /*400a0*/  LDL.LU R22, [R1+0x84] ;  /* 0x0000840001167983 */ /* 0x004ea20000300800 */
[----:B------:R-:W3:Y:S02]  /*400b0*/  LDL.LU R23, [R1+0x20] ;  /* 0x0000200001177983 */ /* 0x000ee40000300800 */
[----:B------:R-:W3:Y:S02]  /*400c0*/  LDL.LU R36, [R1+0x1c] ;  /* 0x00001c0001247983 */ /* 0x000ee40000300800 */
[----:B0-----:R-:W3:Y:S01]  /*400d0*/  LDL.LU R37, [R1+0x14] ;  /* 0x0000140001257983 */ /* 0x001ee20000300800 */
[----:B-1----:R-:W3:Y:S01]  /*400e0*/  LDL.LU R38, [R1+0x10] ;  /* 0x0000100001267983 */ /* 0x002ee20000300800 */
[----:B----4-:R-:W4:Y:S02]  /*400f0*/  LDL.LU R39, [R1+0xc] ;  /* 0x00000c0001277983 */ /* 0x010f240000300800 */
[----:B------:R-:W4:Y:S02]  /*40100*/  LDL.LU R40, [R1+0x8] ;  /* 0x0000080001287983 */ /* 0x000f240000300800 */
[----:B------:R-:W4:Y:S01]  /*40110*/  LDL.LU R41, [R1+0x4] ;  /* 0x0000040001297983 */ /* 0x000f220000300800 */
[----:B------:R-:W4:Y:S01]  /*40120*/  LDL.LU R42, [R1] ;  /* 0x00000000012a7983 */ /* 0x000f220000300800 */
[----:B------:R-:W4:Y:S02]  /*40130*/  LDL.LU R59, [R1+0x5348] ;  /* 0x00534800013b7983 */ /* 0x000f240000300800 */
[----:B------:R-:W4:Y:S02]  /*40140*/  LDL.LU R60, [R1+0x5344] ;  /* 0x00534400013c7983 */ /* 0x000f240000300800 */
[----:B------:R-:W4:Y:S01]  /*40150*/  LDL.LU R3, [R1+0x5340] ;  /* 0x0053400001037983 */ /* 0x000f220000300800 */
[----:B------:R-:W4:Y:S04]  /*40160*/  LDL.LU R61, [R1+0x533c] ;  /* 0x00533c00013d7983 */ /* 0x000f280000300800 */
[----:B--2---:R-:W-:Y:S01]  /*40170*/  STS.U16 [R44+0xa280], R22 ;  /* 0x00a280162c007388 */ /* 0x004fe20000000400 */
[----:B------:R0:W-:Y:S02]  /*40180*/  STS.U16 [R44+0xa480], R45 ;  /* 0x00a4802d2c007388 */ /* 0x0001e40000000400 */
[----:B------:R1:W-:Y:S02]  /*40190*/  STS.U16 [R44+0xa4c0], R46 ;  /* 0x00a4c02e2c007388 */ /* 0x0003e40000000400 */
[----:B------:R2:W-:Y:S01]  /*401a0*/  STS.U16 [R44+0xa6c0], R47 ;  /* 0x00a6c02f2c007388 */ /* 0x0005e20000000400 */
[----:B------:R4:W-:Y:S01]  /*401b0*/  STS.U16 [R44+0xa680], R48 ;  /* 0x00a680302c007388 */ /* 0x0009e20000000400 */
[----:B---3--:R4:W-:Y:S02]  /*401c0*/  STS.U16 [R44+0xa880], R2 ;  /* 0x00a880022c007388 */ /* 0x0089e40000000400 */
[----:B------:R4:W-:Y:S01]  /*401d0*/  STS.U16 [R44+0xa8c0], R0 ;  /* 0x00a8c0002c007388 */ /* 0x0009e20000000400 */
[----:B0-----:R-:W3:Y:S01]  /*401e0*/  LDL.LU R45, [R1+0x28c] ;  /* 0x00028c00012d7983 */ /* 0x001ee20000300800 */
[----:B-1----:R-:W3:Y:S02]  /*401f0*/  LDL.LU R46, [R1+0x288] ;  /* 0x00028800012e7983 */ /* 0x002ee40000300800 */
[----:B--2---:R-:W2:Y:S02]  /*40200*/  LDL.LU R47, [R1+0x26c] ;  /* 0x00026c00012f7983 */ /* 0x004ea40000300800 */
[----:B----4-:R-:W4:Y:S01]  /*40210*/  LDL.LU R48, [R1+0x268] ;  /* 0x0002680001307983 */ /* 0x010f220000300800 */
[----:B------:R-:W-:Y:S04]  /*40220*/  STS.U16 [R44+0xaac0], R61 ;  /* 0x00aac03d2c007388 */ /* 0x000fe80000000400 */
[----:B------:R-:W4:Y:S01]  /*40230*/  LDL.LU R2, [R1+0x25c] ;  /* 0x00025c0001027983 */ /* 0x000f220000300800 */
[----:B------:R0:W-:Y:S02]  /*40240*/  STS.U16 [R44+0xaa80], R3 ;  /* 0x00aa80032c007388 */ /* 0x0001e40000000400 */
[----:B------:R-:W4:Y:S01]  /*40250*/  LDL.LU R0, [R1+0x258] ;  /* 0x0002580001007983 */ /* 0x000f220000300800 */
[----:B0-----:R-:W4:Y:S01]  /*40260*/  LDL.LU R3, [R1+0x24c] ;  /* 0x00024c0001037983 */ /* 0x001f220000300800 */
[----:B------:R-:W4:Y:S02]  /*40270*/  LDL.LU R61, [R1+0x248] ;  /* 0x00024800013d7983 */ /* 0x000f240000300800 */
[----:B------:R-:W-:Y:S02]  /*40280*/  STS.U16 [R44+0xac80], R23 ;  /* 0x00ac80172c007388 */ /* 0x000fe40000000400 */
[----:B------:R-:W-:Y:S01]  /*40290*/  STS.U16 [R44+0xacc0], R36 ;  /* 0x00acc0242c007388 */ /* 0x000fe20000000400 */
[----:B------:R0:W-:Y:S01]  /*402a0*/  STS.U16 [R44+0xaec0], R60 ;  /* 0x00aec03c2c007388 */ /* 0x0001e20000000400 */
[----:B------:R1:W-:Y:S02]  /*402b0*/  STS.U16 [R44+0xae80], R37 ;  /* 0x00ae80252c007388 */ /* 0x0003e40000000400 */
[----:B------:R-:W-:Y:S02]  /*402c0*/  STS.U16 [R44+0xb080], R38 ;  /* 0x00b080262c007388 */ /* 0x000fe40000000400 */
[----:B------:R-:W-:Y:S01]  /*402d0*/  STS.U16 [R44+0xb0c0], R39 ;  /* 0x00b0c0272c007388 */ /* 0x000fe20000000400 */
[----:B------:R-:W-:Y:S01]  /*402e0*/  STS.U16 [R44+0xb2c0], R40 ;  /* 0x00b2c0282c007388 */ /* 0x000fe20000000400 */
[----:B------:R-:W-:Y:S03]  /*402f0*/  STS.U16 [R44+0xb280], R41 ;  /* 0x00b280292c007388 */ /* 0x000fe60000000400 */
[----:B0-----:R-:W4:Y:S01]  /*40300*/  LDL.LU R60, [R1+0x23c] ;  /* 0x00023c00013c7983 */ /* 0x001f220000300800 */
[----:B------:R-:W-:Y:S02]  /*40310*/  STS.U16 [R44+0xb480], R42 ;  /* 0x00b4802a2c007388 */ /* 0x000fe40000000400 */
[----:B------:R0:W-:Y:S02]  /*40320*/  STS.U16 [R44+0xb4c0], R59 ;  /* 0x00b4c03b2c007388 */ /* 0x0001e40000000400 */
[----:B------:R-:W-:Y:S01]  /*40330*/  STS.U16 [R44+0xb6c0], R58 ;  /* 0x00b6c03a2c007388 */ /* 0x000fe20000000400 */
[----:B------:R-:W-:Y:S01]  /*40340*/  STS.U16 [R44+0xb680], R57 ;  /* 0x00b680392c007388 */ /* 0x000fe20000000400 */
[----:B------:R-:W-:Y:S02]  /*40350*/  STS.U16 [R44+0xb880], R56 ;  /* 0x00b880382c007388 */ /* 0x000fe40000000400 */
[----:B------:R0:W-:Y:S01]  /*40360*/  STS.U16 [R44+0xb8c0], R55 ;  /* 0x00b8c0372c007388 */ /* 0x0001e20000000400 */
[----:B------:R-:W4:Y:S01]  /*40370*/  LDL.LU R36, [R1+0x238] ;  /* 0x0002380001247983 */ /* 0x000f220000300800 */
[----:B-1----:R-:W4:Y:S02]  /*40380*/  LDL.LU R37, [R1+0x22c] ;  /* 0x00022c0001257983 */ /* 0x002f240000300800 */
[----:B------:R-:W-:Y:S02]  /*40390*/  STS.U16 [R44+0xbac0], R54 ;  /* 0x00bac0362c007388 */ /* 0x000fe40000000400 */
[----:B------:R-:W-:Y:S01]  /*403a0*/  STS.U16 [R44+0xba80], R53 ;  /* 0x00ba80352c007388 */ /* 0x000fe20000000400 */
[----:B0-----:R-:W4:Y:S01]  /*403b0*/  LDL.LU R59, [R1+0x228] ;  /* 0x00022800013b7983 */ /* 0x001f220000300800 */
[----:B------:R-:W4:Y:S02]  /*403c0*/  LDL.LU R38, [R1+0x21c] ;  /* 0x00021c0001267983 */ /* 0x000f240000300800 */
[----:B------:R-:W4:Y:S02]  /*403d0*/  LDL.LU R39, [R1+0x218] ;  /* 0x0002180001277983 */ /* 0x000f240000300800 */
[----:B------:R-:W-:Y:S01]  /*403e0*/  IMAD.SHL.U32 R55, R43, 0x2, RZ ;  /* 0x000000022b377824 */ /* 0x000fe200078e00ff */
[----:B------:R-:W-:Y:S04]  /*403f0*/  STS.U16 [R44+0xbc80], R52 ;  /* 0x00bc80342c007388 */ /* 0x000fe80000000400 */
[----:B------:R-:W4:Y:S01]  /*40400*/  LDL.LU R40, [R1+0x1dc] ;  /* 0x0001dc0001287983 */ /* 0x000f220000300800 */
[----:B------:R-:W-:Y:S02]  /*40410*/  STS.U16 [R44+0xbcc0], R51 ;  /* 0x00bcc0332c007388 */ /* 0x000fe40000000400 */
[----:B------:R-:W4:Y:S01]  /*40420*/  LDL.LU R41, [R1+0x1d8] ;  /* 0x0001d80001297983 */ /* 0x000f220000300800 */
[----:B------:R-:W-:Y:S01]  /*40430*/  LOP3.LUT R55, R55, 0x20, RZ, 0x3c, !PT ;  /* 0x0000002037377812 */ /* 0x000fe200078e3cff */
[----:B------:R-:W-:Y:S04]  /*40440*/  STS.U16 [R44+0xbec0], R50 ;  /* 0x00bec0322c007388 */ /* 0x000fe80000000400 */
[----:B------:R-:W4:Y:S01]  /*40450*/  LDL.LU R42, [R1+0x1cc] ;  /* 0x0001cc00012a7983 */ /* 0x000f220000300800 */
[----:B------:R0:W-:Y:S02]  /*40460*/  STS.U16 [R44+0xbe80], R49 ;  /* 0x00be80312c007388 */ /* 0x0001e40000000400 */
[----:B------:R-:W4:Y:S01]  /*40470*/  LDL.LU R43, [R1+0x1c8] ;  /* 0x0001c800012b7983 */ /* 0x000f220000300800 */
[----:B0-----:R-:W4:Y:S04]  /*40480*/  LDL.LU R44, [R1+0x1bc] ;  /* 0x0001bc00012c7983 */ /* 0x001f280000300800 */
[----:B---3--:R0:W-:Y:S01]  /*40490*/  STS.U16 [R55+0x8100], R45 ;  /* 0x0081002d37007388 */ /* 0x0081e20000000400 */
[----:B------:R1:W-:Y:S02]  /*404a0*/  STS.U16 [R55+0x8140], R46 ;  /* 0x0081402e37007388 */ /* 0x0003e40000000400 */
[----:B--2---:R2:W-:Y:S02]  /*404b0*/  STS.U16 [R55+0x8340], R47 ;  /* 0x0083402f37007388 */ /* 0x0045e40000000400 */
[----:B----4-:R3:W-:Y:S01]  /*404c0*/  STS.U16 [R55+0x8300], R48 ;  /* 0x0083003037007388 */ /* 0x0107e20000000400 */
[----:B------:R3:W-:Y:S01]  /*404d0*/  STS.U16 [R55+0x8500], R2 ;  /* 0x0085000237007388 */ /* 0x0007e20000000400 */
[----:B------:R3:W-:Y:S03]  /*404e0*/  STS.U16 [R55+0x8540], R0 ;  /* 0x0085400037007388 */ /* 0x0007e60000000400 */
[----:B0-----:R-:W4:Y:S01]  /*404f0*/  LDL.LU R45, [R1+0x1b8] ;  /* 0x0001b800012d7983 */ /* 0x001f220000300800 */
[----:B-1----:R-:W4:Y:S02]  /*40500*/  LDL.LU R46, [R1+0x1ac] ;  /* 0x0001ac00012e7983 */ /* 0x002f240000300800 */
[----:B--2---:R-:W2:Y:S01]  /*40510*/  LDL.LU R47, [R1+0x1a8] ;  /* 0x0001a800012f7983 */ /* 0x004ea20000300800 */
[----:B---3--:R-:W3:Y:S04]  /*40520*/  LDL.LU R48, [R1+0x19c] ;  /* 0x00019c0001307983 */ /* 0x008ee80000300800 */
[----:B------:R-:W3:Y:S04]  /*40530*/  LDL.LU R2, [R1+0x198] ;  /* 0x0001980001027983 */ /* 0x000ee80000300800 */
[----:B------:R0:W-:Y:S01]  /*40540*/  STS.U16 [R55+0x8740], R3 ;  /* 0x0087400337007388 */ /* 0x0001e20000000400 */
[----:B------:R-:W3:Y:S02]  /*40550*/  LDL.LU R0, [R1+0xf8] ;  /* 0x0000f80001007983 */ /* 0x000ee40000300800 */
[----:B------:R1:W-:Y:S01]  /*40560*/  STS.U16 [R55+0x8700], R61 ;  /* 0x0087003d37007388 */ /* 0x0003e20000000400 */
[----:B0-----:R-:W3:Y:S01]  /*40570*/  LDL.LU R3, [R1+0xf4] ;  /* 0x0000f40001037983 */ /* 0x001ee20000300800 */
[----:B-1----:R-:W3:Y:S03]  /*40580*/  LDL.LU R61, [R1+0xe0] ;  /* 0x0000e000013d7983 */ /* 0x002ee60000300800 */
        /* <DEDUP_REMOVED lines=13> */
[----:B------:R0:W-:Y:S01]  /*40660*/  STS.U16 [R55+0x8940], R36 ;  /* 0x0089402437007388 */ /* 0x0001e20000000400 */
[----:B------:R1:W-:Y:S02]  /*40670*/  STS.U16 [R55+0x8b40], R37 ;  /* 0x008b402537007388 */ /* 0x0003e40000000400 */
[----:B------:R1:W-:Y:S02]  /*40680*/  STS.U16 [R55+0x8b00], R59 ;  /* 0x008b003b37007388 */ /* 0x0003e40000000400 */
[----:B------:R1:W-:Y:S01]  /*40690*/  STS.U16 [R55+0x8d00], R38 ;  /* 0x008d002637007388 */ /* 0x0003e20000000400 */
[----:B------:R1:W-:Y:S01]  /*406a0*/  STS.U16 [R55+0x8d40], R39 ;  /* 0x008d402737007388 */ /* 0x0003e20000000400 */
[----:B------:R1:W-:Y:S03]  /*406b0*/  STS.U16 [R55+0x8f40], R40 ;  /* 0x008f402837007388 */ /* 0x0003e60000000400 */
[----:B0-----:R-:W3:Y:S01]  /*406c0*/  LDL.LU R36, [R1+0x5338] ;  /* 0x0053380001247983 */ /* 0x001ee20000300800 */
[----:B-1----:R-:W3:Y:S03]  /*406d0*/  LDL.LU R37, [R1+0x5334] ;  /* 0x0053340001257983 */ /* 0x002ee60000300800 */
[----:B------:R-:W3:Y:S01]  /*406e0*/  LDL.LU R59, [R1+0x4c] ;  /* 0x00004c00013b7983 */ /* 0x000ee20000300800 */
[----:B------:R-:W3:Y:S03]  /*406f0*/  LDL.LU R38, [R1+0x5330] ;  /* 0x0053300001267983 */ /* 0x000ee60000300800 */
[----:B------:R-:W3:Y:S01]  /*40700*/  LDL.LU R39, [R1+0x532c] ;  /* 0x00532c0001277983 */ /* 0x000ee20000300800 */
[----:B------:R-:W3:Y:S03]  /*40710*/  LDL.LU R40, [R1+0x5328] ;  /* 0x0053280001287983 */ /* 0x000ee60000300800 */
[----:B------:R0:W-:Y:S01]  /*40720*/  STS.U16 [R55+0x8f00], R41 ;  /* 0x008f002937007388 */ /* 0x0001e20000000400 */
[----:B------:R1:W-:Y:S02]  /*40730*/  STS.U16 [R55+0x9100], R42 ;  /* 0x0091002a37007388 */ /* 0x0003e40000000400 */
[----:B------:R1:W-:Y:S02]  /*40740*/  STS.U16 [R55+0x9140], R43 ;  /* 0x0091402b37007388 */ /* 0x0003e40000000400 */
[----:B------:R1:W-:Y:S01]  /*40750*/  STS.U16 [R55+0x9340], R44 ;  /* 0x0093402c37007388 */ /* 0x0003e20000000400 */
[----:B0-----:R-:W3:Y:S01]  /*40760*/  LDL.LU R41, [R1+0x5324] ;  /* 0x0053240001297983 */ /* 0x001ee20000300800 */
[----:B-1----:R-:W3:Y:S02]  /*40770*/  LDL.LU R42, [R1+0x5320] ;  /* 0x00532000012a7983 */ /* 0x002ee40000300800 */
[----:B------:R-:W3:Y:S02]  /*40780*/  LDL.LU R43, [R1+0x531c] ;  /* 0x00531c00012b7983 */ /* 0x000ee40000300800 */
[----:B------:R-:W3:Y:S01]  /*40790*/  LDL.LU R44, [R1+0x5318] ;  /* 0x00531800012c7983 */ /* 0x000ee20000300800 */
[----:B----4-:R0:W-:Y:S01]  /*407a0*/  STS.U16 [R55+0x9300], R45 ;  /* 0x0093002d37007388 */ /* 0x0101e20000000400 */
[----:B------:R1:W-:Y:S02]  /*407b0*/  STS.U16 [R55+0x9500], R46 ;  /* 0x0095002e37007388 */ /* 0x0003e40000000400 */
[----:B--2---:R2:W-:Y:S01]  /*407c0*/  STS.U16 [R55+0x9540], R47 ;  /* 0x0095402f37007388 */ /* 0x0045e20000000400 */
[----:B---3--:R4:W-:Y:S04]  /*407d0*/  STS.U16 [R55+0x9740], R48 ;  /* 0x0097403037007388 */ /* 0x0089e80000000400 */
[----:B------:R4:W-:Y:S01]  /*407e0*/  STS.U16 [R55+0x9700], R2 ;  /* 0x0097000237007388 */ /* 0x0009e20000000400 */
[----:B------:R4:W-:Y:S03]  /*407f0*/  STS.U16 [R55+0x9900], R0 ;  /* 0x0099000037007388 */ /* 0x0009e60000000400 */
[----:B0-----:R-:W4:Y:S01]  /*40800*/  LDL.LU R45, [R1+0x5314] ;  /* 0x00531400012d7983 */ /* 0x001f220000300800 */
[----:B-1----:R-:W4:Y:S02]  /*40810*/  LDL.LU R46, [R1+0x5310] ;  /* 0x00531000012e7983 */ /* 0x002f240000300800 */
[----:B--2---:R-:W2:Y:S01]  /*40820*/  LDL.LU R47, [R1+0x530c] ;  /* 0x00530c00012f7983 */ /* 0x004ea20000300800 */
[----:B----4-:R-:W4:Y:S04]  /*40830*/  LDL.LU R48, [R1+0x5308] ;  /* 0x0053080001307983 */ /* 0x010f280000300800 */
[----:B------:R-:W2:Y:S01]  /*40840*/  LDL.LU R2, [R1+0x5304] ;  /* 0x0053040001027983 */ /* 0x000ea20000300800 */
[----:B------:R-:W2:Y:S03]  /*40850*/  LDL.LU R0, [R1+0x5300] ;  /* 0x0053000001007983 */ /* 0x000ea60000300800 */
[----:B------:R0:W-:Y:S01]  /*40860*/  STS.U16 [R55+0x9940], R3 ;  /* 0x0099400337007388 */ /* 0x0001e20000000400 */
[----:B------:R1:W-:Y:S03]  /*40870*/  STS.U16 [R55+0x9b40], R61 ;  /* 0x009b403d37007388 */ /* 0x0003e60000000400 */
[----:B0-----:R-:W2:Y:S01]  /*40880*/  LDL.LU R3, [R1+0x52fc] ;  /* 0x0052fc0001037983 */ /* 0x001ea20000300800 */
[----:B-1----:R-:W2:Y:S03]  /*40890*/  LDL.LU R61, [R1+0x52f8] ;  /* 0x0052f800013d7983 */ /* 0x002ea60000300800 */
[----:B------:R0:W-:Y:S01]  /*408a0*/  STS.U16 [R55+0x9b00], R60 ;  /* 0x009b003c37007388 */ /* 0x0001e20000000400 */
[----:B------:R-:W-:Y:S02]  /*408b0*/  STS.U16 [R55+0x9d00], R49 ;  /* 0x009d003137007388 */ /* 0x000fe40000000400 */
[----:B------:R-:W-:Y:S01]  /*408c0*/  STS.U16 [R55+0x9d40], R50 ;  /* 0x009d403237007388 */ /* 0x000fe20000000400 */
[----:B------:R-:W-:Y:S01]  /*408d0*/  STS.U16 [R55+0x9f40], R51 ;  /* 0x009f403337007388 */ /* 0x000fe20000000400 */
[----:B------:R-:W-:Y:S02]  /*408e0*/  STS.U16 [R55+0x9f00], R52 ;  /* 0x009f003437007388 */ /* 0x000fe40000000400 */
[----:B------:R-:W-:Y:S02]  /*408f0*/  STS.U16 [R55+0xa100], R53 ;  /* 0x00a1003537007388 */ /* 0x000fe40000000400 */
[----:B------:R-:W-:Y:S01]  /*40900*/  STS.U16 [R55+0xa140], R54 ;  /* 0x00a1403637007388 */ /* 0x000fe20000000400 */
[----:B------:R1:W-:Y:S01]  /*40910*/  STS.U16 [R55+0xa340], R56 ;  /* 0x00a3403837007388 */ /* 0x0003e20000000400 */
[----:B------:R-:W-:Y:S02]  /*40920*/  STS.U16 [R55+0xa300], R57 ;  /* 0x00a3003937007388 */ /* 0x000fe40000000400 */
[----:B------:R-:W-:Y:S01]  /*40930*/  STS.U16 [R55+0xa500], R58 ;  /* 0x00a5003a37007388 */ /* 0x000fe20000000400 */
[----:B0-----:R-:W4:Y:S01]  /*40940*/  LDL.LU R60, [R1+0x52f4] ;  /* 0x0052f400013c7983 */ /* 0x001f220000300800 */
[----:B------:R0:W-:Y:S02]  /*40950*/  STS.U16 [R55+0xa540], R22 ;  /* 0x00a5401637007388 */ /* 0x0001e40000000400 */
[----:B------:R0:W-:Y:S01]  /*40960*/  STS.U16 [R55+0xa740], R23 ;  /* 0x00a7401737007388 */ /* 0x0001e20000000400 */
[----:B-1----:R-:W4:Y:S04]  /*40970*/  LDL.LU R56, [R1+0x284] ;  /* 0x0002840001387983 */ /* 0x002f280000300800 */
[----:B0-----:R-:W4:Y:S04]  /*40980*/  LDL.LU R22, [R1+0x280] ;  /* 0x0002800001167983 */ /* 0x001f280000300800 */
[----:B------:R-:W-:Y:S01]  /*40990*/  STS.U16 [R55+0xa700], R59 ;  /* 0x00a7003b37007388 */ /* 0x000fe20000000400 */
[----:B------:R-:W4:Y:S03]  /*409a0*/  LDL.LU R23, [R1+0x264] ;  /* 0x0002640001177983 */ /* 0x000f260000300800 */
[----:B--2---:R0:W-:Y:S01]  /*409b0*/  STS.U16 [R55+0xa900], R61 ;  /* 0x00a9003d37007388 */ /* 0x0041e20000000400 */
[----:B------:R1:W-:Y:S02]  /*409c0*/  STS.U16 [R55+0xa940], R3 ;  /* 0x00a9400337007388 */ /* 0x0003e40000000400 */
[----:B------:R2:W-:Y:S01]  /*409d0*/  STS.U16 [R55+0xab40], R2 ;  /* 0x00ab400237007388 */ /* 0x0005e20000000400 */
[----:B0-----:R-:W3:Y:S01]  /*409e0*/  LDL.LU R61, [R1+0x52f0] ;  /* 0x0052f000013d7983 */ /* 0x001ee20000300800 */
[----:B------:R-:W3:Y:S02]  /*409f0*/  LDL.LU R57, [R1+0x260] ;  /* 0x0002600001397983 */ /* 0x000ee40000300800 */
[----:B------:R-:W3:Y:S02]  /*40a00*/  LDL.LU R58, [R1+0x254] ;  /* 0x00025400013a7983 */ /* 0x000ee40000300800 */
[----:B------:R-:W3:Y:S01]  /*40a10*/  LDL.LU R59, [R1+0x250] ;  /* 0x00025000013b7983 */ /* 0x000ee20000300800 */
[----:B-1----:R-:W3:Y:S01]  /*40a20*/  LDL.LU R3, [R1+0x52ec] ;  /* 0x0052ec0001037983 */ /* 0x002ee20000300800 */
[----:B--2---:R-:W2:Y:S03]  /*40a30*/  LDL.LU R2, [R1+0x52e8] ;  /* 0x0052e80001027983 */ /* 0x004ea60000300800 */
[----:B----4-:R-:W-:Y:S01]  /*40a40*/  STS.U16 [R55+0xab00], R48 ;  /* 0x00ab003037007388 */ /* 0x010fe20000000400 */
        /* <DEDUP_REMOVED lines=20> */
[----:B--2---:R-:W-:Y:S01]  /*40b90*/  STS.U16 [R2+0x8180], R56 ;  /* 0x0081803802007388 */ /* 0x004fe20000000400 */
[----:B------:R0:W-:Y:S02]  /*40ba0*/  STS.U16 [R2+0x81c0], R22 ;  /* 0x0081c01602007388 */ /* 0x0001e40000000400 */
[----:B------:R1:W-:Y:S01]  /*40bb0*/  STS.U16 [R2+0x83c0], R23 ;  /* 0x0083c01702007388 */ /* 0x0003e20000000400 */
[----:B0-----:R-:W2:Y:S01]  /*40bc0*/  LDL.LU R22, [R1+0x244] ;  /* 0x0002440001167983 */ /* 0x001ea20000300800 */
        /* <DEDUP_REMOVED lines=24> */
[----:B---3--:R0:W-:Y:S01]  /*40d50*/  STS.U16 [R2+0x8380], R57 ;  /* 0x0083803902007388 */ /* 0x0081e20000000400 */
[----:B------:R-:W3:Y:S02]  /*40d60*/  LDL.LU R56, [R1+0xa4] ;  /* 0x0000a40001387983 */ /* 0x000ee40000300800 */
[----:B------:R1:W-:Y:S01]  /*40d70*/  STS.U16 [R2+0x8580], R58 ;  /* 0x0085803a02007388 */ /* 0x0003e20000000400 */
[----:B0-----:R-:W3:Y:S01]  /*40d80*/  LDL.LU R57, [R1+0x90] ;  /* 0x0000900001397983 */ /* 0x001ee20000300800 */
[----:B-1----:R-:W3:Y:S02]  /*40d90*/  LDL.LU R58, [R1+0x8c] ;  /* 0x00008c00013a7983 */ /* 0x002ee40000300800 */
[----:B------:R0:W-:Y:S02]  /*40da0*/  STS.U16 [R2+0x85c0], R59 ;  /* 0x0085c03b02007388 */ /* 0x0001e40000000400 */
[----:B0-----:R-:W3:Y:S04]  /*40db0*/  LDL.LU R59, [R1+0x74] ;  /* 0x00007400013b7983 */ /* 0x001ee80000300800 */
[----:B--2---:R0:W-:Y:S01]  /*40dc0*/  STS.U16 [R2+0x87c0], R22 ;  /* 0x0087c01602007388 */ /* 0x0041e20000000400 */
[----:B----4-:R1:W-:Y:S03]  /*40dd0*/  STS.U16 [R2+0x8780], R23 ;  /* 0x0087801702007388 */ /* 0x0103e60000000400 */
[----:B------:R-:W-:Y:S01]  /*40de0*/  STS.U16 [R2+0x8980], R33 ;  /* 0x0089802102007388 */ /* 0x000fe20000000400 */
[----:B------:R-:W-:Y:S03]  /*40df0*/  STS.U16 [R2+0x89c0], R34 ;  /* 0x0089c02202007388 */ /* 0x000fe60000000400 */
[----:B------:R-:W-:Y:S01]  /*40e00*/  STS.U16 [R2+0x8bc0], R35 ;  /* 0x008bc02302007388 */ /* 0x000fe20000000400 */
[----:B------:R-:W-:Y:S02]  /*40e10*/  STS.U16 [R2+0x8b80], R36 ;  /* 0x008b802402007388 */ /* 0x000fe40000000400 */
[----:B------:R-:W-:Y:S01]  /*40e20*/  STS.U16 [R2+0x8d80], R37 ;  /* 0x008d802502007388 */ /* 0x000fe20000000400 */
[----:B0-----:R-:W2:Y:S04]  /*40e30*/  LDL.LU R22, [R1+0x60] ;  /* 0x0000600001167983 */ /* 0x001ea80000300800 */
[----:B-1----:R-:W4:Y:S01]  /*40e40*/  LDL.LU R23, [R1+0x5c] ;  /* 0x00005c0001177983 */ /* 0x002f220000300800 */
        /* <DEDUP_REMOVED lines=18> */
[----:B---3--:R-:W-:Y:S04]  /*40f70*/  STS.U16 [R2+0x9f80], R56 ;  /* 0x009f803802007388 */ /* 0x008fe80000000400 */
[----:B------:R-:W-:Y:S01]  /*40f80*/  STS.U16 [R2+0xa180], R57 ;  /* 0x00a1803902007388 */ /* 0x000fe20000000400 */
[----:B------:R-:W-:Y:S02]  /*40f90*/  STS.U16 [R2+0xa1c0], R58 ;  /* 0x00a1c03a02007388 */ /* 0x000fe40000000400 */
[----:B------:R0:W-:Y:S02]  /*40fa0*/  STS.U16 [R2+0xa3c0], R3 ;  /* 0x00a3c00302007388 */ /* 0x0001e40000000400 */
[----:B0-----:R-:W3:Y:S04]  /*40fb0*/  LDL.LU R3, [R1+0x380] ;  /* 0x0003800001037983 */ /* 0x001ee80000300800 */
[----:B------:R-:W-:Y:S04]  /*40fc0*/  STS.U16 [R2+0xa380], R59 ;  /* 0x00a3803b02007388 */ /* 0x000fe80000000400 */
[----:B--2---:R-:W-:Y:S04]  /*40fd0*/  STS.U16 [R2+0xa580], R22 ;  /* 0x00a5801602007388 */ /* 0x004fe80000000400 */
[----:B----4-:R-:W-:Y:S01]  /*40fe0*/  STS.U16 [R2+0xa5c0], R23 ;  /* 0x00a5c01702007388 */ /* 0x010fe20000000400 */
[----:B------:R-:W-:Y:S02]  /*40ff0*/  STS.U16 [R2+0xa7c0], R61 ;  /* 0x00a7c03d02007388 */ /* 0x000fe40000000400 */
[----:B------:R0:W-:Y:S01]  /*41000*/  STS.U16 [R2+0xa780], R60 ;  /* 0x00a7803c02007388 */ /* 0x0001e20000000400 */
        /* <DEDUP_REMOVED lines=10> */
[----:B0-----:R-:W0:Y:S01]  /*410b0*/  S2R R60, SR_TID.X ;  /* 0x00000000003c7919 */ /* 0x001e220000002100 */
[----:B------:R-:W-:Y:S02]  /*410c0*/  STS.U16 [R2+0xb3c0], R7 ;  /* 0x00b3c00702007388 */ /* 0x000fe40000000400 */
[----:B------:R-:W-:Y:S02]  /*410d0*/  STS.U16 [R2+0xb380], R6 ;  /* 0x00b3800602007388 */ /* 0x000fe40000000400 */
[----:B------:R-:W-:Y:S01]  /*410e0*/  STS.U16 [R2+0xb580], R5 ;  /* 0x00b5800502007388 */ /* 0x000fe20000000400 */
[----:B------:R-:W-:Y:S01]  /*410f0*/  STS.U16 [R2+0xb5c0], R4 ;  /* 0x00b5c00402007388 */ /* 0x000fe20000000400 */
[----:B------:R-:W-:Y:S03]  /*41100*/  STS.U16 [R2+0xb7c0], R24 ;  /* 0x00b7c01802007388 */ /* 0x000fe60000000400 */
[----:B------:R-:W2:Y:S01]  /*41110*/  S2R R61, SR_TID.X ;  /* 0x00000000003d7919 */ /* 0x000ea20000002100 */
[----:B------:R-:W-:Y:S02]  /*41120*/  STS.U16 [R2+0xb780], R25 ;  /* 0x00b7801902007388 */ /* 0x000fe40000000400 */
[----:B------:R-:W-:Y:S02]  /*41130*/  STS.U16 [R2+0xb980], R26 ;  /* 0x00b9801a02007388 */ /* 0x000fe40000000400 */
[----:B------:R-:W-:Y:S01]  /*41140*/  STS.U16 [R2+0xb9c0], R27 ;  /* 0x00b9c01b02007388 */ /* 0x000fe20000000400 */
[----:B------:R-:W-:Y:S01]  /*41150*/  STS.U16 [R2+0xbbc0], R28 ;  /* 0x00bbc01c02007388 */ /* 0x000fe20000000400 */
[----:B------:R-:W-:Y:S02]  /*41160*/  STS.U16 [R2+0xbb80], R29 ;  /* 0x00bb801d02007388 */ /* 0x000fe40000000400 */
[----:B------:R-:W-:Y:S02]  /*41170*/  STS.U16 [R2+0xbd80], R30 ;  /* 0x00bd801e02007388 */ /* 0x000fe40000000400 */
[----:B------:R-:W-:Y:S01]  /*41180*/  STS.U16 [R2+0xbdc0], R31 ;  /* 0x00bdc01f02007388 */ /* 0x000fe20000000400 */
[----:B-1----:R-:W4:Y:S04]  /*41190*/  LDL R0, [R1+0x1874] ;  /* 0x0018740001007983 */ /* 0x002f280000100800 */
[----:B---3--:R1:W-:Y:S01]  /*411a0*/  STS.U16 [R2+0xbfc0], R3 ;  /* 0x00bfc00302007388 */ /* 0x0083e20000000400 */
[----:B------:R-:W-:Y:S02]  /*411b0*/  STS.U16 [R2+0xbf80], R32 ;  /* 0x00bf802002007388 */ /* 0x000fe40000000400 */
[----:B------:R-:W-:Y:S01]  /*411c0*/  BAR.SYNC.DEFER_BLOCKING 0x0 ;  /* 0x0000000000007b1d */ /* 0x000fe20000010000 */
[----:B0-----:R-:W-:Y:S01]  /*411d0*/  LOP3.LUT R60, R60, 0x7, RZ, 0xc0, !PT ;  /* 0x000000073c3c7812 */ /* 0x001fe200078ec0ff */
[----:B--2---:R-:W-:-:S04]  /*411e0*/  IMAD.SHL.U32 R61, R61, 0x2, RZ ;  /* 0x000000023d3d7824 */ /* 0x004fc800078e00ff */
[----:B------:R-:W-:-:S05]  /*411f0*/  IMAD R60, R60, 0x90, RZ ;  /* 0x000000903c3c7824 */ /* 0x000fca00078e02ff */
[----:B-1----:R-:W-:-:S05]  /*41200*/  LOP3.LUT R3, R60, 0x30, R61, 0x78, !PT ;  /* 0x000000303c037812 */ /* 0x002fca00078e783d */
[----:B------:R-:W0:Y:S04]  /*41210*/  LDSM.16.M88.4 R40, [R3+0x8000] ;  /* 0x008000000328783b */ /* 0x000e280000000200 */
[----:B------:R-:W1:Y:S04]  /*41220*/  LDSM.16.M88.4 R36, [R3+0x8400] ;  /* 0x008400000324783b */ /* 0x000e680000000200 */
[----:B------:R-:W2:Y:S04]  /*41230*/  LDSM.16.M88.4 R32, [R3+0x8800] ;  /* 0x008800000320783b */ /* 0x000ea80000000200 */
[----:B------:R-:W3:Y:S04]  /*41240*/  LDSM.16.M88.4 R28, [R3+0x8c00] ;  /* 0x008c0000031c783b */ /* 0x000ee80000000200 */
[----:B------:R-:W2:Y:S04]  /*41250*/  LDSM.16.M88.4 R24, [R3+0x9000] ;  /* 0x009000000318783b */ /* 0x000ea80000000200 */
[----:B------:R-:W3:Y:S04]  /*41260*/  LDSM.16.M88.4 R8, [R3+0x9400] ;  /* 0x009400000308783b */ /* 0x000ee80000000200 */
[----:B------:R-:W3:Y:S04]  /*41270*/  LDSM.16.M88.4 R4, [R3+0x9800] ;  /* 0x009800000304783b */ /* 0x000ee80000000200 */
[----:B------:R-:W3:Y:S04]  /*41280*/  LDSM.16.M88.4 R16, [R3+0xa000] ;  /* 0x00a000000310783b */ /* 0x000ee80000000200 */
[----:B------:R-:W3:Y:S04]  /*41290*/  LDSM.16.M88.4 R12, [R3+0xa800] ;  /* 0x00a80000030c783b */ /* 0x000ee80000000200 */
[----:B------:R-:W3:Y:S04]  /*412a0*/  LDSM.16.M88.4 R52, [R3+0x9c00] ;  /* 0x009c00000334783b */ /* 0x000ee80000000200 */
[----:B------:R-:W-:Y:S04]  /*412b0*/  LDSM.16.M88.4 R56, [R3+0xa400] ;  /* 0x00a400000338783b */ /* 0x000fe80000000200 */
[----:B0-----:R-:W-:Y:S01]  /*412c0*/  STL [R1+0x4b04], R42 ;  /* 0x004b042a01007387 */ /* 0x001fe20000100800 */
[----:B------:R-:W-:Y:S02]  /*412d0*/  STL [R1+0x4b00], R43 ;  /* 0x004b002b01007387 */ /* 0x000fe40000100800 */
[----:B-1----:R-:W-:Y:S02]  /*412e0*/  STL [R1+0x4af4], R38 ;  /* 0x004af42601007387 */ /* 0x002fe40000100800 */
[----:B------:R0:W-:Y:S01]  /*412f0*/  STL [R1+0x4af0], R39 ;  /* 0x004af02701007387 */ /* 0x0001e20000100800 */
[----:B--2---:R-:W-:Y:S01]  /*41300*/  STL [R1+0x4adc], R34 ;  /* 0x004adc2201007387 */ /* 0x004fe20000100800 */
[----:B------:R-:W-:Y:S02]  /*41310*/  STL [R1+0x4ad8], R35 ;  /* 0x004ad82301007387 */ /* 0x000fe40000100800 */
[----:B------:R-:W-:Y:S02]  /*41320*/  STL.64 [R1+0x52e0], R32 ;  /* 0x0052e02001007387 */ /* 0x000fe40000100a00 */
[----:B---3--:R-:W-:Y:S01]  /*41330*/  STL [R1+0x4f08], R30 ;  /* 0x004f081e01007387 */ /* 0x008fe20000100800 */
[----:B------:R-:W-:Y:S01]  /*41340*/  STL [R1+0x4ac8], R31 ;  /* 0x004ac81f01007387 */ /* 0x000fe20000100800 */
[----:B------:R-:W-:Y:S02]  /*41350*/  STL [R1+0x4ae0], R26 ;  /* 0x004ae01a01007387 */ /* 0x000fe40000100800 */
[----:B------:R-:W-:Y:S02]  /*41360*/  STL [R1+0x4ac4], R27 ;  /* 0x004ac41b01007387 */ /* 0x000fe40000100800 */
[----:B------:R-:W-:Y:S01]  /*41370*/  STL [R1+0x4ac0], R10 ;  /* 0x004ac00a01007387 */ /* 0x000fe20000100800 */
[----:B------:R-:W-:Y:S01]  /*41380*/  STL [R1+0x4abc], R11 ;  /* 0x004abc0b01007387 */ /* 0x000fe20000100800 */
[----:B------:R-:W-:Y:S02]  /*41390*/  STL [R1+0x4ae4], R6 ;  /* 0x004ae40601007387 */ /* 0x000fe40000100800 */
[----:B------:R-:W-:Y:S02]  /*413a0*/  STL [R1+0x4ab8], R7 ;  /* 0x004ab80701007387 */ /* 0x000fe40000100800 */
[----:B------:R-:W-:Y:S01]  /*413b0*/  STL.64 [R1+0xe0], R16 ;  /* 0x0000e01001007387 */ /* 0x000fe20000100a00 */
[----:B------:R-:W-:Y:S01]  /*413c0*/  STL.64 [R1+0xe8], R18 ;  /* 0x0000e81201007387 */ /* 0x000fe20000100a00 */
[----:B------:R-:W-:Y:S02]  /*413d0*/  STL.64 [R1+0x30], R12 ;  /* 0x0000300c01007387 */ /* 0x000fe40000100a00 */
[----:B0-----:R-:W-:-:S02]  /*413e0*/  IMAD.MOV.U32 R39, RZ, RZ, R12 ;  /* 0x000000ffff277224 */ /* 0x001fc400078e000c */
[----:B------:R-:W-:Y:S02]  /*413f0*/  STL.64 [R1+0x38], R14 ;  /* 0x0000380e01007387 */ /* 0x000fe40000100a00 */
[----:B------:R-:W-:Y:S01]  /*41400*/  IMAD.MOV.U32 R38, RZ, RZ, R13 ;  /* 0x000000ffff267224 */ /* 0x000fe200078e000d */
[----:B------:R-:W-:Y:S04]  /*41410*/  LDSM.16.M88.4 R16, [R3+0xbc00] ;  /* 0x00bc00000310783b */ /* 0x000fe80000000200 */
[----:B------:R-:W0:Y:S04]  /*41420*/  LDSM.16.M88.4 R12, [R3+0xac00] ;  /* 0x00ac0000030c783b */ /* 0x000e280000000200 */
[----:B------:R-:W-:Y:S01]  /*41430*/  STL.64 [R1+0xf0], R52 ;  /* 0x0000f03401007387 */ /* 0x000fe20000100a00 */
[----:B------:R-:W-:Y:S03]  /*41440*/  STL.64 [R1+0xf8], R54 ;  /* 0x0000f83601007387 */ /* 0x000fe60000100a00 */
[----:B0-----:R-:W-:Y:S01]  /*41450*/  STL.64 [R1+0x20], R12 ;  /* 0x0000200c01007387 */ /* 0x001fe20000100a00 */
[----:B------:R-:W-:-:S02]  /*41460*/  IMAD.MOV.U32 R45, RZ, RZ, R12 ;  /* 0x000000ffff2d7224 */ /* 0x000fc400078e000c */
[----:B------:R-:W-:Y:S02]  /*41470*/  IMAD.MOV.U32 R44, RZ, RZ, R13 ;  /* 0x000000ffff2c7224 */ /* 0x000fe400078e000d */
[----:B------:R-:W-:Y:S01]  /*41480*/  IMAD.MOV.U32 R60, RZ, RZ, R14 ;  /* 0x000000ffff3c7224 */ /* 0x000fe200078e000e */
[----:B------:R-:W-:Y:S01]  /*41490*/  STL.64 [R1+0x28], R14 ;  /* 0x0000280e01007387 */ /* 0x000fe20000100a00 */
[----:B------:R-:W-:Y:S02]  /*414a0*/  IMAD.MOV.U32 R30, RZ, RZ, R15 ;  /* 0x000000ffff1e7224 */ /* 0x000fe400078e000f */
[----:B------:R-:W0:Y:S04]  /*414b0*/  LDSM.16.M88.4 R12, [R3+0xb000] ;  /* 0x00b00000030c783b */ /* 0x000e280000000200 */
[----:B------:R-:W-:Y:S01]  /*414c0*/  STL.64 [R1+0xd0], R56 ;  /* 0x0000d03801007387 */ /* 0x000fe20000100a00 */
[----:B------:R-:W-:Y:S01]  /*414d0*/  STL.64 [R1+0xd8], R58 ;  /* 0x0000d83a01007387 */ /* 0x000fe20000100a00 */
[----:B------:R1:W-:Y:S03]  /*414e0*/  STL.64 [R1+0x52d0], R56 ;  /* 0x0052d03801007387 */ /* 0x0003e60000100a00 */
[----:B0-----:R-:W-:Y:S01]  /*414f0*/  STL.64 [R1+0x10], R12 ;  /* 0x0000100c01007387 */ /* 0x001fe20000100a00 */
[----:B------:R-:W-:Y:S02]  /*41500*/  STL.64 [R1+0x18], R14 ;  /* 0x0000180e01007387 */ /* 0x000fe40000100a00 */
[----:B------:R-:W2:Y:S02]  /*41510*/  LDL.LU.64 R32, [R1+0x13c0] ;  /* 0x0013c00001207983 */ /* 0x000ea40000300a00 */
[----:B------:R-:W2:Y:S02]  /*41520*/  LDL.LU.64 R34, [R1+0x13c8] ;  /* 0x0013c80001227983 */ /* 0x000ea40000300a00 */
[----:B------:R-:W-:-:S02]  /*41530*/  IMAD.MOV.U32 R7, RZ, RZ, R12 ;  /* 0x000000ffff077224 */ /* 0x000fc400078e000c */
[----:B------:R-:W-:Y:S01]  /*41540*/  IMAD.MOV.U32 R2, RZ, RZ, R13 ;  /* 0x000000ffff027224 */ /* 0x000fe200078e000d */
[----:B-1----:R-:W3:Y:S04]  /*41550*/  LDL.LU.64 R56, [R1+0x1370] ;  /* 0x0013700001387983 */ /* 0x002ee80000300a00 */
[----:B------:R-:W0:Y:S01]  /*41560*/  LDSM.16.M88.4 R12, [R3+0xb400] ;  /* 0x00b40000030c783b */ /* 0x000e220000000200 */
[----:B------:R-:W3:Y:S03]  /*41570*/  LDL.LU.64 R58, [R1+0x1378] ;  /* 0x00137800013a7983 */ /* 0x000ee60000300a00 */
[----:B0-----:R-:W-:Y:S01]  /*41580*/  STL.64 [R1], R12 ;  /* 0x0000000c01007387 */ /* 0x001fe20000100a00 */
[----:B------:R-:W-:-:S02]  /*41590*/  IMAD.MOV.U32 R47, RZ, RZ, R12 ;  /* 0x000000ffff2f7224 */ /* 0x000fc400078e000c */
[----:B------:R-:W-:Y:S02]  /*415a0*/  STL.64 [R1+0x8], R14 ;  /* 0x0000080e01007387 */ /* 0x000fe40000100a00 */
[----:B------:R-:W-:Y:S02]  /*415b0*/  IMAD.MOV.U32 R46, RZ, RZ, R13 ;  /* 0x000000ffff2e7224 */ /* 0x000fe400078e000d */
[----:B------:R-:W0:Y:S04]  /*415c0*/  LDSM.16.M88.4 R12, [R3+0xb800] ;  /* 0x00b80000030c783b */ /* 0x000e280000000200 */
[----:B----4-:R-:W1:Y:S04]  /*415d0*/  LDSM.16.MT88.4 R20, [R0+0x80] ;  /* 0x000080000014783b */ /* 0x010e680000004200 */
[----:B------:R-:W2:Y:S04]  /*415e0*/  LDSM.16.MT88.4 R48, [R0] ;  /* 0x000000000030783b */ /* 0x000ea80000004200 */
[----:B0-----:R-:W-:Y:S01]  /*415f0*/  STL.64 [R1+0x5298], R14 ;  /* 0x0052980e01007387 */ /* 0x001fe20000100a00 */
[----:B------:R0:W-:Y:S03]  /*41600*/  STL.64 [R1+0x5290], R12 ;  /* 0x0052900c01007387 */ /* 0x0001e60000100a00 */
[----:B0-----:R-:W4:Y:S01]  /*41610*/  LDL.LU.64 R12, [R1+0x1360] ;  /* 0x00136000010c7983 */ /* 0x001f220000300a00 */
[----:B------:R-:W4:Y:S02]  /*41620*/  LDL.LU.64 R14, [R1+0x1368] ;  /* 0x00136800010e7983 */ /* 0x000f240000300a00 */
[----:B------:R-:W-:Y:S02]  /*41630*/  STL [R1+0x4b1c], R18 ;  /* 0x004b1c1201007387 */ /* 0x000fe40000100800 */
[----:B------:R-:W-:Y:S01]  /*41640*/  STL [R1+0x4b18], R19 ;  /* 0x004b181301007387 */ /* 0x000fe20000100800 */
[----:B------:R-:W3:Y:S04]  /*41650*/  LDL R3, [R1+0x18c0] ;  /* 0x0018c00001037983 */ /* 0x000ee80000100800 */
[----:B-1----:R-:W-:Y:S01]  /*41660*/  STL.64 [R1+0x5288], R22 ;  /* 0x0052881601007387 */ /* 0x002fe20000100a00 */
[----:B------:R0:W-:Y:S03]  /*41670*/  STL.64 [R1+0x5280], R20 ;  /* 0x0052801401007387 */ /* 0x0001e60000100a00 */
[----:B0-----:R-:W3:Y:S01]  /*41680*/  LDL.LU.64 R20, [R1+0x1380] ;  /* 0x0013800001147983 */ /* 0x001ee20000300a00 */
[----:B------:R-:W3:Y:S01]  /*41690*/  LDL.LU.64 R22, [R1+0x1388] ;  /* 0x0013880001167983 */ /* 0x000ee20000300a00 */
[C---:B--2---:R-:W-:Y:S11]  /*416a0*/  HMMA.16816.F32.BF16 R32, R48.reuse, R40, R32 ;  /* 0x000000283020723c */ /* 0x044ff60000041820 */
[----:B------:R-:W-:Y:S11]  /*416b0*/  @!UPT UIADD3 URZ, URZ, URZ, URZ ;  /* 0x0000003f3f3ff290 */ /* 0x000ff6000fffe03f */
[----:B------:R-:W-:Y:S01]  /*416c0*/  @!UPT UIADD3 URZ, URZ, URZ, URZ ;  /* 0x0000003f3f3ff290 */ /* 0x000fe2000fffe03f */
[----:B------:R0:W-:Y:S01]  /*416d0*/  STL.64 [R1+0x4d0], R32 ;  /* 0x0004d02001007387 */ /* 0x0001e20000100a00 */
[----:B------:R1:W-:Y:S03]  /*416e0*/  STL.64 [R1+0x4d8], R34 ;  /* 0x0004d82201007387 */ /* 0x0003e60000100a00 */
[----:B0-----:R-:W2:Y:S01]  /*416f0*/  LDL.LU.64 R32, [R1+0x52e0] ;  /* 0x0052e00001207983 */ /* 0x001ea20000300a00 */
[C---:B---3--:R-:W-:Y:S11]  /*41700*/  HMMA.16816.F32.BF16 R20, R48.reuse, R36, R20 ;  /* 0x000000243014723c */ /* 0x048ff60000041814 */
[----:B------:R-:W-:Y:S11]  /*41710*/  @!UPT UIADD3 URZ, URZ, URZ, URZ ;  /* 0x0000003f3f3ff290 */ /* 0x000ff6000fffe03f */
[----:B------:R-:W-:Y:S01]  /*41720*/  @!UPT UIADD3 URZ, URZ, URZ, URZ ;  /* 0x0000003f3f3ff290 */ /* 0x000fe2000fffe03f */
[----:B------:R-:W-:Y:S01]  /*41730*/  STL.64 [R1+0x4c0], R20 ;  /* 0x0004c01401007387 */ /* 0x000fe20000100a00 */
[----:B------:R2:W-:Y:S01]  /*41740*/  STL.64 [R1+0x4c8], R22 ;  /* 0x0004c81601007387 */ /* 0x0005e20000100a00 */
[C---:B----4-:R-:W-:Y:S11]  /*41750*/  HMMA.16816.F32.BF16 R12, R48.reuse, R28, R12 ;  /* 0x0000001c300c723c */ /* 0x050ff6000004180c */
[----:B------:R-:W-:Y:S11]  /*41760*/  @!UPT UIADD3 URZ, URZ, URZ, URZ ;  /* 0x0000003f3f3ff290 */ /* 0x000ff6000fffe03f */
[----:B------:R-:W-:Y:S02]  /*41770*/  @!UPT UIADD3 URZ, URZ, URZ, URZ ;  /* 0x0000003f3f3ff290 */ /* 0x000fe4000fffe03f */
[----:B------:R-:W-:Y:S02]  /*41780*/  IMAD.MOV.U32 R6, RZ, RZ, R12 ;  /* 0x000000ffff067224 */ /* 0x000fe400078e000c */
[----:B------:R-:W-:Y:S02]  /*41790*/  IMAD.MOV.U32 R26, RZ, RZ, R13 ;  /* 0x000000ffff1a7224 */ /* 0x000fe400078e000d */
[----:B-1----:R-:W-:Y:S02]  /*417a0*/  IMAD.MOV.U32 R34, RZ, RZ, R14 ;  /* 0x000000ffff227224 */ /* 0x002fe400078e000e */
[----:B------:R-:W-:Y:S01]  /*417b0*/  IMAD.MOV.U32 R35, RZ, RZ, R15 ;  /* 0x000000ffff237224 */ /* 0x000fe200078e000f */
[----:B--2---:R-:W-:Y:S11]  /*417c0*/  HMMA.16816.F32.BF16 R20, R48, R32, R56 ;  /* 0x000000203014723c */ /* 0x004ff60000041838 */
[----:B------:R-:W-:Y:S11]  /*417d0*/  @!UPT UIADD3 URZ, URZ, URZ, URZ ;  /* 0x0000003f3f3ff290 */ /* 0x000ff6000fffe03f */
[----:B------:R-:W-:Y:S02]  /*417e0*/  @!UPT UIADD3 URZ, URZ, URZ, URZ ;  /* 0x0000003f3f3ff290 */ /* 0x000fe4000fffe03f */
[----:B------:R-:W-:Y:S02]  /*417f0*/  IMAD.MOV.U32 R31, RZ, RZ, R20 ;  /* 0x000000ffff1f7224 */ /* 0x000fe400078e0014 */
[----:B------:R-:W-:Y:S02]  /*41800*/  IMAD.MOV.U32 R27, RZ, RZ, R21 ;  /* 0x000000ffff1b7224 */ /* 0x000fe400078e0015 */
[----:B------:R-:W-:Y:S02]  /*41810*/  IMAD.MOV.U32 R10, RZ, RZ, R22 ;  /* 0x000000ffff0a7224 */ /* 0x000fe400078e0016 */
[----:B------:R-:W-:Y:S01]  /*41820*/  IMAD.MOV.U32 R11, RZ, RZ, R23 ;  /* 0x000000ffff0b7224 */ /* 0x000fe200078e0017 */
[----:B------:R-:W2:Y:S01]  /*41830*/  LDL.LU.64 R20, [R1+0x1190] ;  /* 0x0011900001147983 */ /* 0x000ea20000300a00 */
[----:B------:R-:W2:Y:S03]  /*41840*/  LDL.LU.64 R22, [R1+0x1198] ;  /* 0x0011980001167983 */ /* 0x000ea60000300a00 */
[----:B------:R-:W-:Y:S01]  /*41850*/  STL [R1+0x4afc], R11 ;  /* 0x004afc0b01007387 */ /* 0x000fe20000100800 */
[----:B------:R-:W-:Y:S02]  /*41860*/  STL [R1+0x4af8], R10 ;  /* 0x004af80a01007387 */ /* 0x000fe40000100800 */
[----:B------:R-:W3:Y:S02]  /*41870*/  LDL.LU.64 R12, [R1+0x1160] ;  /* 0x00116000010c7983 */ /* 0x000ee40000300a00 */
[----:B------:R-:W3:Y:S01]  /*41880*/  LDL.LU.64 R14, [R1+0x1168] ;  /* 0x00116800010e7983 */ /* 0x000ee20000300a00 */
[----:B------:R-:W-:Y:S01]  /*41890*/  STL.64 [R1+0x5278], R30 ;  /* 0x0052781e01007387 */ /* 0x000fe20000100a00 */
[----:B------:R0:W-:Y:S02]  /*418a0*/  STL.64 [R1+0x5270], R28 ;  /* 0x0052701c01007387 */ /* 0x0001e40000100a00 */
[----:B------:R-:W-:Y:S02]  /*418b0*/  STL [R1+0x4b84], R35 ;  /* 0x004b842301007387 */ /* 0x000fe40000100800 */
[----:B------:R-:W-:Y:S01]  /*418c0*/  STL [R1+0x4b24], R34 ;  /* 0x004b242201007387 */ /* 0x000fe20000100800 */
[----:B------:R-:W-:Y:S01]  /*418d0*/  STL [R1+0x4b20], R6 ;  /* 0x004b200601007387 */ /* 0x000fe20000100800 */
[----:B0-----:R-:W-:-:S02]  /*418e0*/  IMAD.MOV.U32 R28, RZ, RZ, R47 ;  /* 0x000000ffff1c7224 */ /* 0x001fc400078e002f */
[----:B------:R-:W-:Y:S01]  /*418f0*/  IMAD.MOV.U32 R29, RZ, RZ, R46 ;  /* 0x000000ffff1d7224 */ /* 0x000fe200078e002e */
[C---:B--2---:R-:W-:Y:S08]  /*41900*/  HMMA.16816.F32.BF16 R20, R48.reuse, R24, R20 ;  /* 0x000000183014723c */ /* 0x044ff00000041814 */
[----:B---3--:R-:W-:Y:S11]  /*41910*/  HMMA.16816.F32.BF16 R12, R48, R8, R12 ;  /* 0x00000008300c723c */ /* 0x008ff6000004180c */
[----:B------:R-:W-:Y:S04]  /*41920*/  @!UPT UIADD3 URZ, URZ, URZ, URZ ;  /* 0x0000003f3f3ff290 */ /* 0x000fe8000fffe03f */
[----:B------:R-:W-:Y:S01]  /*41930*/  STL [R1+0x490], R20 ;  /* 0x0004901401007387 */ /* 0x000fe20000100800 */
[----:B------:R-:W-:Y:S02]  /*41940*/  STL [R1+0x49c], R23 ;  /* 0x00049c1701007387 */ /* 0x000fe40000100800 */
[----:B------:R-:W-:Y:S02]  /*41950*/  STL.64 [R1+0x52a8], R26 ;  /* 0x0052a81a01007387 */ /* 0x000fe40000100a00 */
[----:B------:R0:W-:Y:S02]  /*41960*/  STL.64 [R1+0x52a0], R24 ;  /* 0x0052a01801007387 */ /* 0x0001e40000100a00 */
[----:B0-----:R-:W-:Y:S02]  /*41970*/  IMAD.MOV.U32 R24, RZ, RZ, R45 ;  /* 0x000000ffff187224 */ /* 0x001fe400078e002d */
[----:B------:R-:W-:Y:S02]  /*41980*/  IMAD.MOV.U32 R25, RZ, RZ, R44 ;  /* 0x000000ffff197224 */ /* 0x000fe400078e002c */
[----:B------:R-:W0:Y:S01]  /*41990*/  LDSM.16.MT88.4 R44, [R0+0x100] ;  /* 0x00010000002c783b */ /* 0x000e220000004200 */
[----:B------:R-:W-:-:S02]  /*419a0*/  IMAD.MOV.U32 R43, RZ, RZ, R22 ;  /* 0x000000ffff2b7224 */ /* 0x000fc400078e0016 */
[----:B------:R-:W-:-:S03]  /*419b0*/  IMAD.MOV.U32 R42, RZ, RZ, R21 ;  /* 0x000000ffff2a7224 */ /* 0x000fc600078e0015 */
[----:B------:R-:W-:Y:S02]  /*419c0*/  STL [R1+0x4b7c], R43 ;  /* 0x004b7c2b01007387 */ /* 0x000fe40000100800 */
[----:B------:R-:W-:Y:S02]  /*419d0*/  STL [R1+0x4b78], R42 ;  /* 0x004b782a01007387 */ /* 0x000fe40000100800 */
[----:B------:R-:W-:Y:S02]  /*419e0*/  STL.64 [R1+0x52b0], R40 ;  /* 0x0052b02801007387 */ /* 0x000fe40000100a00 */
[----:B------:R-:W2:Y:S01]  /*419f0*/  LDL.LU.64 R20, [R1+0x1180] ;  /* 0x0011800001147983 */ /* 0x000ea20000300a00 */
[----:B------:R-:W2:Y:S01]  /*41a00*/  LDL.LU.64 R22, [R1+0x1188] ;  /* 0x0011880001167983 */ /* 0x000ea20000300a00 */
[----:B------:R1:W-:Y:S02]  /*41a10*/  STL.64 [R1+0x480], R12 ;  /* 0x0004800c01007387 */ /* 0x0003e40000100a00 */
[----:B------:R3:W-:Y:S01]  /*41a20*/  STL.64 [R1+0x488], R14 ;  /* 0x0004880e01007387 */ /* 0x0007e20000100a00 */
[----:B-1----:R-:W4:Y:S01]  /*41a30*/  LDL.LU.64 R12, [R1+0x1170] ;  /* 0x00117000010c7983 */ /* 0x002f220000300a00 */
[----:B---3--:R-:W4:Y:S02]  /*41a40*/  LDL.LU.64 R14, [R1+0x1178] ;  /* 0x00117800010e7983 */ /* 0x008f240000300a00 */
[----:B------:R1:W-:Y:S02]  /*41a50*/  STL.64 [R1+0x52b8], R28 ;  /* 0x0052b81c01007387 */ /* 0x0003e40000100a00 */
[----:B------:R-:W-:Y:S02]  /*41a60*/  STL.64 [R1+0x52c0], R24 ;  /* 0x0052c01801007387 */ /* 0x000fe40000100a00 */
[----:B-1----:R-:W-:-:S02]  /*41a70*/  IMAD.MOV.U32 R28, RZ, RZ, R39 ;  /* 0x000000ffff1c7224 */ /* 0x002fc400078e0027 */
[----:B------:R-:W-:-:S05]  /*41a80*/  IMAD.MOV.U32 R29, RZ, RZ, R38 ;  /* 0x000000ffff1d7224 */ /* 0x000fca00078e0026 */
[----:B------:R-:W-:Y:S01]  /*41a90*/  STL.64 [R1+0x52c8], R28 ;  /* 0x0052c81c01007387 */ /* 0x000fe20000100a00 */
[----:B0-----:R-:W-:Y:S02]  /*41aa0*/  STL.64 [R1+0x5218], R46 ;  /* 0x0052182e01007387 */ /* 0x001fe40000100a00 */
[----:B------:R0:W-:Y:S02]  /*41ab0*/  STL.64 [R1+0x5210], R44 ;  /* 0x0052102c01007387 */ /* 0x0001e40000100a00 */
[----:B0-----:R-:W-:Y:S02]  /*41ac0*/  IMAD.MOV.U32 R44, RZ, RZ, R7 ;  /* 0x000000ffff2c7224 */ /* 0x001fe400078e0007 */
[----:B------:R-:W-:-:S05]  /*41ad0*/  IMAD.MOV.U32 R45, RZ, RZ, R2 ;  /* 0x000000ffff2d7224 */ /* 0x000fca00078e0002 */
[----:B------:R0:W-:Y:S04]  /*41ae0*/  STL.64 [R1+0x52d8], R44 ;  /* 0x0052d82c01007387 */ /* 0x0001e80000100a00 */
[----:B0-----:R-:W3:Y:S01]  /*41af0*/  LDL.64 R44, [R1+0xe0] ;  /* 0x0000e000012c7983 */ /* 0x001ee20000100a00 */
[----:B------:R-:W3:Y:S02]  /*41b00*/  LDL.LU.64 R56, [R1+0xc70] ;  /* 0x000c700001387983 */ /* 0x000ee40000300a00 */
[----:B------:R-:W3:Y:S02]  /*41b10*/  LDL.LU.64 R58, [R1+0xc78] ;  /* 0x000c7800013a7983 */ /* 0x000ee40000300a00 */
[----:B------:R-:W3:Y:S01]  /*41b20*/  LDL.LU.64 R28, [R1+0xc60] ;  /* 0x000c6000011c7983 */ /* 0x000ee20000300a00 */
[----:B------:R-:W3:Y:S01]  /*41b30*/  LDL.LU.64 R30, [R1+0xc68] ;  /* 0x000c6800011e7983 */ /* 0x000ee20000300a00 */
[----:B------:R-:W3:Y:S02]  /*41b40*/  LDL.LU.64 R24, [R1+0xc50] ;  /* 0x000c500001187983 */ /* 0x000ee40000300a00 */
[----:B------:R-:W3:Y:S02]  /*41b50*/  LDL.LU.64 R26, [R1+0xc58] ;  /* 0x000c5800011a7983 */ /* 0x000ee40000300a00 */
[----:B------:R-:W3:Y:S01]  /*41b60*/  LDL.LU.64 R40, [R1+0xb40] ;  /* 0x000b400001287983 */ /* 0x000ee20000300a00 */
[----:B------:R-:W3:Y:S01]  /*41b70*/  LDL.LU.64 R42, [R1+0xb48] ;  /* 0x000b4800012a7983 */ /* 0x000ee20000300a00 */
[C---:B--2---:R-:W-:Y:S08]  /*41b80*/  HMMA.16816.F32.BF16 R20, R48.reuse, R4, R20 ;  /* 0x000000043014723c */ /* 0x044ff00000041814 */
[----:B----4-:R-:W-:Y:S11]  /*41b90*/  HMMA.16816.F32.BF16 R12, R48, R52, R12 ;  /* 0x00000034300c723c */ /* 0x010ff6000004180c */
[----:B------:R-:W-:Y:S05]  /*41ba0*/  @!UPT UIADD3 URZ, URZ, URZ, URZ ;  /* 0x0000003f3f3ff290 */ /* 0x000fea000fffe03f */
[----:B------:R-:W-:Y:S02]  /*41bb0*/  IMAD.MOV.U32 R11, RZ, RZ, R20 ;  /* 0x000000ffff0b7224 */ /* 0x000fe400078e0014 */
[----:B------:R-:W-:Y:S02]  /*41bc0*/  IMAD.MOV.U32 R10, RZ, RZ, R21 ;  /* 0x000000ffff0a7224 */ /* 0x000fe400078e0015 */
[----:B------:R-:W-:Y:S02]  /*41bd0*/  IMAD.MOV.U32 R38, RZ, RZ, R22 ;  /* 0x000000ffff267224 */ /* 0x000fe400078e0016 */
[----:B------:R-:W-:Y:S02]  /*41be0*/  IMAD.MOV.U32 R39, RZ, RZ, R23 ;  /* 0x000000ffff277224 */ /* 0x000fe400078e0017 */
[----:B------:R-:W-:Y:S02]  /*41bf0*/  IMAD.MOV.U32 R34, RZ, RZ, R12 ;  /* 0x000000ffff227224 */ /* 0x000fe400078e000c */
[----:B------:R-:W-:-:S02]  /*41c00*/  IMAD.MOV.U32 R6, RZ, RZ, R13 ;  /* 0x000000ffff067224 */ /* 0x000fc400078e000d */
[----:B------:R-:W-:Y:S02]  /*41c10*/  IMAD.MOV.U32 R18, RZ, RZ, R14 ;  /* 0x000000ffff127224 */ /* 0x000fe400078e000e */
[----:B------:R-:W-:Y:S01]  /*41c20*/  IMAD.MOV.U32 R19, RZ, RZ, R15 ;  /* 0x000000ffff137224 */ /* 0x000fe200078e000f */
[----:B------:R-:W2:Y:S01]  /*41c30*/  LDL.LU.64 R12, [R1+0xaa0] ;  /* 0x000aa000010c7983 */ /* 0x000ea20000300a00 */
[----:B------:R-:W2:Y:S02]  /*41c40*/  LDL.LU.64 R14, [R1+0xaa8] ;  /* 0x000aa800010e7983 */ /* 0x000ea40000300a00 */
[----:B------:R-:W4:Y:S02]  /*41c50*/  LDL.LU.64 R20, [R1+0xa80] ;  /* 0x000a800001147983 */ /* 0x000f240000300a00 */
[----:B------:R-:W4:Y:S01]  /*41c60*/  LDL.LU.64 R22, [R1+0xa88] ;  /* 0x000a880001167983 */ /* 0x000f220000300a00 */
[----:B------:R-:W-:Y:S01]  /*41c70*/  STL [R1+0x4bc8], R34 ;  /* 0x004bc82201007387 */ /* 0x000fe20000100800 */
[----:B------:R0:W-:Y:S01]  /*41c80*/  STL [R1+0x4b80], R6 ;  /* 0x004b800601007387 */ /* 0x0001e20000100800 */
[----:B---3--:R-:W-:Y:S01]  /*41c90*/  HMMA.16816.F32.BF16 R56, R48, R44, R56 ;  /* 0x0000002c3038723c */ /* 0x008fe20000041838 */
[----:B0-----:R-:W-:-:S02]  /*41ca0*/  IMAD.MOV.U32 R6, RZ, RZ, R44 ;  /* 0x000000ffff067224 */ /* 0x001fc400078e002c */
[----:B------:R-:W-:Y:S02]  /*41cb0*/  IMAD.MOV.U32 R2, RZ, RZ, R45 ;  /* 0x000000ffff027224 */ /* 0x000fe400078e002d */
[----:B------:R-:W2:Y:S11]  /*41cc0*/  LDL.LU.64 R44, [R1+0x52d8] ;  /* 0x0052d800012c7983 */ /* 0x000eb60000300a00 */
[----:B------:R-:W-:Y:S07]  /*41cd0*/  @!UPT UIADD3 URZ, URZ, URZ, URZ ;  /* 0x0000003f3f3ff290 */ /* 0x000fee000fffe03f */
[----:B------:R0:W-:Y:S01]  /*41ce0*/  STL [R1+0x674], R57 ;  /* 0x0006743901007387 */ /* 0x0001e20000100800 */
[----:B------:R-:W-:Y:S02]  /*41cf0*/  STL.64 [R1+0x678], R58 ;  /* 0x0006783a01007387 */ /* 0x000fe40000100a00 */
[----:B------:R-:W-:Y:S02]  /*41d00*/  IMAD.MOV.U32 R7, RZ, RZ, R56 ;  /* 0x000000ffff077224 */ /* 0x000fe400078e0038 */
[----:B0-----:R-:W3:Y:S03]  /*41d10*/  LDL.LU.64 R56, [R1+0x52d0] ;  /* 0x0052d00001387983 */ /* 0x001ee60000300a00 */
[----:B------:R-:W-:Y:S01]  /*41d20*/  STL [R1+0x4bcc], R7 ;  /* 0x004bcc0701007387 */ /* 0x000fe20000100800 */
[C---:B---3--:R-:W-:Y:S11]  /*41d30*/  HMMA.16816.F32.BF16 R28, R48.reuse, R56, R28 ;  /* 0x00000038301c723c */ /* 0x048ff6000004181c */
[----:B------:R-:W-:Y:S11]  /*41d40*/  @!UPT UIADD3 URZ, URZ, URZ, URZ ;  /* 0x0000003f3f3ff290 */ /* 0x000ff6000fffe03f */
[----:B------:R-:W-:Y:S01]  /*41d50*/  @!UPT UIADD3 URZ, URZ, URZ, URZ ;  /* 0x0000003f3f3ff290 */ /* 0x000fe2000fffe03f */
[----:B------:R0:W-:Y:S01]  /*41d60*/  STL.64 [R1+0x660], R28 ;  /* 0x0006601c01007387 */ /* 0x0001e20000100a00 */
[----:B------:R-:W-:Y:S03]  /*41d70*/  STL.64 [R1+0x668], R30 ;  /* 0x0006681e01007387 */ /* 0x000fe60000100a00 */
[----:B0-----:R-:W3:Y:S01]  /*41d80*/  LDL.LU.64 R28, [R1+0x52c8] ;  /* 0x0052c800011c7983 */ /* 0x001ee20000300a00 */
[----:B------:R0:W-:Y:S03]  /*41d90*/  STL.64 [R1+0x5258], R56 ;  /* 0x0052583801007387 */ /* 0x0001e60000100a00 */
[----:B0-----:R-:W4:Y:S01]  /*41da0*/  LDL.LU.64 R56, [R1+0xa90] ;  /* 0x000a900001387983 */ /* 0x001f220000300a00 */
[----:B------:R-:W4:Y:S01]  /*41db0*/  LDL.LU.64 R58, [R1+0xa98] ;  /* 0x000a9800013a7983 */ /* 0x000f220000300a00 */
[C---:B---3--:R-:W-:Y:S02]  /*41dc0*/  HMMA.16816.F32.BF16 R28, R48.reuse, R28, R24 ;  /* 0x0000001c301c723c */ /* 0x048fe40000041818 */
[----:B------:R-:W3:Y:S06]  /*41dd0*/  LDL.LU.64 R24, [R1+0x52c0] ;  /* 0x0052c00001187983 */ /* 0x000eec0000300a00 */
[C---:B--2---:R-:W-:Y:S11]  /*41de0*/  HMMA.16816.F32.BF16 R12, R48.reuse, R44, R12 ;  /* 0x0000002c300c723c */ /* 0x044ff6000004180c */
[----:B------:R-:W-:Y:S04]  /*41df0*/  @!UPT UIADD3 URZ, URZ, URZ, URZ ;  /* 0x0000003f3f3ff290 */ /* 0x000fe8000fffe03f */
[----:B------:R0:W-:Y:S01]  /*41e00*/  STL.64 [R1+0x650], R28 ;  /* 0x0006501c01007387 */ /* 0x0001e20000100a00 */
[----:B------:R-:W-:Y:S03]  /*41e10*/  STL.64 [R1+0x658], R30 ;  /* 0x0006581e01007387 */ /* 0x000fe60000100a00 */
[----:B0-----:R-:W4:Y:S01]  /*41e20*/  LDL.LU.64 R28, [R1+0x52b8] ;  /* 0x0052b800011c7983 */ /* 0x001f220000300a00 */
[C---:B---3--:R-:W-:Y:S03]  /*41e30*/  HMMA.16816.F32.BF16 R24, R48.reuse, R24, R40 ;  /* 0x000000183018723c */ /* 0x048fe60000041828 */
[----:B------:R-:W2:Y:S11]  /*41e40*/  LDL.LU.64 R40, [R1+0x52b0] ;  /* 0x0052b00001287983 */ /* 0x000eb60000300a00 */
[----:B------:R-:W-:Y:S09]  /*41e50*/  @!UPT UIADD3 URZ, URZ, URZ, URZ ;  /* 0x0000003f3f3ff290 */ /* 0x000ff2000fffe03f */
[----:B------:R-:W-:Y:S01]  /*41e60*/  STL.64 [R1+0x640], R24 ;  /* 0x0006401801007387 */ /* 0x000fe20000100a00 */
[----:B------:R0:W-:Y:S03]  /*41e70*/  STL.64 [R1+0x648], R26 ;  /* 0x0006481a01007387 */ /* 0x0001e60000100a00 */
[----:B0-----:R-:W3:Y:S01]  /*41e80*/  LDL.LU.64 R26, [R1+0x52a8] ;  /* 0x0052a800011a7983 */ /* 0x001ee20000300a00 */
[----:B------:R-:W2:Y:S02]  /*41e90*/  LDL.LU.64 R24, [R1+0x52a0] ;  /* 0x0052a00001187983 */ /* 0x000ea40000300a00 */
[----:B------:R-:W-:Y:S02]  /*41ea0*/  STL.64 [R1+0x630], R12 ;  /* 0x0006300c01007387 */ /* 0x000fe40000100a00 */
[----:B------:R0:W-:Y:S02]  /*41eb0*/  STL.64 [R1+0x638], R14 ;  /* 0x0006380e01007387 */ /* 0x0001e40000100a00 */
[----:B0-----:R-:W2:Y:S01]  /*41ec0*/  LDL.LU.64 R14, [R1+0x5298] ;  /* 0x00529800010e7983 */ /* 0x001ea20000300a00 */
[----:B------:R-:W2:Y:S02]  /*41ed0*/  LDL.LU.64 R12, [R1+0x5290] ;  /* 0x00529000010c7983 */ /* 0x000ea40000300a00 */
[----:B------:R4:W-:Y:S02]  /*41ee0*/  STL.64 [R1+0x5230], R44 ;  /* 0x0052302c01007387 */ /* 0x0009e40000100a00 */
[----:B----4-:R-:W-:Y:S07]  /*41ef0*/  HMMA.16816.F32.BF16 R44, R48, R28, R56 ;  /* 0x0000001c302c723c */ /* 0x010fee0000041838 */
[----:B------:R-:W-:-:S02]  /*41f00*/  IMAD.MOV.U32 R56, RZ, RZ, R6 ;  /* 0x000000ffff387224 */ /* 0x000fc400078e0006 */
[----:B------:R-:W-:Y:S01]  /*41f10*/  IMAD.MOV.U32 R57, RZ, RZ, R2 ;  /* 0x000000ffff397224 */ /* 0x000fe200078e0002 */
[C---:B--2---:R-:W-:Y:S01]  /*41f20*/  HMMA.16816.F32.BF16 R28, R48.reuse, R12, R20 ;  /* 0x0000000c301c723c */ /* 0x044fe20000041814 */
[----:B------:R-:W2:Y:S11]  /*41f30*/  LDL.LU.64 R20, [R1+0xa60] ;  /* 0x000a600001147983 */ /* 0x000eb60000300a00 */
[----:B------:R-:W-:Y:S01]  /*41f40*/  @!UPT UIADD3 URZ, URZ, URZ, URZ ;  /* 0x0000003f3f3ff290 */ /* 0x000fe2000fffe03f */
[----:B------:R-:W-:Y:S02]  /*41f50*/  STL.64 [R1+0x620], R44 ;  /* 0x0006202c01007387 */ /* 0x000fe40000100a00 */
[----:B------:R-:W-:Y:S02]  /*41f60*/  STL.64 [R1+0x628], R46 ;  /* 0x0006282e01007387 */ /* 0x000fe40000100a00 */
[----:B------:R-:W2:Y:S06]  /*41f70*/  LDL.LU.64 R22, [R1+0xa68] ;  /* 0x000a680001167983 */ /* 0x000eac0000300a00 */
[----:B------:R0:W-:Y:S01]  /*41f80*/  STL.64 [R1+0x610], R28 ;  /* 0x0006101c01007387 */ /* 0x0001e20000100a00 */
[----:B------:R1:W-:Y:S03]  /*41f90*/  STL.64 [R1+0x618], R30 ;  /* 0x0006181e01007387 */ /* 0x0003e60000100a00 */
[----:B0-----:R-:W4:Y:S01]  /*41fa0*/  LDL.LU.64 R28, [R1+0x1310] ;  /* 0x00131000011c7983 */ /* 0x001f220000300a00 */
[----:B-1----:R-:W4:Y:S02]  /*41fb0*/  LDL.LU.64 R30, [R1+0x1318] ;  /* 0x00131800011e7983 */ /* 0x002f240000300a00 */
[----:B------:R0:W-:Y:S02]  /*41fc0*/  STL.64 [R1+0x5268], R56 ;  /* 0x0052683801007387 */ /* 0x0001e40000100a00 */
[----:B0-----:R-:W2:Y:S01]  /*41fd0*/  LDL.LU.64 R56, [R1+0x1150] ;  /* 0x0011500001387983 */ /* 0x001ea20000300a00 */
[----:B------:R-:W2:Y:S02]  /*41fe0*/  LDL.LU.64 R58, [R1+0x1158] ;  /* 0x00115800013a7983 */ /* 0x000ea40000300a00 */
[----:B------:R-:W2:Y:S02]  /*41ff0*/  LDL.64 R44, [R1+0x20] ;  /* 0x00002000012c7983 */ /* 0x000ea40000100a00 */
[----:B--2---:R0:W-:Y:S04]  /*42000*/  STL.64 [R1+0x5248], R44 ;  /* 0x0052482c01007387 */ /* 0x0041e80000100a00 */
[----:B0-----:R-:W2:Y:S01]  /*42010*/  LDL.64 R44, [R1+0x30] ;  /* 0x00003000012c7983 */ /* 0x001ea20000100a00 */
[----:B------:R-:W-:Y:S03]  /*42020*/  HMMA.16816.F32.BF16 R48, R48, R16, R20 ;  /* 0x000000103030723c */ /* 0x000fe60000041814 */
[----:B--2---:R0:W-:Y:S04]  /*42030*/  STL.64 [R1+0x5260], R44 ;  /* 0x0052602c01007387 */ /* 0x0041e80000100a00 */
[----:B0-----:R-:W2:Y:S01]  /*42040*/  LDL.LU.64 R44, [R1+0x12e0] ;  /* 0x0012e000012c7983 */ /* 0x001ea20000300a00 */
[----:B------:R-:W2:Y:S02]  /*42050*/  LDL.LU.64 R46, [R1+0x12e8] ;  /* 0x0012e800012e7983 */ /* 0x000ea40000300a00 */
[----:B------:R-:W-:Y:S02]  /*42060*/  STL.64 [R1+0x5228], R14 ;  /* 0x0052280e01007387 */ /* 0x000fe40000100a00 */
[----:B------:R0:W-:Y:S02]  /*42070*/  STL.64 [R1+0x5220], R12 ;  /* 0x0052200c01007387 */ /* 0x0001e40000100a00 */
[----:B0-----:R-:W2:Y:S01]  /*42080*/  LDL.LU.64 R12, [R1+0x12f0] ;  /* 0x0012f000010c7983 */ /* 0x001ea20000300a00 */
[----:B------:R-:W2:Y:S02]  /*42090*/  LDL.LU.64 R14, [R1+0x12f8] ;  /* 0x0012f800010e7983 */ /* 0x000ea40000300a00 */
[----:B------:R-:W4:Y:S02]  /*420a0*/  LDL.LU.64 R22, [R1+0x5288] ;  /* 0x0052880001167983 */ /* 0x000f240000300a00 */
[----:B------:R-:W4:Y:S04]  /*420b0*/  LDL.LU.64 R20, [R1+0x5280] ;  /* 0x0052800001147983 */ /* 0x000f280000300a00 */
[----:B------:R0:W-:Y:S01]  /*420c0*/  STL.64 [R1+0x470], R48 ;  /* 0x0004703001007387 */ /* 0x0001e20000100a00 */
[----:B------:R1:W-:Y:S03]  /*420d0*/  STL.64 [R1+0x478], R50 ;  /* 0x0004783201007387 */ /* 0x0003e60000100a00 */
[----:B0-----:R-:W2:Y:S01]  /*420e0*/  LDL.LU.64 R48, [R1+0x1120] ;  /* 0x0011200001307983 */ /* 0x001ea20000300a00 */
[----:B-1----:R-:W2:Y:S02]  /*420f0*/  LDL.LU.64 R50, [R1+0x1128] ;  /* 0x0011280001327983 */ /* 0x002ea40000300a00 */
[----:B------:R-:W-:Y:S02]  /*42100*/  STL.64 [R1+0x5240], R18 ;  /* 0x0052401201007387 */ /* 0x000fe40000100a00 */
[----:B------:R0:W-:Y:S02]  /*42110*/  STL.64 [R1+0x5238], R16 ;  /* 0x0052381001007387 */ /* 0x0001e40000100a00 */
[----:B0-----:R-:W2:Y:S01]  /*42120*/  LDL.LU.64 R16, [R1+0x1300] ;  /* 0x0013000001107983 */ /* 0x001ea20000300a00 */
[----:B------:R-:W2:Y:S01]  /*42130*/  LDL.LU.64 R18, [R1+0x1308] ;  /* 0x0013080001127983 */ /* 0x000ea20000300a00 */
[C---:B----4-:R-:W-:Y:S11]  /*42140*/  HMMA.16816.F32.BF16 R28, R20.reuse, R40, R28 ;  /* 0x00000028141c723c */ /* 0x050ff6000004181c */
[----:B------:R-:W-:Y:S11]  /*42150*/  @!UPT UIADD3 URZ, URZ, URZ, URZ ;  /* 0x0000003f3f3ff290 */ /* 0x000ff6000fffe03f */
[----:B------:R-:W-:Y:S01]  /*42160*/  @!UPT UIADD3 URZ, URZ, URZ, URZ ;  /* 0x0000003f3f3ff290 */ /* 0x000fe2000fffe03f */
[----:B------:R-:W-:Y:S01]  /*42170*/  STL.64 [R1+0x460], R28 ;  /* 0x0004601c01007387 */ /* 0x000fe20000100a00 */
[----:B------:R0:W-:Y:S03]  /*42180*/  STL.64 [R1+0x468], R30 ;  /* 0x0004681e01007387 */ /* 0x0001e60000100a00 */
[----:B0-----:R-:W4:Y:S01]  /*42190*/  LDL.LU.64 R30, [R1+0x5278] ;  /* 0x00527800011e7983 */ /* 0x001f220000300a00 */
[----:B------:R-:W3:Y:S01]  /*421a0*/  LDL.LU.64 R28, [R1+0x5270] ;  /* 0x00527000011c7983 */ /* 0x000ee20000300a00 */
[C---:B--2---:R-:W-:Y:S08]  /*421b0*/  HMMA.16816.F32.BF16 R16, R20.reuse, R36, R16 ;  /* 0x000000241410723c */ /* 0x044ff00000041810 */
[C---:B------:R-:W-:Y:S01]  /*421c0*/  HMMA.16816.F32.BF16 R12, R20.reuse, R32, R12 ;  /* 0x00000020140c723c */ /* 0x040fe2000004180c */
[----:B------:R-:W-:Y:S01]  /*421d0*/  STL.64 [R1+0x5250], R40 ;  /* 0x0052502801007387 */ /* 0x000fe20000100a00 */
[----:B------:R-:W-:Y:S11]  /*421e0*/  STL.64 [R1+0x5208], R32 ;  /* 0x0052082001007387 */ /* 0x000ff60000100a00 */
[----:B------:R-:W-:Y:S02]  /*421f0*/  @!UPT UIADD3 URZ, URZ, URZ, URZ ;  /* 0x0000003f3f3ff290 */ /* 0x000fe4000fffe03f */
[----:B------:R-:W-:Y:S01]  /*42200*/  STL.64 [R1+0x450], R16 ;  /* 0x0004501001007387 */ /* 0x000fe20000100a00 */
[----:B------:R-:W-:Y:S07]  /*42210*/  STL.64 [R1+0x458], R18 ;  /* 0x0004581201007387 */ /* 0x000fee0000100a00 */
[----:B------:R0:W-:Y:S02]  /*42220*/  STL.64 [R1+0x440], R12 ;  /* 0x0004400c01007387 */ /* 0x0001e40000100a00 */
[----:B------:R1:W-:Y:S01]  /*42230*/  STL.64 [R1+0x448], R14 ;  /* 0x0004480e01007387 */ /* 0x0003e20000100a00 */
[----:B0-----:R-:W2:Y:S01]  /*42240*/  LDL.LU.64 R12, [R1+0x1140] ;  /* 0x00114000010c7983 */ /* 0x001ea20000300a00 */
[----:B-1----:R-:W2:Y:S01]  /*42250*/  LDL.LU.64 R14, [R1+0x1148] ;  /* 0x00114800010e7983 */ /* 0x002ea20000300a00 */
[C---:B---3--:R-:W-:Y:S11]  /*42260*/  HMMA.16816.F32.BF16 R16, R20.reuse, R28, R44 ;  /* 0x0000001c1410723c */ /* 0x048ff6000004182c */
[----:B------:R-:W-:Y:S11]  /*42270*/  @!UPT UIADD3 URZ, URZ, URZ, URZ ;  /* 0x0000003f3f3ff290 */ /* 0x000ff6000fffe03f */
[----:B------:R-:W-:Y:S01]  /*42280*/  @!UPT UIADD3 URZ, URZ, URZ, URZ ;  /* 0x0000003f3f3ff290 */ /* 0x000fe2000fffe03f */
[----:B------:R-:W-:Y:S01]  /*42290*/  STL.64 [R1+0x430], R16 ;  /* 0x0004301001007387 */ /* 0x000fe20000100a00 */
[----:B------:R0:W-:Y:S02]  /*422a0*/  STL.64 [R1+0x438], R18 ;  /* 0x0004381201007387 */ /* 0x0001e40000100a00 */
[C---:B0-----:R-:W-:Y:S01]  /*422b0*/  HMMA.16816.F32.BF16 R16, R20.reuse, R24, R56 ;  /* 0x000000181410723c */ /* 0x041fe20000041838 */
[----:B------:R-:W3:Y:S01]  /*422c0*/  LDL.LU.64 R56, [R1+0x1130] ;  /* 0x0011300001387983 */ /* 0x000ee20000300a00 */
[----:B------:R-:W3:Y:S11]  /*422d0*/  LDL.LU.64 R58, [R1+0x1138] ;  /* 0x00113800013a7983 */ /* 0x000ef60000300a00 */
[----:B------:R-:W-:Y:S10]  /*422e0*/  @!UPT UIADD3 URZ, URZ, URZ, URZ ;  /* 0x0000003f3f3ff290 */ /* 0x000ff4000fffe03f */
[----:B------:R-:W-:Y:S01]  /*422f0*/  STL.64 [R1+0x420], R16 ;  /* 0x0004201001007387 */ /* 0x000fe20000100a00 */
[----:B------:R0:W-:Y:S01]  /*42300*/  STL.64 [R1+0x428], R18 ;  /* 0x0004281201007387 */ /* 0x0001e20000100a00 */
[C---:B--2---:R-:W-:Y:S01]  /*42310*/  HMMA.16816.F32.BF16 R12, R20.reuse, R4, R12 ;  /* 0x00000004140c723c */ /* 0x044fe2000004180c */
[----:B------:R-:W2:Y:S01]  /*42320*/  LDL.LU.64 R44, [R1+0xa70] ;  /* 0x000a7000012c7983 */ /* 0x000ea20000300a00 */
[----:B------:R-:W2:Y:S01]  /*42330*/  LDL.LU.64 R46, [R1+0xa78] ;  /* 0x000a7800012e7983 */ /* 0x000ea20000300a00 */
[----:B------:R-:W2:Y:S02]  /*42340*/  LDL.LU.64 R32, [R1+0xa50] ;  /* 0x000a500001207983 */ /* 0x000ea40000300a00 */
[----:B------:R-:W2:Y:S02]  /*42350*/  LDL.LU.64 R34, [R1+0xa58] ;  /* 0x000a580001227983 */ /* 0x000ea40000300a00 */
[----:B------:R-:W2:Y:S01]  /*42360*/  LDL.LU.64 R40, [R1+0xa40] ;  /* 0x000a400001287983 */ /* 0x000ea20000300a00 */
[----:B------:R-:W2:Y:S01]  /*42370*/  LDL.LU.64 R42, [R1+0xa48] ;  /* 0x000a4800012a7983 */ /* 0x000ea20000300a00 */
[C---:B0-----:R-:W-:Y:S03]  /*42380*/  HMMA.16816.F32.BF16 R16, R20.reuse, R8, R48 ;  /* 0x000000081410723c */ /* 0x041fe60000041830 */
[----:B------:R-:W0:Y:S11]  /*42390*/  LDSM.16.MT88.4 R48, [R0+0x180] ;  /* 0x000180000030783b */ /* 0x000e360000004200 */
[----:B------:R-:W-:Y:S09]  /*423a0*/  @!UPT UIADD3 URZ, URZ, URZ, URZ ;  /* 0x0000003f3f3ff290 */ /* 0x000ff2000fffe03f */
[----:B------:R1:W-:Y:S01]  /*423b0*/  STL.64 [R1+0x410], R16 ;  /* 0x0004101001007387 */ /* 0x0003e20000100a00 */
[----:B------:R4:W-:Y:S03]  /*423c0*/  STL.64 [R1+0x418], R18 ;  /* 0x0004181201007387 */ /* 0x0009e60000100a00 */
[----:B-1----:R-:W2:Y:S01]  /*423d0*/  LDL.LU.64 R16, [R1+0xa30] ;  /* 0x000a300001107983 */ /* 0x002ea20000300a00 */
[----:B----4-:R-:W4:Y:S03]  /*423e0*/  LDL.LU.64 R18, [R1+0xa38] ;  /* 0x000a380001127983 */ /* 0x010f260000300a00 */
[----:B0-----:R-:W-:Y:S01]  /*423f0*/  STL.64 [R1+0x51a0], R50 ;  /* 0x0051a03201007387 */ /* 0x001fe20000100a00 */
[----:B------:R0:W-:Y:S03]  /*42400*/  STL.64 [R1+0x5198], R48 ;  /* 0x0051983001007387 */ /* 0x0001e60000100a00 */
[----:B0-----:R-:W2:Y:S01]  /*42410*/  LDL.64 R48, [R1] ;  /* 0x0000000001307983 */ /* 0x001ea20000100a00 */
[----:B------:R0:W-:Y:S02]  /*42420*/  STL.64 [R1+0x600], R12 ;  /* 0x0006000c01007387 */ /* 0x0001e40000100a00 */
[----:B------:R1:W-:Y:S01]  /*42430*/  STL.64 [R1+0x608], R14 ;  /* 0x0006080e01007387 */ /* 0x0003e20000100a00 */
[----:B0-----:R-:W2:Y:S01]  /*42440*/  LDL.LU.64 R12, [R1+0xa20] ;  /* 0x000a2000010c7983 */ /* 0x001ea20000300a00 */
[----:B-1----:R-:W2:Y:S01]  /*42450*/  LDL.LU.64 R14, [R1+0xa28] ;  /* 0x000a2800010e7983 */ /* 0x002ea20000300a00 */
[C---:B---3--:R-:W-:Y:S02]  /*42460*/  HMMA.16816.F32.BF16 R52, R20.reuse, R52, R56 ;  /* 0x000000341434723c */ /* 0x048fe40000041838 */
[----:B------:R-:W2:Y:S11]  /*42470*/  LDL.LU.64 R56, [R1+0x5268] ;  /* 0x0052680001387983 */ /* 0x000eb60000300a00 */
[----:B------:R-:W-:Y:S10]  /*42480*/  @!UPT UIADD3 URZ, URZ, URZ, URZ ;  /* 0x0000003f3f3ff290 */ /* 0x000ff4000fffe03f */
[----:B------:R0:W-:Y:S01]  /*42490*/  STL.64 [R1+0x5f0], R52 ;  /* 0x0005f03401007387 */ /* 0x0001e20000100a00 */
[----:B------:R1:W-:Y:S03]  /*424a0*/  STL.64 [R1+0x5f8], R54 ;  /* 0x0005f83601007387 */ /* 0x0003e60000100a00 */
[----:B0-----:R-:W3:Y:S01]  /*424b0*/  LDL.LU.64 R52, [R1+0xa00] ;  /* 0x000a000001347983 */ /* 0x001ee20000300a00 */
[----:B-1----:R-:W3:Y:S01]  /*424c0*/  LDL.LU.64 R54, [R1+0xa08] ;  /* 0x000a080001367983 */ /* 0x002ee20000300a00 */
[C---:B--2---:R-:W-:Y:S02]  /*424d0*/  HMMA.16816.F32.BF16 R56, R20.reuse, R56, R44 ;  /* 0x000000381438723c */ /* 0x044fe4000004182c */
[----:B------:R-:W2:Y:S11]  /*424e0*/  LDL.LU.64 R44, [R1+0x5260] ;  /* 0x00526000012c7983 */ /* 0x000eb60000300a00 */
[----:B------:R-:W-:Y:S10]  /*424f0*/  @!UPT UIADD3 URZ, URZ, URZ, URZ ;  /* 0x0000003f3f3ff290 */ /* 0x000ff4000fffe03f */
[----:B------:R0:W-:Y:S01]  /*42500*/  STL.64 [R1+0x5e0], R56 ;  /* 0x0005e03801007387 */ /* 0x0001e20000100a00 */
[----:B------:R-:W-:Y:S03]  /*42510*/  STL.64 [R1+0x5e8], R58 ;  /* 0x0005e83a01007387 */ /* 0x000fe60000100a00 */
[----:B0-----:R-:W3:Y:S01]  /*42520*/  LDL.LU.64 R56, [R1+0x5258] ;  /* 0x0052580001387983 */ /* 0x001ee20000300a00 */
[----:B--2---:R-:W-:Y:S01]  /*42530*/  HMMA.16816.F32.BF16 R40, R20, R44, R40 ;  /* 0x0000002c1428723c */ /* 0x004fe20000041828 */
[----:B------:R-:W-:Y:S02]  /*42540*/  IMAD.MOV.U32 R6, RZ, RZ, R44 ;  /* 0x000000ffff067224 */ /* 0x000fe400078e002c */
[----:B------:R-:W-:-:S05]  /*42550*/  IMAD.MOV.U32 R2, RZ, RZ, R45 ;  /* 0x000000ffff027224 */ /* 0x000fca00078e002d */
[C---:B---3--:R-:W-:Y:S11]  /*42560*/  HMMA.16816.F32.BF16 R32, R20.reuse, R56, R32 ;  /* 0x000000381420723c */ /* 0x048ff60000041820 */
[----:B------:R-:W-:Y:S11]  /*42570*/  @!UPT UIADD3 URZ, URZ, URZ, URZ ;  /* 0x0000003f3f3ff290 */ /* 0x000ff6000fffe03f */
[----:B------:R-:W-:Y:S01]  /*42580*/  @!UPT UIADD3 URZ, URZ, URZ, URZ ;  /* 0x0000003f3f3ff290 */ /* 0x000fe2000fffe03f */
[----:B------:R0:W-:Y:S01]  /*42590*/  STL.64 [R1+0x5d0], R32 ;  /* 0x0005d02001007387 */ /* 0x0001e20000100a00 */
[----:B------:R1:W-:Y:S03]  /*425a0*/  STL.64 [R1+0x5d8], R34 ;  /* 0x0005d82201007387 */ /* 0x0003e60000100a00 */
[----:B0-----:R-:W2:Y:S01]  /*425b0*/  LDL.LU.64 R32, [R1+0x960] ;  /* 0x0009600001207983 */ /* 0x001ea20000300a00 */
[----:B-1----:R-:W2:Y:S02]  /*425c0*/  LDL.LU.64 R34, [R1+0x968] ;  /* 0x0009680001227983 */ /* 0x002ea40000300a00 */
[----:B------:R0:W-:Y:S02]  /*425d0*/  STL.64 [R1+0x51f8], R56 ;  /* 0x0051f83801007387 */ /* 0x0001e40000100a00 */
[----:B0-----:R-:W3:Y:S01]  /*425e0*/  LDL.LU.64 R56, [R1+0xa10] ;  /* 0x000a100001387983 */ /* 0x001ee20000300a00 */
[----:B------:R-:W3:Y:S02]  /*425f0*/  LDL.LU.64 R58, [R1+0xa18] ;  /* 0x000a1800013a7983 */ /* 0x000ee40000300a00 */
[----:B------:R0:W-:Y:S02]  /*42600*/  STL.64 [R1+0x5c0], R40 ;  /* 0x0005c02801007387 */ /* 0x0001e40000100a00 */
[----:B------:R1:W-:Y:S01]  /*42610*/  STL.64 [R1+0x5c8], R42 ;  /* 0x0005c82a01007387 */ /* 0x0003e20000100a00 */
[----:B0-----:R-:W2:Y:S01]  /*42620*/  LDL.LU.64 R40, [R1+0x5250] ;  /* 0x0052500001287983 */ /* 0x001ea20000300a00 */
[----:B------:R-:W4:Y:S02]  /*42630*/  LDL.LU.64 R44, [R1+0x5248] ;  /* 0x00524800012c7983 */ /* 0x000f240000300a00 */
[----:B----4-:R-:W-:Y:S01]  /*42640*/  HMMA.16816.F32.BF16 R16, R20, R44, R16 ;  /* 0x0000002c1410723c */ /* 0x010fe20000041810 */
[----:B-1----:R-:W-:-:S02]  /*42650*/  IMAD.MOV.U32 R42, RZ, RZ, R44 ;  /* 0x000000ffff2a7224 */ /* 0x002fc400078e002c */
[----:B------:R-:W-:Y:S11]  /*42660*/  IMAD.MOV.U32 R7, RZ, RZ, R45 ;  /* 0x000000ffff077224 */ /* 0x000ff600078e002d */
[----:B------:R-:W-:Y:S09]  /*42670*/  @!UPT UIADD3 URZ, URZ, URZ, URZ ;  /* 0x0000003f3f3ff290 */ /* 0x000ff2000fffe03f */
[----:B------:R-:W-:Y:S01]  /*42680*/  STL.64 [R1+0x5b0], R16 ;  /* 0x0005b01001007387 */ /* 0x000fe20000100a00 */
[----:B------:R0:W-:Y:S03]  /*42690*/  STL.64 [R1+0x5b8], R18 ;  /* 0x0005b81201007387 */ /* 0x0001e60000100a00 */
[----:B0-----:R-:W4:Y:S01]  /*426a0*/  LDL.LU.64 R18, [R1+0x5240] ;  /* 0x0052400001127983 */ /* 0x001f220000300a00 */
[----:B------:R-:W2:Y:S02]  /*426b0*/  LDL.LU.64 R16, [R1+0x5238] ;  /* 0x0052380001107983 */ /* 0x000ea40000300a00 */
[----:B------:R-:W2:Y:S01]  /*426c0*/  LDL.LU.64 R44, [R1+0x5230] ;  /* 0x00523000012c7983 */ /* 0x000ea20000300a00 */
[C---:B---3--:R-:W-:Y:S08]  /*426d0*/  HMMA.16816.F32.BF16 R56, R20.reuse, R48, R56 ;  /* 0x000000301438723c */ /* 0x048ff00000041838 */
[C---:B--2---:R-:W-:Y:S01]  /*426e0*/  HMMA.16816.F32.BF16 R44, R20.reuse, R44, R12 ;  /* 0x0000002c142c723c */ /* 0x044fe2000004180c */
[----:B------:R-:W2:Y:S01]  /*426f0*/  LDL.LU.64 R14, [R1+0x5228] ;  /* 0x00522800010e7983 */ /* 0x000ea20000300a00 */
[----:B------:R-:W3:Y:S11]  /*42700*/  LDL.LU.64 R12, [R1+0x5220] ;  /* 0x00522000010c7983 */ /* 0x000ef60000300a00 */
[----:B------:R-:W-:Y:S10]  /*42710*/  @!UPT UIADD3 URZ, URZ, URZ, URZ ;  /* 0x0000003f3f3ff290 */ /* 0x000ff4000fffe03f */
[----:B------:R-:W-:Y:S01]  /*42720*/  STL.64 [R1+0x5a0], R44 ;  /* 0x0005a02c01007387 */ /* 0x000fe20000100a00 */
[----:B------:R0:W-:Y:S03]  /*42730*/  STL.64 [R1+0x5a8], R46 ;  /* 0x0005a82e01007387 */ /* 0x0001e60000100a00 */
[----:B0-----:R-:W2:Y:S01]  /*42740*/  LDL.LU.64 R46, [R1+0x5218] ;  /* 0x00521800012e7983 */ /* 0x001ea20000300a00 */
[----:B------:R-:W2:Y:S02]  /*42750*/  LDL.LU.64 R44, [R1+0x5210] ;  /* 0x00521000012c7983 */ /* 0x000ea40000300a00 */
[----:B------:R0:W-:Y:S02]  /*42760*/  STL.64 [R1+0x51b8], R48 ;  /* 0x0051b83001007387 */ /* 0x0001e40000100a00 */
[----:B0-----:R-:W2:Y:S01]  /*42770*/  LDL.64 R48, [R1+0x10] ;  /* 0x0000100001307983 */ /* 0x001ea20000100a00 */
[----:B------:R-:W-:Y:S02]  /*42780*/  STL.64 [R1+0x590], R56 ;  /* 0x0005903801007387 */ /* 0x000fe40000100a00 */
[----:B------:R-:W-:Y:S01]  /*42790*/  STL.64 [R1+0x598], R58 ;  /* 0x0005983a01007387 */ /* 0x000fe20000100a00 */
[C---:B---3--:R-:W-:Y:S08]  /*427a0*/  HMMA.16816.F32.BF16 R52, R20.reuse, R12, R52 ;  /* 0x0000000c1434723c */ /* 0x048ff00000041834 */
[----:B------:R-:W-:Y:S01]  /*427b0*/  HMMA.16816.F32.BF16 R20, R20, R16, R32 ;  /* 0x000000101414723c */ /* 0x000fe20000041820 */
[----:B--2---:R0:W-:Y:S11]  /*427c0*/  STL.64 [R1+0x51d0], R48 ;  /* 0x0051d03001007387 */ /* 0x0041f60000100a00 */
[----:B------:R-:W-:Y:S03]  /*427d0*/  @!UPT UIADD3 URZ, URZ, URZ, URZ ;  /* 0x0000003f3f3ff290 */ /* 0x000fe6000fffe03f */
[----:B------:R-:W-:Y:S02]  /*427e0*/  STL.64 [R1+0x580], R52 ;  /* 0x0005803401007387 */ /* 0x000fe40000100a00 */
[----:B------:R-:W-:Y:S02]  /*427f0*/  STL.64 [R1+0x588], R54 ;  /* 0x0005883601007387 */ /* 0x000fe40000100a00 */
[----:B0-----:R-:W-:Y:S02]  /*42800*/  IMAD.MOV.U32 R48, RZ, RZ, R42 ;  /* 0x000000ffff307224 */ /* 0x001fe400078e002a */
[----:B------:R-:W-:-:S05]  /*42810*/  IMAD.MOV.U32 R49, RZ, RZ, R7 ;  /* 0x000000ffff317224 */ /* 0x000fca00078e0007 */
[----:B------:R-:W-:Y:S01]  /*42820*/  STL.64 [R1+0x51e0], R48 ;  /* 0x0051e03001007387 */ /* 0x000fe20000100a00 */
[----:B------:R-:W-:Y:S02]  /*42830*/  STL.64 [R1+0x51b0], R14 ;  /* 0x0051b00e01007387 */ /* 0x000fe40000100a00 */
[----:B------:R0:W-:Y:S02]  /*42840*/  STL.64 [R1+0x51a8], R12 ;  /* 0x0051a80c01007387 */ /* 0x0001e40000100a00 */
[----:B0-----:R-:W2:Y:S01]  /*42850*/  LDL.64 R12, [R1+0xf0] ;  /* 0x0000f000010c7983 */ /* 0x001ea20000100a00 */
[----:B------:R-:W3:Y:S02]  /*42860*/  LDL.LU.64 R32, [R1+0x560] ;  /* 0x0005600001207983 */ /* 0x000ee40000300a00 */
[----:B------:R-:W3:Y:S02]  /*42870*/  LDL.LU.64 R34, [R1+0x568] ;  /* 0x0005680001227983 */ /* 0x000ee40000300a00 */
[----:B------:R0:W-:Y:S01]  /*42880*/  STL.64 [R1+0x400], R20 ;  /* 0x0004001401007387 */ /* 0x0001e20000100a00 */
[----:B------:R1:W-:Y:S04]  /*42890*/  STL.64 [R1+0x408], R22 ;  /* 0x0004081601007387 */ /* 0x0003e80000100a00 */
[----:B0-----:R-:W2:Y:S01]  /*428a0*/  LDL.LU.64 R20, [R1+0x370] ;  /* 0x0003700001147983 */ /* 0x001ea20000300a00 */
[----:B-1----:R-:W2:Y:S02]  /*428b0*/  LDL.LU.64 R22, [R1+0x378] ;  /* 0x0003780001167983 */ /* 0x002ea40000300a00 */
[----:B------:R-:W2:Y:S02]  /*428c0*/  LDL.LU.64 R52, [R1+0x340] ;  /* 0x0003400001347983 */ /* 0x000ea40000300a00 */
[----:B------:R-:W2:Y:S01]  /*428d0*/  LDL.LU.64 R54, [R1+0x348] ;  /* 0x0003480001367983 */ /* 0x000ea20000300a00 */
[----:B------:R-:W2:Y:S04]  /*428e0*/  LDL.64 R56, [R1+0xe0] ;  /* 0x0000e00001387983 */ /* 0x000ea80000100a00 */
[----:B--2---:R0:W-:Y:S04]  /*428f0*/  STL.64 [R1+0x5200], R56 ;  /* 0x0052003801007387 */ /* 0x0041e80000100a00 */
[----:B0-----:R-:W2:Y:S01]  /*42900*/  LDL.LU.64 R56, [R1+0x540] ;  /* 0x0005400001387983 */ /* 0x001ea20000300a00 */
[----:B------:R-:W2:Y:S02]  /*42910*/  LDL.LU.64 R58, [R1+0x548] ;  /* 0x00054800013a7983 */ /* 0x000ea40000300a00 */
[----:B----4-:R-:W-:Y:S02]  /*42920*/  STL.64 [R1+0x51c8], R18 ;  /* 0x0051c81201007387 */ /* 0x010fe40000100a00 */
[----:B------:R0:W-:Y:S02]  /*42930*/  STL.64 [R1+0x51c0], R16 ;  /* 0x0051c01001007387 */ /* 0x0001e40000100a00 */
[----:B0-----:R-:W4:Y:S01]  /*42940*/  LDL.LU.64 R16, [R1+0x570] ;  /* 0x0005700001107983 */ /* 0x001f220000300a00 */
[----:B------:R-:W4:Y:S01]  /*42950*/  LDL.LU.64 R18, [R1+0x578] ;  /* 0x0005780001127983 */ /* 0x000f220000300a00 */
[C---:B---3--:R-:W-:Y:S08]  /*42960*/  HMMA.16816.F32.BF16 R32, R44.reuse, R36, R32 ;  /* 0x000000242c20723c */ /* 0x048ff00000041820 */
[C---:B----4-:R-:W-:Y:S11]  /*42970*/  HMMA.16816.F32.BF16 R16, R44.reuse, R40, R16 ;  /* 0x000000282c10723c */ /* 0x050ff60000041810 */
[----:B------:R-:W-:Y:S11]  /*42980*/  @!UPT UIADD3 URZ, URZ, URZ, URZ ;  /* 0x0000003f3f3ff290 */ /* 0x000ff6000fffe03f */
[----:B------:R-:W-:Y:S01]  /*42990*/  @!UPT UIADD3 URZ, URZ, URZ, URZ ;  /* 0x0000003f3f3ff290 */ /* 0x000fe2000fffe03f */
[----:B------:R0:W-:Y:S01]  /*429a0*/  STL.64 [R1+0x3f0], R16 ;  /* 0x0003f01001007387 */ /* 0x0001e20000100a00 */
[----:B------:R1:W-:Y:S03]  /*429b0*/  STL.64 [R1+0x3f8], R18 ;  /* 0x0003f81201007387 */ /* 0x0003e60000100a00 */
[----:B0-----:R-:W3:Y:S01]  /*429c0*/  LDL.LU.64 R16, [R1+0x360] ;  /* 0x0003600001107983 */ /* 0x001ee20000300a00 */
[----:B-1----:R-:W3:Y:S02]  /*429d0*/  LDL.LU.64 R18, [R1+0x368] ;  /* 0x0003680001127983 */ /* 0x002ee40000300a00 */
[----:B------:R0:W-:Y:S02]  /*429e0*/  STL.64 [R1+0x51d8], R40 ;  /* 0x0051d82801007387 */ /* 0x0001e40000100a00 */
[----:B0-----:R-:W4:Y:S01]  /*429f0*/  LDL.LU.64 R40, [R1+0x550] ;  /* 0x0005500001287983 */ /* 0x001f220000300a00 */
[----:B------:R-:W4:Y:S02]  /*42a00*/  LDL.LU.64 R42, [R1+0x558] ;  /* 0x00055800012a7983 */ /* 0x000f240000300a00 */
[----:B------:R0:W-:Y:S02]  /*42a10*/  STL.64 [R1+0x3e0], R32 ;  /* 0x0003e02001007387 */ /* 0x0001e40000100a00 */
[----:B------:R-:W-:Y:S01]  /*42a20*/  STL.64 [R1+0x3e8], R34 ;  /* 0x0003e82201007387 */ /* 0x000fe20000100a00 */
[----:B0-----:R-:W4:Y:S01]  /*42a30*/  LDL.LU.64 R32, [R1+0x5208] ;  /* 0x0052080001207983 */ /* 0x001f220000300a00 */
[----:B------:R-:W-:Y:S02]  /*42a40*/  STL.64 [R1+0x51f0], R38 ;  /* 0x0051f02601007387 */ /* 0x000fe40000100a00 */
[----:B------:R2:W-:Y:S02]  /*42a50*/  STL.64 [R1+0x51e8], R36 ;  /* 0x0051e82401007387 */ /* 0x0005e40000100a00 */
[C---:B--2---:R-:W-:Y:S01]  /*42a60*/  HMMA.16816.F32.BF16 R36, R44.reuse, R28, R56 ;  /* 0x0000001c2c24723c */ /* 0x044fe20000041838 */
[----:B------:R-:W2:Y:S07]  /*42a70*/  LDL.LU.64 R56, [R1+0x350] ;  /* 0x0003500001387983 */ /* 0x000eae0000300a00 */
[C---:B----4-:R-:W-:Y:S11]  /*42a80*/  HMMA.16816.F32.BF16 R40, R44.reuse, R32, R40 ;  /* 0x000000202c28723c */ /* 0x050ff60000041828 */
[----:B------:R-:W-:Y:S11]  /*42a90*/  @!UPT UIADD3 URZ, URZ, URZ, URZ ;  /* 0x0000003f3f3ff290 */ /* 0x000ff6000fffe03f */
[----:B------:R-:W-:Y:S01]  /*42aa0*/  @!UPT UIADD3 URZ, URZ, URZ, URZ ;  /* 0x0000003f3f3ff290 */ /* 0x000fe2000fffe03f */
[----:B------:R-:W-:Y:S01]  /*42ab0*/  STL.64 [R1+0x3d0], R40 ;  /* 0x0003d02801007387 */ /* 0x000fe20000100a00 */
[----:B------:R-:W-:Y:S02]  /*42ac0*/  STL.64 [R1+0x3d8], R42 ;  /* 0x0003d82a01007387 */ /* 0x000fe40000100a00 */
[----:B------:R-:W2:Y:S02]  /*42ad0*/  LDL.LU.64 R58, [R1+0x358] ;  /* 0x00035800013a7983 */ /* 0x000ea40000300a00 */
[----:B------:R-:W-:Y:S01]  /*42ae0*/  STL.64 [R1+0x3c0], R36 ;  /* 0x0003c02401007387 */ /* 0x000fe20000100a00 */
[----:B------:R0:W-:Y:S02]  /*42af0*/  STL.64 [R1+0x3c8], R38 ;  /* 0x0003c82601007387 */ /* 0x0001e40000100a00 */
[C---:B0-----:R-:W-:Y:S08]  /*42b00*/  HMMA.16816.F32.BF16 R36, R44.reuse, R24, R20 ;  /* 0x000000182c24723c */ /* 0x041ff00000041814 */
[C---:B------:R-:W-:Y:S01]  /*42b10*/  HMMA.16816.F32.BF16 R20, R44.reuse, R8, R52 ;  /* 0x000000082c14723c */ /* 0x040fe20000041834 */
[----:B------:R-:W4:Y:S11]  /*42b20*/  LDL.LU.64 R52, [R1+0x2e0] ;  /* 0x0002e00001347983 */ /* 0x000f360000300a00 */
[----:B------:R-:W-:Y:S03]  /*42b30*/  @!UPT UIADD3 URZ, URZ, URZ, URZ ;  /* 0x0000003f3f3ff290 */ /* 0x000fe6000fffe03f */
[----:B------:R-:W-:Y:S01]  /*42b40*/  STL.64 [R1+0x3b0], R36 ;  /* 0x0003b02401007387 */ /* 0x000fe20000100a00 */
[----:B------:R-:W-:Y:S02]  /*42b50*/  STL.64 [R1+0x3b8], R38 ;  /* 0x0003b82601007387 */ /* 0x000fe40000100a00 */
[----:B------:R-:W4:Y:S05]  /*42b60*/  LDL.LU.64 R54, [R1+0x2e8] ;  /* 0x0002e80001367983 */ /* 0x000f2a0000300a00 */
[----:B------:R-:W-:Y:S01]  /*42b70*/  STL.64 [R1+0x3a0], R20 ;  /* 0x0003a01401007387 */ /* 0x000fe20000100a00 */
[----:B------:R-:W-:Y:S02]  /*42b80*/  STL.64 [R1+0x3a8], R22 ;  /* 0x0003a81601007387 */ /* 0x000fe40000100a00 */
[----:B------:R-:W0:Y:S01]  /*42b90*/  LDSM.16.MT88.4 R20, [R3] ;  /* 0x000000000314783b */ /* 0x000e220000004200 */
[C---:B---3--:R-:W-:Y:S01]  /*42ba0*/  HMMA.16816.F32.BF16 R16, R44.reuse, R4, R16 ;  /* 0x000000042c10723c */ /* 0x048fe20000041810 */
[----:B0-----:R-:W-:Y:S02]  /*42bb0*/  STL.64 [R1+0x5110], R22 ;  /* 0x0051101601007387 */ /* 0x001fe40000100a00 */
[----:B------:R0:W-:Y:S02]  /*42bc0*/  STL.64 [R1+0x5108], R20 ;  /* 0x0051081401007387 */ /* 0x0001e40000100a00 */
[----:B0-----:R-:W3:Y:S01]  /*42bd0*/  LDL.LU.64 R20, [R1+0x330] ;  /* 0x0003300001147983 */ /* 0x001ee20000300a00 */
[----:B------:R-:W3:Y:S02]  /*42be0*/  LDL.LU.64 R22, [R1+0x338] ;  /* 0x0003380001167983 */ /* 0x000ee40000300a00 */
[----:B------:R-:W3:Y:S02]  /*42bf0*/  LDL.LU.64 R36, [R1+0x2d0] ;  /* 0x0002d00001247983 */ /* 0x000ee40000300a00 */
[----:B------:R-:W3:Y:S11]  /*42c00*/  LDL.LU.64 R38, [R1+0x2d8] ;  /* 0x0002d80001267983 */ /* 0x000ef60000300a00 */
[----:B------:R-:W-:Y:S02]  /*42c10*/  @!UPT UIADD3 URZ, URZ, URZ, URZ ;  /* 0x0000003f3f3ff290 */ /* 0x000fe4000fffe03f */
[----:B------:R0:W-:Y:S01]  /*42c20*/  STL.64 [R1+0x570], R16 ;  /* 0x0005701001007387 */ /* 0x0001e20000100a00 */
[----:B------:R1:W-:Y:S02]  /*42c30*/  STL.64 [R1+0x578], R18 ;  /* 0x0005781201007387 */ /* 0x0003e40000100a00 */
[----:B------:R-:W3:Y:S02]  /*42c40*/  LDL.LU.64 R40, [R1+0x2c0] ;  /* 0x0002c00001287983 */ /* 0x000ee40000300a00 */
[----:B------:R-:W3:Y:S01]  /*42c50*/  LDL.LU.64 R42, [R1+0x2c8] ;  /* 0x0002c800012a7983 */ /* 0x000ee20000300a00 */
[----:B0-----:R-:W3:Y:S01]  /*42c60*/  LDL.LU.64 R16, [R1+0x2b0] ;  /* 0x0002b00001107983 */ /* 0x001ee20000300a00 */
[----:B-1----:R-:W3:Y:S01]  /*42c70*/  LDL.LU.64 R18, [R1+0x2b8] ;  /* 0x0002b80001127983 */ /* 0x002ee20000300a00 */
[C---:B--2---:R-:W-:Y:S11]  /*42c80*/  HMMA.16816.F32.BF16 R56, R44.reuse, R12, R56 ;  /* 0x0000000c2c38723c */ /* 0x044ff60000041838 */
[----:B------:R-:W-:Y:S11]  /*42c90*/  @!UPT UIADD3 URZ, URZ, URZ, URZ ;  /* 0x0000003f3f3ff290 */ /* 0x000ff6000fffe03f */
[----:B------:R-:W-:Y:S01]  /*42ca0*/  @!UPT UIADD3 URZ, URZ, URZ, URZ ;  /* 0x0000003f3f3ff290 */ /* 0x000fe2000fffe03f */
[----:B------:R0:W-:Y:S01]  /*42cb0*/  STL.64 [R1+0x560], R56 ;  /* 0x0005603801007387 */ /* 0x0001e20000100a00 */
[----:B------:R-:W-:Y:S03]  /*42cc0*/  STL.64 [R1+0x568], R58 ;  /* 0x0005683a01007387 */ /* 0x000fe60000100a00 */
[----:B0-----:R-:W3:Y:S01]  /*42cd0*/  LDL.LU.64 R56, [R1+0x5200] ;  /* 0x0052000001387983 */ /* 0x001ee20000300a00 */
[----:B------:R-:W-:Y:S02]  /*42ce0*/  IMAD.MOV.U32 R34, RZ, RZ, R12 ;  /* 0x000000ffff227224 */ /* 0x000fe400078e000c */
[----:B------:R-:W-:Y:S02]  /*42cf0*/  IMAD.MOV.U32 R7, RZ, RZ, R13 ;  /* 0x000000ffff077224 */ /* 0x000fe400078e000d */
[----:B------:R-:W2:Y:S01]  /*42d00*/  LDL.LU.64 R12, [R1+0x2a0] ;  /* 0x0002a000010c7983 */ /* 0x000ea20000300a00 */
[----:B------:R-:W2:Y:S01]  /*42d10*/  LDL.LU.64 R14, [R1+0x2a8] ;  /* 0x0002a800010e7983 */ /* 0x000ea20000300a00 */
[----:B---3--:R-:W-:Y:S11]  /*42d20*/  HMMA.16816.F32.BF16 R20, R44, R56, R20 ;  /* 0x000000382c14723c */ /* 0x008ff60000041814 */
[----:B------:R-:W-:Y:S11]  /*42d30*/  @!UPT UIADD3 URZ, URZ, URZ, URZ ;  /* 0x0000003f3f3ff290 */ /* 0x000ff6000fffe03f */
[----:B------:R-:W-:Y:S01]  /*42d40*/  @!UPT UIADD3 URZ, URZ, URZ, URZ ;  /* 0x0000003f3f3ff290 */ /* 0x000fe2000fffe03f */
[----:B------:R0:W-:Y:S01]  /*42d50*/  STL.64 [R1+0x550], R20 ;  /* 0x0005501401007387 */ /* 0x0001e20000100a00 */
[----:B------:R-:W-:Y:S02]  /*42d60*/  STL.64 [R1+0x558], R22 ;  /* 0x0005581601007387 */ /* 0x000fe40000100a00 */
[----:B0-----:R-:W-:Y:S02]  /*42d70*/  IMAD.MOV.U32 R21, RZ, RZ, R56 ;  /* 0x000000ffff157224 */ /* 0x001fe400078e0038 */
[----:B------:R-:W-:Y:S02]  /*42d80*/  IMAD.MOV.U32 R20, RZ, RZ, R57 ;  /* 0x000000ffff147224 */ /* 0x000fe400078e0039 */
[----:B------:R-:W4:Y:S01]  /*42d90*/  LDL.LU.64 R56, [R1+0x51f8] ;  /* 0x0051f80001387983 */ /* 0x000f220000300a00 */
[----:B------:R-:W-:Y:S02]  /*42da0*/  IMAD.MOV.U32 R48, RZ, RZ, R6 ;  /* 0x000000ffff307224 */ /* 0x000fe400078e0006 */
[----:B------:R-:W-:-:S07]  /*42db0*/  IMAD.MOV.U32 R49, RZ, RZ, R2 ;  /* 0x000000ffff317224 */ /* 0x000fce00078e0002 */
[C---:B------:R-:W-:Y:S08]  /*42dc0*/  HMMA.16816.F32.BF16 R48, R44.reuse, R48, R36 ;  /* 0x000000302c30723c */ /* 0x040ff00000041824 */
        /* <DEDUP_REMOVED lines=10> */
[----:B------:R-:W2:Y:S02]  /*42e70*/  LDL.LU.64 R38, [R1+0x51f0] ;  /* 0x0051f00001267983 */ /* 0x000ea40000300a00 */
[----:B------:R-:W2:Y:S01]  /*42e80*/  LDL.LU.64 R36, [R1+0x51e8] ;  /* 0x0051e80001247983 */ /* 0x000ea20000300a00 */
[----:B------:R0:W-:Y:S01]  /*42e90*/  STL.64 [R1+0x530], R48 ;  /* 0x0005303001007387 */ /* 0x0001e20000100a00 */
[----:B------:R1:W-:Y:S03]  /*42ea0*/  STL.64 [R1+0x538], R50 ;  /* 0x0005383201007387 */ /* 0x0003e60000100a00 */
[----:B0-----:R-:W1:Y:S02]  /*42eb0*/  LDL.LU.64 R48, [R1+0x51e0] ;  /* 0x0051e00001307983 */ /* 0x001e640000300a00 */
[C---:B-1----:R-:W-:Y:S02]  /*42ec0*/  HMMA.16816.F32.BF16 R48, R44.reuse, R48, R40 ;  /* 0x000000302c30723c */ /* 0x042fe40000041828 */
[----:B------:R-:W2:Y:S11]  /*42ed0*/  LDL.LU.64 R40, [R1+0x51d8] ;  /* 0x0051d80001287983 */ /* 0x000eb60000300a00 */
[----:B------:R-:W-:Y:S10]  /*42ee0*/  @!UPT UIADD3 URZ, URZ, URZ, URZ ;  /* 0x0000003f3f3ff290 */ /* 0x000ff4000fffe03f */
[----:B------:R0:W-:Y:S01]  /*42ef0*/  STL.64 [R1+0x520], R48 ;  /* 0x0005203001007387 */ /* 0x0001e20000100a00 */
[----:B------:R-:W-:Y:S03]  /*42f00*/  STL.64 [R1+0x528], R50 ;  /* 0x0005283201007387 */ /* 0x000fe60000100a00 */
[----:B0-----:R-:W2:Y:S02]  /*42f10*/  LDL.LU.64 R48, [R1+0x51d0] ;  /* 0x0051d00001307983 */ /* 0x001ea40000300a00 */
[C---:B--2---:R-:W-:Y:S01]  /*42f20*/  HMMA.16816.F32.BF16 R16, R44.reuse, R48, R16 ;  /* 0x000000302c10723c */ /* 0x044fe20000041810 */
[----:B------:R-:W-:Y:S02]  /*42f30*/  IMAD.MOV.U32 R23, RZ, RZ, R48 ;  /* 0x000000ffff177224 */ /* 0x000fe400078e0030 */
[----:B------:R-:W-:Y:S11]  /*42f40*/  IMAD.MOV.U32 R22, RZ, RZ, R49 ;  /* 0x000000ffff167224 */ /* 0x000ff600078e0031 */
[----:B------:R-:W-:Y:S09]  /*42f50*/  @!UPT UIADD3 URZ, URZ, URZ, URZ ;  /* 0x0000003f3f3ff290 */ /* 0x000ff2000fffe03f */
[----:B------:R-:W-:Y:S01]  /*42f60*/  STL.64 [R1+0x510], R16 ;  /* 0x0005101001007387 */ /* 0x000fe20000100a00 */
[----:B------:R0:W-:Y:S03]  /*42f70*/  STL.64 [R1+0x518], R18 ;  /* 0x0005181201007387 */ /* 0x0001e60000100a00 */
[----:B0-----:R-:W2:Y:S01]  /*42f80*/  LDL.LU.64 R18, [R1+0x51c8] ;  /* 0x0051c80001127983 */ /* 0x001ea20000300a00 */
[----:B------:R-:W3:Y:S02]  /*42f90*/  LDL.LU.64 R16, [R1+0x51c0] ;  /* 0x0051c00001107983 */ /* 0x000ee40000300a00 */
[----:B------:R-:W2:Y:S02]  /*42fa0*/  LDL.LU.64 R48, [R1+0x51b8] ;  /* 0x0051b80001307983 */ /* 0x000ea40000300a00 */
[C---:B--2---:R-:W-:Y:S11]  /*42fb0*/  HMMA.16816.F32.BF16 R12, R44.reuse, R48, R12 ;  /* 0x000000302c0c723c */ /* 0x044ff6000004180c */
[----:B------:R-:W-:Y:S11]  /*42fc0*/  @!UPT UIADD3 URZ, URZ, URZ, URZ ;  /* 0x0000003f3f3ff290 */ /* 0x000ff6000fffe03f */
[----:B------:R-:W-:Y:S01]  /*42fd0*/  @!UPT UIADD3 URZ, URZ, URZ, URZ ;  /* 0x0000003f3f3ff290 */ /* 0x000fe2000fffe03f */
[----:B------:R-:W-:Y:S01]  /*42fe0*/  STL.64 [R1+0x500], R12 ;  /* 0x0005000c01007387 */ /* 0x000fe20000100a00 */
[----:B------:R0:W-:Y:S03]  /*42ff0*/  STL.64 [R1+0x508], R14 ;  /* 0x0005080e01007387 */ /* 0x0001e60000100a00 */
[----:B0-----:R-:W2:Y:S01]  /*43000*/  LDL.LU.64 R14, [R1+0x51b0] ;  /* 0x0051b000010e7983 */ /* 0x001ea20000300a00 */
[----:B------:R-:W4:Y:S02]  /*43010*/  LDL.LU.64 R12, [R1+0x51a8] ;  /* 0x0051a800010c7983 */ /* 0x000f240000300a00 */
[----:B------:R-:W-:Y:S02]  /*43020*/  IMAD.MOV.U32 R6, RZ, RZ, R48 ;  /* 0x000000ffff067224 */ /* 0x000fe400078e0030 */
[----:B------:R-:W-:Y:S01]  /*43030*/  IMAD.MOV.U32 R2, RZ, RZ, R49 ;  /* 0x000000ffff027224 */ /* 0x000fe200078e0031 */
[----:B------:R-:W3:Y:S01]  /*43040*/  LDL.LU.64 R50, [R1+0x51a0] ;  /* 0x0051a00001327983 */ /* 0x000ee20000300a00 */
[----:B------:R-:W3:Y:S01]  /*43050*/  LDL.LU.64 R48, [R1+0x5198] ;  /* 0x0051980001307983 */ /* 0x000ee20000300a00 */
[----:B----4-:R-:W-:Y:S02]  /*43060*/  HMMA.16816.F32.BF16 R56, R44, R12, R56 ;  /* 0x0000000c2c38723c */ /* 0x010fe40000041838 */
[----:B--2---:R-:W-:Y:S01]  /*43070*/  STL.64 [R1+0x5120], R14 ;  /* 0x0051200e01007387 */ /* 0x004fe20000100a00 */
[----:B------:R0:W-:Y:S04]  /*43080*/  STL.64 [R1+0x5118], R12 ;  /* 0x0051180c01007387 */ /* 0x0001e80000100a00 */
[----:B0-----:R-:W-:-:S02]  /*43090*/  IMAD.MOV.U32 R12, RZ, RZ, R23 ;  /* 0x000000ffff0c7224 */ /* 0x001fc400078e0017 */
[----:B------:R-:W-:Y:S11]  /*430a0*/  IMAD.MOV.U32 R13, RZ, RZ, R22 ;  /* 0x000000ffff0d7224 */ /* 0x000ff600078e0016 */
[----:B------:R-:W-:Y:S03]  /*430b0*/  @!UPT UIADD3 URZ, URZ, URZ, URZ ;  /* 0x0000003f3f3ff290 */ /* 0x000fe6000fffe03f */
[----:B------:R-:W-:Y:S01]  /*430c0*/  STL.64 [R1+0x4f0], R56 ;  /* 0x0004f03801007387 */ /* 0x000fe20000100a00 */
[----:B------:R-:W-:Y:S02]  /*430d0*/  STL.64 [R1+0x4f8], R58 ;  /* 0x0004f83a01007387 */ /* 0x000fe40000100a00 */
[----:B------:R0:W-:Y:S02]  /*430e0*/  STL.64 [R1+0x5138], R12 ;  /* 0x0051380c01007387 */ /* 0x0001e40000100a00 */
[----:B0-----:R-:W2:Y:S04]  /*430f0*/  LDL.64 R12, [R1+0x20] ;  /* 0x00002000010c7983 */ /* 0x001ea80000100a00 */
[----:B--2---:R0:W-:Y:S04]  /*43100*/  STL.64 [R1+0x5148], R12 ;  /* 0x0051480c01007387 */ /* 0x0041e80000100a00 */
[----:B0-----:R-:W2:Y:S01]  /*43110*/  LDL.64 R12, [R1+0x30] ;  /* 0x00003000010c7983 */ /* 0x001ea20000100a00 */
[----:B------:R-:W-:-:S02]  /*43120*/  IMAD.MOV.U32 R56, RZ, RZ, R21 ;  /* 0x000000ffff387224 */ /* 0x000fc400078e0015 */
[----:B------:R-:W-:Y:S01]  /*43130*/  IMAD.MOV.U32 R57, RZ, RZ, R20 ;  /* 0x000000ffff397224 */ /* 0x000fe200078e0014 */
[----:B--2---:R3:W-:Y:S02]  /*43140*/  STL.64 [R1+0x5160], R12 ;  /* 0x0051600c01007387 */ /* 0x0047e40000100a00 */
[----:B---3--:R-:W-:Y:S11]  /*43150*/  HMMA.16816.F32.BF16 R12, R44, R16, R52 ;  /* 0x000000102c0c723c */ /* 0x008ff60000041834 */
[----:B------:R-:W-:Y:S11]  /*43160*/  @!UPT UIADD3 URZ, URZ, URZ, URZ ;  /* 0x0000003f3f3ff290 */ /* 0x000ff6000fffe03f */
[----:B------:R-:W-:Y:S01]  /*43170*/  @!UPT UIADD3 URZ, URZ, URZ, URZ ;  /* 0x0000003f3f3ff290 */ /* 0x000fe2000fffe03f */
[----:B------:R0:W-:Y:S01]  /*43180*/  STL.64 [R1+0x390], R12 ;  /* 0x0003900c01007387 */ /* 0x0001e20000100a00 */
[----:B------:R1:W-:Y:S02]  /*43190*/  STL.64 [R1+0x398], R14 ;  /* 0x0003980e01007387 */ /* 0x0003e40000100a00 */
[----:B------:R-:W2:Y:S02]  /*431a0*/  LDL.LU.64 R52, [R1+0x300] ;  /* 0x0003000001347983 */ /* 0x000ea40000300a00 */
[----:B------:R-:W2:Y:S01]  /*431b0*/  LDL.LU.64 R54, [R1+0x308] ;  /* 0x0003080001367983 */ /* 0x000ea20000300a00 */
[----:B------:R-:W3:Y:S01]  /*431c0*/  LDL.LU.64 R44, [R1+0x2f0] ;  /* 0x0002f000012c7983 */ /* 0x000ee20000300a00 */
[----:B------:R-:W3:Y:S02]  /*431d0*/  LDL.LU.64 R46, [R1+0x2f8] ;  /* 0x0002f800012e7983 */ /* 0x000ee40000300a00 */
[----:B------:R-:W4:Y:S02]  /*431e0*/  LDL.LU.64 R20, [R1+0x180] ;  /* 0x0001800001147983 */ /* 0x000f240000300a00 */
[----:B------:R-:W4:Y:S01]  /*431f0*/  LDL.LU.64 R22, [R1+0x188] ;  /* 0x0001880001167983 */ /* 0x000f220000300a00 */
[----:B0-----:R-:W2:Y:S01]  /*43200*/  LDL.LU.64 R12, [R1+0x100] ;  /* 0x00010000010c7983 */ /* 0x001ea20000300a00 */
[----:B-1----:R-:W2:Y:S02]  /*43210*/  LDL.LU.64 R14, [R1+0x108] ;  /* 0x00010800010e7983 */ /* 0x002ea40000300a00 */
[----:B------:R0:W-:Y:S02]  /*43220*/  STL.64 [R1+0x5178], R56 ;  /* 0x0051783801007387 */ /* 0x0001e40000100a00 */
[----:B0-----:R-:W-:-:S02]  /*43230*/  IMAD.MOV.U32 R56, RZ, RZ, R34 ;  /* 0x000000ffff387224 */ /* 0x001fc400078e0022 */
[----:B------:R-:W-:-:S05]  /*43240*/  IMAD.MOV.U32 R57, RZ, RZ, R7 ;  /* 0x000000ffff397224 */ /* 0x000fca00078e0007 */
[----:B------:R0:W-:Y:S04]  /*43250*/  STL.64 [R1+0x5190], R56 ;  /* 0x0051903801007387 */ /* 0x0001e80000100a00 */
[----:B0-----:R-:W2:Y:S01]  /*43260*/  LDL.LU.64 R56, [R1+0x310] ;  /* 0x0003100001387983 */ /* 0x001ea20000300a00 */
[----:B------:R-:W2:Y:S02]  /*43270*/  LDL.LU.64 R58, [R1+0x318] ;  /* 0x00031800013a7983 */ /* 0x000ea40000300a00 */
[----:B------:R-:W-:Y:S02]  /*43280*/  STL.64 [R1+0x5130], R18 ;  /* 0x0051301201007387 */ /* 0x000fe40000100a00 */
[----:B------:R0:W-:Y:S02]  /*43290*/  STL.64 [R1+0x5128], R16 ;  /* 0x0051281001007387 */ /* 0x0001e40000100a00 */
[----:B0-----:R-:W2:Y:S01]  /*432a0*/  LDL.LU.64 R16, [R1+0x320] ;  /* 0x0003200001107983 */ /* 0x001ea20000300a00 */
[----:B------:R-:W2:Y:S02]  /*432b0*/  LDL.LU.64 R18, [R1+0x328] ;  /* 0x0003280001127983 */ /* 0x000ea40000300a00 */
[----:B------:R-:W-:Y:S01]  /*432c0*/  STL.64 [R1+0x5140], R40 ;  /* 0x0051402801007387 */ /* 0x000fe20000100a00 */
[C---:B--2---:R-:W-:Y:S11]  /*432d0*/  HMMA.16816.F32.BF16 R16, R48.reuse, R40, R16 ;  /* 0x000000283010723c */ /* 0x044ff60000041810 */
[----:B------:R-:W-:Y:S11]  /*432e0*/  @!UPT UIADD3 URZ, URZ, URZ, URZ ;  /* 0x0000003f3f3ff290 */ /* 0x000ff6000fffe03f */
[----:B------:R-:W-:Y:S01]  /*432f0*/  @!UPT UIADD3 URZ, URZ, URZ, URZ ;  /* 0x0000003f3f3ff290 */ /* 0x000fe2000fffe03f */
[----:B------:R-:W-:Y:S01]  /*43300*/  STL.64 [R1+0x370], R16 ;  /* 0x0003701001007387 */ /* 0x000fe20000100a00 */
[----:B------:R0:W-:Y:S02]  /*43310*/  STL.64 [R1+0x378], R18 ;  /* 0x0003781201007387 */ /* 0x0001e40000100a00 */
[C---:B0-----:R-:W-:Y:S01]  /*43320*/  HMMA.16816.F32.BF16 R16, R48.reuse, R36, R56 ;  /* 0x000000243010723c */ /* 0x041fe20000041838 */
[----:B------:R-:W-:Y:S01]  /*43330*/  STL.64 [R1+0x5158], R38 ;  /* 0x0051582601007387 */ /* 0x000fe20000100a00 */
[----:B------:R0:W-:Y:S06]  /*43340*/  STL.64 [R1+0x5150], R36 ;  /* 0x0051502401007387 */ /* 0x0001ec0000100a00 */
[C---:B0-----:R-:W-:Y:S11]  /*43350*/  HMMA.16816.F32.BF16 R36, R48.reuse, R32, R52 ;  /* 0x000000203024723c */ /* 0x041ff60000041834 */
[----:B------:R-:W-:Y:S04]  /*43360*/  @!UPT UIADD3 URZ, URZ, URZ, URZ ;  /* 0x0000003f3f3ff290 */ /* 0x000fe8000fffe03f */
[----:B------:R-:W-:Y:S01]  /*43370*/  STL.64 [R1+0x360], R16 ;  /* 0x0003601001007387 */ /* 0x000fe20000100a00 */
[----:B------:R3:W-:Y:S02]  /*43380*/  STL.64 [R1+0x368], R18 ;  /* 0x0003681201007387 */ /* 0x0007e40000100a00 */
[C---:B---3--:R-:W-:Y:S01]  /*43390*/  HMMA.16816.F32.BF16 R16, R48.reuse, R28, R44 ;  /* 0x0000001c3010723c */ /* 0x048fe2000004182c */
[----:B------:R-:W-:Y:S04]  /*433a0*/  STL.64 [R1+0x5170], R32 ;  /* 0x0051702001007387 */ /* 0x000fe80000100a00 */
[----:B------:R-:W-:Y:S02]  /*433b0*/  STL.64 [R1+0x350], R36 ;  /* 0x0003502401007387 */ /* 0x000fe40000100a00 */
[----:B------:R-:W-:Y:S02]  /*433c0*/  STL.64 [R1+0x358], R38 ;  /* 0x0003582601007387 */ /* 0x000fe40000100a00 */
[----:B------:R-:W-:Y:S01]  /*433d0*/  STL.64 [R1+0x5188], R30 ;  /* 0x0051881e01007387 */ /* 0x000fe20000100a00 */
[----:B------:R-:W-:Y:S01]  /*433e0*/  STL.64 [R1+0x5180], R28 ;  /* 0x0051801c01007387 */ /* 0x000fe20000100a00 */
[C---:B------:R-:W-:Y:S03]  /*433f0*/  HMMA.16816.F32.BF16 R12, R48.reuse, R8, R12 ;  /* 0x00000008300c723c */ /* 0x040fe6000004180c */
[----:B------:R-:W0:Y:S09]  /*43400*/  LDSM.16.MT88.4 R44, [R3+0x80] ;  /* 0x00008000032c783b */ /* 0x000e320000004200 */
[----:B------:R-:W-:Y:S01]  /*43410*/  STL.64 [R1+0x340], R16 ;  /* 0x0003401001007387 */ /* 0x000fe20000100a00 */
[----:B------:R4:W-:Y:S02]  /*43420*/  STL.64 [R1+0x348], R18 ;  /* 0x0003481201007387 */ /* 0x0009e40000100a00 */
[----:B------:R-:W2:Y:S01]  /*43430*/  LDL.LU.64 R56, [R1+0x120] ;  /* 0x0001200001387983 */ /* 0x000ea20000300a00 */
[C---:B----4-:R-:W-:Y:S11]  /*43440*/  HMMA.16816.F32.BF16 R16, R48.reuse, R24, R20 ;  /* 0x000000183010723c */ /* 0x050ff60000041814 */
[----:B------:R-:W-:Y:S11]  /*43450*/  @!UPT UIADD3 URZ, URZ, URZ, URZ ;  /* 0x0000003f3f3ff290 */ /* 0x000ff6000fffe03f */
[----:B------:R-:W-:Y:S01]  /*43460*/  @!UPT UIADD3 URZ, URZ, URZ, URZ ;  /* 0x0000003f3f3ff290 */ /* 0x000fe2000fffe03f */
[----:B------:R-:W-:Y:S01]  /*43470*/  STL.64 [R1+0x330], R16 ;  /* 0x0003301001007387 */ /* 0x000fe20000100a00 */
[----:B------:R-:W-:Y:S02]  /*43480*/  STL.64 [R1+0x338], R18 ;  /* 0x0003381201007387 */ /* 0x000fe40000100a00 */
[----:B------:R-:W2:Y:S02]  /*43490*/  LDL.LU.64 R58, [R1+0x128] ;  /* 0x00012800013a7983 */ /* 0x000ea40000300a00 */
[----:B------:R1:W-:Y:S01]  /*434a0*/  STL.64 [R1+0x310], R12 ;  /* 0x0003100c01007387 */ /* 0x0003e20000100a00 */
[----:B------:R3:W-:Y:S01]  /*434b0*/  STL.64 [R1+0x318], R14 ;  /* 0x0003180e01007387 */ /* 0x0007e20000100a00 */
[----:B------:R-:W4:Y:S02]  /*434c0*/  LDL.LU.64 R28, [R1+0x110] ;  /* 0x00011000011c7983 */ /* 0x000f240000300a00 */
[----:B------:R-:W4:Y:S02]  /*434d0*/  LDL.LU.64 R30, [R1+0x118] ;  /* 0x00011800011e7983 */ /* 0x000f240000300a00 */
[----:B------:R-:W4:Y:S01]  /*434e0*/  LDL.LU.64 R32, [R1+0x130] ;  /* 0x0001300001207983 */ /* 0x000f220000300a00 */
[----:B------:R-:W4:Y:S04]  /*434f0*/  LDL.LU.64 R34, [R1+0x138] ;  /* 0x0001380001227983 */ /* 0x000f280000300a00 */
[----:B-1----:R-:W4:Y:S01]  /*43500*/  LDL.LU.64 R12, [R1+0x140] ;  /* 0x00014000010c7983 */ /* 0x002f220000300a00 */
[----:B---3--:R-:W3:Y:S02]  /*43510*/  LDL.LU.64 R14, [R1+0x148] ;  /* 0x00014800010e7983 */ /* 0x008ee40000300a00 */
[----:B------:R-:W3:Y:S02]  /*43520*/  LDL.LU.64 R36, [R1+0x150] ;  /* 0x0001500001247983 */ /* 0x000ee40000300a00 */
[----:B------:R-:W3:Y:S01]  /*43530*/  LDL.LU.64 R38, [R1+0x158] ;  /* 0x0001580001267983 */ /* 0x000ee20000300a00 */
[----:B------:R-:W3:Y:S01]  /*43540*/  LDL.LU.64 R40, [R1+0x160] ;  /* 0x0001600001287983 */ /* 0x000ee20000300a00 */
[----:B------:R-:W3:Y:S02]  /*43550*/  LDL.LU.64 R42, [R1+0x168] ;  /* 0x00016800012a7983 */ /* 0x000ee40000300a00 */
[----:B------:R-:W3:Y:S02]  /*43560*/  LDL.LU.64 R16, [R1+0x170] ;  /* 0x0001700001107983 */ /* 0x000ee40000300a00 */
[----:B------:R-:W3:Y:S01]  /*43570*/  LDL.LU.64 R18, [R1+0x178] ;  /* 0x0001780001127983 */ /* 0x000ee20000300a00 */
[----:B------:R-:W3:Y:S01]  /*43580*/  LDL.LU.64 R20, [R1+0x1e0] ;  /* 0x0001e00001147983 */ /* 0x000ee20000300a00 */
[----:B------:R-:W3:Y:S02]  /*43590*/  LDL.LU.64 R22, [R1+0x1e8] ;  /* 0x0001e80001167983 */ /* 0x000ee40000300a00 */
[----:B------:R-:W3:Y:S02]  /*435a0*/  LDL.LU.64 R52, [R1+0x1f0] ;  /* 0x0001f00001347983 */ /* 0x000ee40000300a00 */
[----:B------:R-:W3:Y:S01]  /*435b0*/  LDL.LU.64 R54, [R1+0x1f8] ;  /* 0x0001f80001367983 */ /* 0x000ee20000300a00 */
[----:B0-----:R-:W-:Y:S01]  /*435c0*/  STL.64 [R1+0x5088], R46 ;  /* 0x0050882e01007387 */ /* 0x001fe20000100a00 */
        /* <DEDUP_REMOVED lines=8> */
[----:B0-----:R-:W4:Y:S02]  /*43650*/  LDL.LU.64 R56, [R1+0x5190] ;  /* 0x0051900001387983 */ /* 0x001f240000300a00 */
[C---:B----4-:R-:W-:Y:S02]  /*43660*/  HMMA.16816.F32.BF16 R56, R48.reuse, R56, R28 ;  /* 0x000000383038723c */ /* 0x050fe4000004181c */
[----:B------:R-:W2:Y:S01]  /*43670*/  LDL.LU.64 R30, [R1+0x5188] ;  /* 0x00518800011e7983 */ /* 0x000ea20000300a00 */
[----:B------:R-:W4:Y:S11]  /*43680*/  LDL.LU.64 R28, [R1+0x5180] ;  /* 0x00518000011c7983 */ /* 0x000f360000300a00 */
[----:B------:R-:W-:Y:S09]  /*43690*/  @!UPT UIADD3 URZ, URZ, URZ, URZ ;  /* 0x0000003f3f3ff290 */ /* 0x000ff2000fffe03f */
        /* <DEDUP_REMOVED lines=8> */
[----:B0-----:R-:W3:Y:S02]  /*43720*/  LDL.LU.64 R56, [R1+0x5168] ;  /* 0x0051680001387983 */ /* 0x001ee40000300a00 */
[C---:B---3--:R-:W-:Y:S11]  /*43730*/  HMMA.16816.F32.BF16 R12, R48.reuse, R56, R12 ;  /* 0x00000038300c723c */ /* 0x048ff6000004180c */
[----:B------:R-:W-:Y:S11]  /*43740*/  @!UPT UIADD3 URZ, URZ, URZ, URZ ;  /* 0x0000003f3f3ff290 */ /* 0x000ff6000fffe03f */
[----:B------:R-:W-:Y:S01]  /*43750*/  @!UPT UIADD3 URZ, URZ, URZ, URZ ;  /* 0x0000003f3f3ff290 */ /* 0x000fe2000fffe03f */
[----:B------:R0:W-:Y:S01]  /*43760*/  STL.64 [R1+0x1b0], R12 ;  /* 0x0001b00c01007387 */ /* 0x0001e20000100a00 */
[----:B------:R-:W-:Y:S03]  /*43770*/  STL.64 [R1+0x1b8], R14 ;  /* 0x0001b80e01007387 */ /* 0x000fe60000100a00 */
[----:B0-----:R-:W3:Y:S01]  /*43780*/  LDL.LU.64 R12, [R1+0x5160] ;  /* 0x00516000010c7983 */ /* 0x001ee20000300a00 */
[----:B------:R0:W-:Y:S02]  /*43790*/  STL.64 [R1+0x50e0], R56 ;  /* 0x0050e03801007387 */ /* 0x0001e40000100a00 */
[----:B0-----:R-:W-:Y:S02]  /*437a0*/  IMAD.MOV.U32 R56, RZ, RZ, R6 ;  /* 0x000000ffff387224 */ /* 0x001fe400078e0006 */
[----:B------:R-:W-:Y:S01]  /*437b0*/  IMAD.MOV.U32 R57, RZ, RZ, R2 ;  /* 0x000000ffff397224 */ /* 0x000fe200078e0002 */
[----:B---3--:R-:W-:Y:S01]  /*437c0*/  HMMA.16816.F32.BF16 R36, R48, R12, R36 ;  /* 0x0000000c3024723c */ /* 0x008fe20000041824 */
[----:B------:R-:W-:-:S02]  /*437d0*/  IMAD.MOV.U32 R6, RZ, RZ, R12 ;  /* 0x000000ffff067224 */ /* 0x000fc400078e000c */
[----:B------:R-:W-:Y:S11]  /*437e0*/  IMAD.MOV.U32 R2, RZ, RZ, R13 ;  /* 0x000000ffff027224 */ /* 0x000ff600078e000d */
[----:B------:R-:W-:Y:S09]  /*437f0*/  @!UPT UIADD3 URZ, URZ, URZ, URZ ;  /* 0x0000003f3f3ff290 */ /* 0x000ff2000fffe03f */
[----:B------:R-:W-:Y:S01]  /*43800*/  STL.64 [R1+0x1a0], R36 ;  /* 0x0001a02401007387 */ /* 0x000fe20000100a00 */
[----:B------:R0:W-:Y:S03]  /*43810*/  STL.64 [R1+0x1a8], R38 ;  /* 0x0001a82601007387 */ /* 0x0001e60000100a00 */
[----:B0-----:R-:W3:Y:S01]  /*43820*/  LDL.LU.64 R38, [R1+0x5158] ;  /* 0x0051580001267983 */ /* 0x001ee20000300a00 */
[----:B------:R-:W2:Y:S02]  /*43830*/  LDL.LU.64 R36, [R1+0x5150] ;  /* 0x0051500001247983 */ /* 0x000ea40000300a00 */
[----:B------:R-:W2:Y:S02]  /*43840*/  LDL.LU.64 R12, [R1+0x5148] ;  /* 0x00514800010c7983 */ /* 0x000ea40000300a00 */
[----:B--2---:R-:W-:Y:S01]  /*43850*/  HMMA.16816.F32.BF16 R40, R48, R12, R40 ;  /* 0x0000000c3028723c */ /* 0x004fe20000041828 */
[----:B------:R-:W-:-:S02]  /*43860*/  IMAD.MOV.U32 R34, RZ, RZ, R12 ;  /* 0x000000ffff227224 */ /* 0x000fc400078e000c */
[----:B------:R-:W-:Y:S11]  /*43870*/  IMAD.MOV.U32 R7, RZ, RZ, R13 ;  /* 0x000000ffff077224 */ /* 0x000ff600078e000d */
[----:B------:R-:W-:Y:S09]  /*43880*/  @!UPT UIADD3 URZ, URZ, URZ, URZ ;  /* 0x0000003f3f3ff290 */ /* 0x000ff2000fffe03f */
[----:B------:R0:W-:Y:S01]  /*43890*/  STL.64 [R1+0x190], R40 ;  /* 0x0001902801007387 */ /* 0x0001e20000100a00 */
[----:B------:R-:W-:Y:S03]  /*438a0*/  STL.64 [R1+0x198], R42 ;  /* 0x0001982a01007387 */ /* 0x000fe60000100a00 */
[----:B0-----:R-:W2:Y:S01]  /*438b0*/  LDL.LU.64 R40, [R1+0x5140] ;  /* 0x0051400001287983 */ /* 0x001ea20000300a00 */
[----:B------:R-:W2:Y:S02]  /*438c0*/  LDL.LU.64 R12, [R1+0x5138] ;  /* 0x00513800010c7983 */ /* 0x000ea40000300a00 */
[C---:B--2---:R-:W-:Y:S01]  /*438d0*/  HMMA.16816.F32.BF16 R12, R48.reuse, R12, R16 ;  /* 0x0000000c300c723c */ /* 0x044fe20000041810 */
[----:B------:R-:W2:Y:S01]  /*438e0*/  LDL.LU.64 R18, [R1+0x5130] ;  /* 0x0051300001127983 */ /* 0x000ea20000300a00 */
[----:B------:R-:W2:Y:S11]  /*438f0*/  LDL.LU.64 R16, [R1+0x5128] ;  /* 0x0051280001107983 */ /* 0x000eb60000300a00 */
[----:B------:R-:W-:Y:S10]  /*43900*/  @!UPT UIADD3 URZ, URZ, URZ, URZ ;  /* 0x0000003f3f3ff290 */ /* 0x000ff4000fffe03f */
[----:B------:R-:W-:Y:S01]  /*43910*/  STL.64 [R1+0x180], R12 ;  /* 0x0001800c01007387 */ /* 0x000fe20000100a00 */
[----:B------:R0:W-:Y:S03]  /*43920*/  STL.64 [R1+0x188], R14 ;  /* 0x0001880e01007387 */ /* 0x0001e60000100a00 */
[----:B0-----:R-:W3:Y:S01]  /*43930*/  LDL.LU.64 R14, [R1+0x5120] ;  /* 0x00512000010e7983 */ /* 0x001ee20000300a00 */
[----:B------:R-:W3:Y:S01]  /*43940*/  LDL.LU.64 R12, [R1+0x5118] ;  /* 0x00511800010c7983 */ /* 0x000ee20000300a00 */
[C---:B------:R-:W-:Y:S01]  /*43950*/  HMMA.16816.F32.BF16 R56, R48.reuse, R56, R20 ;  /* 0x000000383038723c */ /* 0x040fe20000041814 */
[----:B------:R-:W4:Y:S01]  /*43960*/  LDL.LU.64 R22, [R1+0x5110] ;  /* 0x0051100001167983 */ /* 0x000f220000300a00 */
[----:B------:R-:W4:Y:S06]  /*43970*/  LDL.LU.64 R20, [R1+0x5108] ;  /* 0x0051080001147983 */ /* 0x000f2c0000300a00 */
[C---:B--2---:R-:W-:Y:S08]  /*43980*/  HMMA.16816.F32.BF16 R52, R48.reuse, R16, R52 ;  /* 0x000000103034723c */ /* 0x044ff00000041834 */
[----:B---3--:R-:W-:Y:S01]  /*43990*/  HMMA.16816.F32.BF16 R44, R48, R12, R44 ;  /* 0x0000000c302c723c */ /* 0x008fe2000004182c */
[----:B------:R-:W-:Y:S06]  /*439a0*/  STL.64 [R1+0x5098], R14 ;  /* 0x0050980e01007387 */ /* 0x000fec0000100a00 */
[----:B------:R0:W-:Y:S02]  /*439b0*/  STL.64 [R1+0x170], R56 ;  /* 0x0001703801007387 */ /* 0x0001e40000100a00 */
[----:B------:R1:W-:Y:S02]  /*439c0*/  STL.64 [R1+0x178], R58 ;  /* 0x0001783a01007387 */ /* 0x0003e40000100a00 */
[----:B------:R-:W-:Y:S11]  /*439d0*/  STL.64 [R1+0x5090], R12 ;  /* 0x0050900c01007387 */ /* 0x000ff60000100a00 */
[----:B------:R-:W-:Y:S01]  /*439e0*/  @!UPT UIADD3 URZ, URZ, URZ, URZ ;  /* 0x0000003f3f3ff290 */ /* 0x000fe2000fffe03f */
[----:B------:R2:W-:Y:S01]  /*439f0*/  STL.64 [R1+0x160], R44 ;  /* 0x0001602c01007387 */ /* 0x0005e20000100a00 */
[----:B------:R3:W-:Y:S02]  /*43a00*/  STL.64 [R1+0x168], R46 ;  /* 0x0001682e01007387 */ /* 0x0007e40000100a00 */
[----:B------:R-:W4:Y:S02]  /*43a10*/  LDL.LU.64 R48, [R1+0x14e0] ;  /* 0x0014e00001307983 */ /* 0x000f240000300a00 */
[----:B------:R-:W4:Y:S01]  /*43a20*/  LDL.LU.64 R50, [R1+0x14e8] ;  /* 0x0014e80001327983 */ /* 0x000f220000300a00 */
[----:B0-----:R-:W4:Y:S01]  /*43a30*/  LDL.LU.64 R56, [R1+0x14d0] ;  /* 0x0014d00001387983 */ /* 0x001f220000300a00 */
[----:B-1----:R-:W4:Y:S03]  /*43a40*/  LDL.LU.64 R58, [R1+0x14d8] ;  /* 0x0014d800013a7983 */ /* 0x002f260000300a00 */
[----:B--2---:R-:W2:Y:S01]  /*43a50*/  LDL.LU.64 R44, [R1+0x14c0] ;  /* 0x0014c000012c7983 */ /* 0x004ea20000300a00 */
[----:B---3--:R-:W2:Y:S02]  /*43a60*/  LDL.LU.64 R46, [R1+0x14c8] ;  /* 0x0014c800012e7983 */ /* 0x008ea40000300a00 */
[----:B------:R-:W-:Y:S02]  /*43a70*/  STL.64 [R1+0x50a8], R18 ;  /* 0x0050a81201007387 */ /* 0x000fe40000100a00 */
[----:B------:R0:W-:Y:S02]  /*43a80*/  STL.64 [R1+0x50a0], R16 ;  /* 0x0050a01001007387 */ /* 0x0001e40000100a00 */
[----:B0-----:R-:W4:Y:S01]  /*43a90*/  LDL.LU.64 R16, [R1+0x14f0] ;  /* 0x0014f00001107983 */ /* 0x001f220000300a00 */
[----:B------:R-:W4:Y:S02]  /*43aa0*/  LDL.LU.64 R18, [R1+0x14f8] ;  /* 0x0014f80001127983 */ /* 0x000f240000300a00 */
[----:B------:R-:W3:Y:S02]  /*43ab0*/  LDL.64 R12, [R1] ;  /* 0x00000000010c7983 */ /* 0x000ee40000100a00 */
[----:B---3--:R-:W-:Y:S01]  /*43ac0*/  STL.64 [R1+0x50b0], R12 ;  /* 0x0050b00c01007387 */ /* 0x008fe20000100a00 */
[----:B------:R-:W-:Y:S02]  /*43ad0*/  STL.64 [R1+0x4828], R54 ;  /* 0x0048283601007387 */ /* 0x000fe40000100a00 */
[----:B------:R0:W-:Y:S02]  /*43ae0*/  STL.64 [R1+0x4820], R52 ;  /* 0x0048203401007387 */ /* 0x0001e40000100a00 */
[----:B0-----:R-:W3:Y:S01]  /*43af0*/  LDL.LU.64 R52, [R1+0xe0] ;  /* 0x0000e00001347983 */ /* 0x001ee20000300a00 */
[----:B------:R-:W2:Y:S01]  /*43b00*/  LDL.64 R54, [R1+0xe8] ;  /* 0x0000e80001367983 */ /* 0x000ea20000100a00 */
[C---:B----4-:R-:W-:Y:S02]  /*43b10*/  HMMA.16816.F32.BF16 R12, R20.reuse, R40, R16 ;  /* 0x00000028140c723c */ /* 0x050fe40000041810 */
[----:B--2---:R-:W-:Y:S01]  /*43b20*/  STL.64 [R1+0x50f0], R54 ;  /* 0x0050f03601007387 */ /* 0x004fe20000100a00 */
[----:B---3--:R-:W-:Y:S02]  /*43b30*/  STL.64 [R1+0x50e8], R52 ;  /* 0x0050e83401007387 */ /* 0x008fe40000100a00 */
[----:B------:R-:W2:Y:S02]  /*43b40*/  LDL R61, [R1+0x18bc] ;  /* 0x0018bc00013d7983 */ /* 0x000ea40000100800 */
[----:B------:R-:W-:Y:S11]  /*43b50*/  STL.64 [R1+0x50b8], R40 ;  /* 0x0050b82801007387 */ /* 0x000ff60000100a00 */
[----:B------:R-:W-:Y:S05]  /*43b60*/  @!UPT UIADD3 URZ, URZ, URZ, URZ ;  /* 0x0000003f3f3ff290 */ /* 0x000fea000fffe03f */
[----:B------:R-:W-:Y:S01]  /*43b70*/  STL.64 [R1+0x150], R12 ;  /* 0x0001500c01007387 */ /* 0x000fe20000100a00 */
[----:B------:R0:W-:Y:S02]  /*43b80*/  STL.64 [R1+0x158], R14 ;  /* 0x0001580e01007387 */ /* 0x0001e40000100a00 */
[----:B0-----:R-:W-:Y:S01]  /*43b90*/  HMMA.16816.F32.BF16 R12, R20, R36, R48 ;  /* 0x00000024140c723c */ /* 0x001fe20000041830 */
[----:B------:R-:W-:Y:S02]  /*43ba0*/  IMAD.MOV.U32 R40, RZ, RZ, R34 ;  /* 0x000000ffff287224 */ /* 0x000fe400078e0022 */
[----:B------:R-:W-:-:S05]  /*43bb0*/  IMAD.MOV.U32 R41, RZ, RZ, R7 ;  /* 0x000000ffff297224 */ /* 0x000fca00078e0007 */
[----:B------:R0:W-:Y:S02]  /*43bc0*/  STL.64 [R1+0x50c8], R40 ;  /* 0x0050c82801007387 */ /* 0x0001e40000100a00 */
[----:B0-----:R-:W-:Y:S02]  /*43bd0*/  IMAD.MOV.U32 R40, RZ, RZ, R6 ;  /* 0x000000ffff287224 */ /* 0x001fe400078e0006 */
[----:B------:R-:W-:-:S05]  /*43be0*/  IMAD.MOV.U32 R41, RZ, RZ, R2 ;  /* 0x000000ffff297224 */ /* 0x000fca00078e0002 */
[----:B------:R-:W-:Y:S01]  /*43bf0*/  STL.64 [R1+0x50d8], R40 ;  /* 0x0050d82801007387 */ /* 0x000fe20000100a00 */
[----:B------:R-:W-:Y:S02]  /*43c00*/  STL.64 [R1+0x5078], R38 ;  /* 0x0050782601007387 */ /* 0x000fe40000100a00 */
[----:B------:R0:W-:Y:S03]  /*43c10*/  STL.64 [R1+0x5070], R36 ;  /* 0x0050702401007387 */ /* 0x0001e60000100a00 */
[----:B------:R-:W-:Y:S01]  /*43c20*/  STL.64 [R1+0x140], R12 ;  /* 0x0001400c01007387 */ /* 0x000fe20000100a00 */
[----:B------:R1:W-:Y:S04]  /*43c30*/  STL.64 [R1+0x148], R14 ;  /* 0x0001480e01007387 */ /* 0x0003e80000100a00 */
[----:B0-----:R-:W3:Y:S01]  /*43c40*/  LDL.64 R36, [R1+0x10] ;  /* 0x0000100001247983 */ /* 0x001ee20000100a00 */
[C---:B------:R-:W-:Y:S08]  /*43c50*/  HMMA.16816.F32.BF16 R16, R20.reuse, R32, R56 ;  /* 0x000000201410723c */ /* 0x040ff00000041838 */
[C---:B-1----:R-:W-:Y:S01]  /*43c60*/  HMMA.16816.F32.BF16 R12, R20.reuse, R28, R44 ;  /* 0x0000001c140c723c */ /* 0x042fe2000004182c */
[----:B---3--:R-:W-:Y:S01]  /*43c70*/  STL.64 [R1+0x50c0], R36 ;  /* 0x0050c02401007387 */ /* 0x008fe20000100a00 */
[----:B------:R-:W-:Y:S11]  /*43c80*/  STL.64 [R1+0x50d0], R32 ;  /* 0x0050d02001007387 */ /* 0x000ff60000100a00 */
[----:B------:R-:W-:Y:S02]  /*43c90*/  @!UPT UIADD3 URZ, URZ, URZ, URZ ;  /* 0x0000003f3f3ff290 */ /* 0x000fe4000fffe03f */
[----:B------:R0:W-:Y:S02]  /*43ca0*/  STL.64 [R1+0x130], R16 ;  /* 0x0001301001007387 */ /* 0x0001e40000100a00 */
[----:B------:R1:W-:Y:S01]  /*43cb0*/  STL.64 [R1+0x138], R18 ;  /* 0x0001381201007387 */ /* 0x0003e20000100a00 */
[----:B------:R-:W3:Y:S01]  /*43cc0*/  LDL.LU.64 R44, [R1+0x13b0] ;  /* 0x0013b000012c7983 */ /* 0x000ee20000300a00 */
[----:B------:R-:W3:Y:S04]  /*43cd0*/  LDL.LU.64 R46, [R1+0x13b8] ;  /* 0x0013b800012e7983 */ /* 0x000ee80000300a00 */
[----:B------:R-:W-:Y:S02]  /*43ce0*/  STL.64 [R1+0x120], R12 ;  /* 0x0001200c01007387 */ /* 0x000fe40000100a00 */
[----:B------:R-:W-:Y:S01]  /*43cf0*/  STL.64 [R1+0x128], R14 ;  /* 0x0001280e01007387 */ /* 0x000fe20000100a00 */
[----:B0-----:R-:W4:Y:S01]  /*43d00*/  LDL.LU.64 R16, [R1+0x1350] ;  /* 0x0013500001107983 */ /* 0x001f220000300a00 */
[----:B-1----:R-:W4:Y:S02]  /*43d10*/  LDL.LU.64 R18, [R1+0x1358] ;  /* 0x0013580001127983 */ /* 0x002f240000300a00 */
[----:B------:R-:W-:Y:S02]  /*43d20*/  STL.64 [R1+0x5100], R30 ;  /* 0x0051001e01007387 */ /* 0x000fe40000100a00 */
[----:B------:R0:W-:Y:S02]  /*43d30*/  STL.64 [R1+0x50f8], R28 ;  /* 0x0050f81c01007387 */ /* 0x0001e40000100a00 */
[----:B0-----:R-:W2:Y:S01]  /*43d40*/  LDL.LU.64 R28, [R1+0x13a0] ;  /* 0x0013a000011c7983 */ /* 0x001ea20000300a00 */
[----:B------:R-:W2:Y:S02]  /*43d50*/  LDL.LU.64 R30, [R1+0x13a8] ;  /* 0x0013a800011e7983 */ /* 0x000ea40000300a00 */
[----:B------:R-:W2:Y:S02]  /*43d60*/  LDL.LU.64 R52, [R1+0x1390] ;  /* 0x0013900001347983 */ /* 0x000ea40000300a00 */
[----:B------:R-:W2:Y:S01]  /*43d70*/  LDL.LU.64 R54, [R1+0x1398] ;  /* 0x0013980001367983 */ /* 0x000ea20000300a00 */
[----:B------:R-:W2:Y:S01]  /*43d80*/  LDL.LU.64 R56, [R1+0x1210] ;  /* 0x0012100001387983 */ /* 0x000ea20000300a00 */
        /* <DEDUP_REMOVED lines=8> */
[----:B------:R-:W2:Y:S01]  /*43e10*/  LDL.LU.64 R14, [R1+0x11d8] ;  /* 0x0011d800010e7983 */ /* 0x000ea20000300a00 */
[C---:B---3--:R-:W-:Y:S08]  /*43e20*/  HMMA.16816.F32.BF16 R48, R20.reuse, R24, R44 ;  /* 0x000000181430723c */ /* 0x048ff0000004182c */
[C---:B----4-:R-:W-:Y:S01]  /*43e30*/  HMMA.16816.F32.BF16 R44, R20.reuse, R8, R16 ;  /* 0x00000008142c723c */ /* 0x050fe20000041810 */
[----:B------:R-:W3:Y:S11]  /*43e40*/  LDL.LU.64 R16, [R1+0x11c0] ;  /* 0x0011c00001107983 */ /* 0x000ef60000300a00 */
[----:B------:R-:W-:Y:S03]  /*43e50*/  @!UPT UIADD3 URZ, URZ, URZ, URZ ;  /* 0x0000003f3f3ff290 */ /* 0x000fe6000fffe03f */
[----:B------:R-:W-:Y:S01]  /*43e60*/  STL.64 [R1+0x110], R48 ;  /* 0x0001103001007387 */ /* 0x000fe20000100a00 */
[----:B------:R-:W-:Y:S02]  /*43e70*/  STL.64 [R1+0x118], R50 ;  /* 0x0001183201007387 */ /* 0x000fe40000100a00 */
[----:B------:R-:W0:Y:S04]  /*43e80*/  LDSM.16.MT88.4 R48, [R3+0x100] ;  /* 0x000100000330783b */ /* 0x000e280000004200 */
[----:B------:R-:W3:Y:S01]  /*43e90*/  LDL.LU.64 R18, [R1+0x11c8] ;  /* 0x0011c80001127983 */ /* 0x000ee20000300a00 */
[----:B------:R1:W-:Y:S01]  /*43ea0*/  STL.64 [R1+0x100], R44 ;  /* 0x0001002c01007387 */ /* 0x0003e20000100a00 */
[----:B------:R4:W-:Y:S03]  /*43eb0*/  STL.64 [R1+0x108], R46 ;  /* 0x0001082e01007387 */ /* 0x0009e60000100a00 */
[----:B-1----:R-:W3:Y:S01]  /*43ec0*/  LDL.LU.64 R44, [R1+0x11b0] ;  /* 0x0011b000012c7983 */ /* 0x002ee20000300a00 */
[----:B----4-:R-:W4:Y:S03]  /*43ed0*/  LDL.LU.64 R46, [R1+0x11b8] ;  /* 0x0011b800012e7983 */ /* 0x010f260000300a00 */
[----:B0-----:R-:W-:Y:S01]  /*43ee0*/  STL.64 [R1+0x5008], R50 ;  /* 0x0050083201007387 */ /* 0x001fe20000100a00 */
[----:B------:R0:W-:Y:S03]  /*43ef0*/  STL.64 [R1+0x5000], R48 ;  /* 0x0050003001007387 */ /* 0x0001e60000100a00 */
[----:B0-----:R-:W3:Y:S01]  /*43f00*/  LDL.64 R48, [R1+0xf0] ;  /* 0x0000f00001307983 */ /* 0x001ee20000100a00 */
[C---:B--2---:R-:W-:Y:S11]  /*43f10*/  HMMA.16816.F32.BF16 R28, R20.reuse, R4, R28 ;  /* 0x00000004141c723c */ /* 0x044ff6000004181c */
[----:B------:R-:W-:Y:S11]  /*43f20*/  @!UPT UIADD3 URZ, URZ, URZ, URZ ;  /* 0x0000003f3f3ff290 */ /* 0x000ff6000fffe03f */
[----:B------:R-:W-:Y:S01]  /*43f30*/  @!UPT UIADD3 URZ, URZ, URZ, URZ ;  /* 0x0000003f3f3ff290 */ /* 0x000fe2000fffe03f */
[----:B------:R-:W-:Y:S01]  /*43f40*/  STL.64 [R1+0x2f0], R28 ;  /* 0x0002f01c01007387 */ /* 0x000fe20000100a00 */
[----:B------:R0:W-:Y:S03]  /*43f50*/  STL.64 [R1+0x2f8], R30 ;  /* 0x0002f81e01007387 */ /* 0x0001e60000100a00 */
[----:B0-----:R-:W2:Y:S01]  /*43f60*/  LDL.LU.64 R30, [R1+0x5100] ;  /* 0x00510000011e7983 */ /* 0x001ea20000300a00 */
[----:B------:R-:W2:Y:S01]  /*43f70*/  LDL.LU.64 R28, [R1+0x50f8] ;  /* 0x0050f800011c7983 */ /* 0x000ea20000300a00 */
[C---:B---3--:R-:W-:Y:S11]  /*43f80*/  HMMA.16816.F32.BF16 R52, R20.reuse, R48, R52 ;  /* 0x000000301434723c */ /* 0x048ff60000041834 */
[----:B------:R-:W-:Y:S11]  /*43f90*/  @!UPT UIADD3 URZ, URZ, URZ, URZ ;  /* 0x0000003f3f3ff290 */ /* 0x000ff6000fffe03f */
[----:B------:R-:W-:Y:S01]  /*43fa0*/  @!UPT UIADD3 URZ, URZ, URZ, URZ ;  /* 0x0000003f3f3ff290 */ /* 0x000fe2000fffe03f */
[----:B------:R-:W-:Y:S01]  /*43fb0*/  STL.64 [R1+0x2e0], R52 ;  /* 0x0002e03401007387 */ /* 0x000fe20000100a00 */
[----:B------:R0:W-:Y:S03]  /*43fc0*/  STL.64 [R1+0x2e8], R54 ;  /* 0x0002e83601007387 */ /* 0x0001e60000100a00 */
[----:B0-----:R-:W3:Y:S01]  /*43fd0*/  LDL.LU.64 R54, [R1+0x50f0] ;  /* 0x0050f00001367983 */ /* 0x001ee20000300a00 */
[----:B------:R-:W2:Y:S02]  /*43fe0*/  LDL.LU.64 R52, [R1+0x50e8] ;  /* 0x0050e80001347983 */ /* 0x000ea40000300a00 */
[C---:B--2---:R-:W-:Y:S11]  /*43ff0*/  HMMA.16816.F32.BF16 R56, R20.reuse, R52, R56 ;  /* 0x000000341438723c */ /* 0x044ff60000041838 */
[----:B------:R-:W-:Y:S11]  /*44000*/  @!UPT UIADD3 URZ, URZ, URZ, URZ ;  /* 0x0000003f3f3ff290 */ /* 0x000ff6000fffe03f */
[----:B------:R-:W-:Y:S01]  /*44010*/  @!UPT UIADD3 URZ, URZ, URZ, URZ ;  /* 0x0000003f3f3ff290 */ /* 0x000fe2000fffe03f */
[----:B------:R0:W-:Y:S01]  /*44020*/  STL.64 [R1+0x2d0], R56 ;  /* 0x0002d03801007387 */ /* 0x0001e20000100a00 */
[----:B------:R-:W-:Y:S03]  /*44030*/  STL.64 [R1+0x2d8], R58 ;  /* 0x0002d83a01007387 */ /* 0x000fe60000100a00 */
[----:B0-----:R-:W2:Y:S02]  /*44040*/  LDL.LU.64 R56, [R1+0x50e0] ;  /* 0x0050e00001387983 */ /* 0x001ea40000300a00 */
[C---:B--2---:R-:W-:Y:S11]  /*44050*/  HMMA.16816.F32.BF16 R40, R20.reuse, R56, R40 ;  /* 0x000000381428723c */ /* 0x044ff60000041828 */
[----:B------:R-:W-:Y:S11]  /*44060*/  @!UPT UIADD3 URZ, URZ, URZ, URZ ;  /* 0x0000003f3f3ff290 */ /* 0x000ff6000fffe03f */
[----:B------:R-:W-:Y:S01]  /*44070*/  @!UPT UIADD3 URZ, URZ, URZ, URZ ;  /* 0x0000003f3f3ff290 */ /* 0x000fe2000fffe03f */
[----:B------:R0:W-:Y:S01]  /*44080*/  STL.64 [R1+0x2c0], R40 ;  /* 0x0002c02801007387 */ /* 0x0001e20000100a00 */
[----:B------:R1:W-:Y:S03]  /*44090*/  STL.64 [R1+0x2c8], R42 ;  /* 0x0002c82a01007387 */ /* 0x0003e60000100a00 */
[----:B0-----:R-:W1:Y:S02]  /*440a0*/  LDL.LU.64 R40, [R1+0x50d8] ;  /* 0x0050d80001287983 */ /* 0x001e640000300a00 */
[C---:B-1----:R-:W-:Y:S02]  /*440b0*/  HMMA.16816.F32.BF16 R40, R20.reuse, R40, R32 ;  /* 0x000000281428723c */ /* 0x042fe40000041820 */
[----:B------:R-:W2:Y:S11]  /*440c0*/  LDL.LU.64 R32, [R1+0x50d0] ;  /* 0x0050d00001207983 */ /* 0x000eb60000300a00 */
[----:B------:R-:W-:Y:S10]  /*440d0*/  @!UPT UIADD3 URZ, URZ, URZ, URZ ;  /* 0x0000003f3f3ff290 */ /* 0x000ff4000fffe03f */
        /* <DEDUP_REMOVED lines=8> */
[----:B0-----:R-:W3:Y:S01]  /*44160*/  LDL.LU.64 R40, [R1+0x50b8] ;  /* 0x0050b80001287983 */ /* 0x001ee20000300a00 */
[C---:B--2---:R-:W-:Y:S11]  /*44170*/  HMMA.16816.F32.BF16 R12, R20.reuse, R36, R12 ;  /* 0x00000024140c723c */ /* 0x044ff6000004180c */
[----:B------:R-:W-:Y:S11]  /*44180*/  @!UPT UIADD3 URZ, URZ, URZ, URZ ;  /* 0x0000003f3f3ff290 */ /* 0x000ff6000fffe03f */
[----:B------:R-:W-:Y:S01]  /*44190*/  @!UPT UIADD3 URZ, URZ, URZ, URZ ;  /* 0x0000003f3f3ff290 */ /* 0x000fe2000fffe03f */
[----:B------:R0:W-:Y:S01]  /*441a0*/  STL.64 [R1+0x290], R12 ;  /* 0x0002900c01007387 */ /* 0x0001e20000100a00 */
[----:B------:R-:W-:Y:S03]  /*441b0*/  STL.64 [R1+0x298], R14 ;  /* 0x0002980e01007387 */ /* 0x000fe60000100a00 */
[----:B0-----:R-:W2:Y:S01]  /*441c0*/  LDL.LU.64 R12, [R1+0x50b0] ;  /* 0x0050b000010c7983 */ /* 0x001ea20000300a00 */
[----:B------:R-:W-:Y:S02]  /*441d0*/  IMAD.MOV.U32 R34, RZ, RZ, R36 ;  /* 0x000000ffff227224 */ /* 0x000fe400078e0024 */
[----:B------:R-:W-:Y:S02]  /*441e0*/  IMAD.MOV.U32 R7, RZ, RZ, R37 ;  /* 0x000000ffff077224 */ /* 0x000fe400078e0025 */
[----:B------:R-:W3:Y:S01]  /*441f0*/  LDL.LU.64 R36, [R1+0x1250] ;  /* 0x0012500001247983 */ /* 0x000ee20000300a00 */
[----:B------:R-:W3:Y:S01]  /*44200*/  LDL.LU.64 R38, [R1+0x1258] ;  /* 0x0012580001267983 */ /* 0x000ee20000300a00 */
[----:B--2---:R-:W-:Y:S01]  /*44210*/  HMMA.16816.F32.BF16 R16, R20, R12, R16 ;  /* 0x0000000c1410723c */ /* 0x004fe20000041810 */
[----:B------:R-:W-:-:S02]  /*44220*/  IMAD.MOV.U32 R6, RZ, RZ, R12 ;  /* 0x000000ffff067224 */ /* 0x000fc400078e000c */
[----:B------:R-:W-:Y:S11]  /*44230*/  IMAD.MOV.U32 R2, RZ, RZ, R13 ;  /* 0x000000ffff027224 */ /* 0x000ff600078e000d */
[----:B------:R-:W-:Y:S09]  /*44240*/  @!UPT UIADD3 URZ, URZ, URZ, URZ ;  /* 0x0000003f3f3ff290 */ /* 0x000ff2000fffe03f */
[----:B------:R-:W-:Y:S01]  /*44250*/  STL.64 [R1+0x280], R16 ;  /* 0x0002801001007387 */ /* 0x000fe20000100a00 */
[----:B------:R0:W-:Y:S03]  /*44260*/  STL.64 [R1+0x288], R18 ;  /* 0x0002881201007387 */ /* 0x0001e60000100a00 */
[----:B0-----:R-:W2:Y:S01]  /*44270*/  LDL.LU.64 R18, [R1+0x50a8] ;  /* 0x0050a80001127983 */ /* 0x001ea20000300a00 */
[----:B------:R-:W2:Y:S02]  /*44280*/  LDL.LU.64 R16, [R1+0x50a0] ;  /* 0x0050a00001107983 */ /* 0x000ea40000300a00 */
[----:B------:R-:W2:Y:S02]  /*44290*/  LDL.LU.64 R14, [R1+0x5098] ;  /* 0x00509800010e7983 */ /* 0x000ea40000300a00 */
[----:B------:R-:W4:Y:S02]  /*442a0*/  LDL.LU.64 R12, [R1+0x5090] ;  /* 0x00509000010c7983 */ /* 0x000f240000300a00 */
[----:B----4-:R-:W-:Y:S11]  /*442b0*/  HMMA.16816.F32.BF16 R44, R20, R12, R44 ;  /* 0x0000000c142c723c */ /* 0x010ff6000004182c */
[----:B------:R-:W-:Y:S11]  /*442c0*/  @!UPT UIADD3 URZ, URZ, URZ, URZ ;  /* 0x0000003f3f3ff290 */ /* 0x000ff6000fffe03f */
[----:B------:R-:W-:Y:S01]  /*442d0*/  @!UPT UIADD3 URZ, URZ, URZ, URZ ;  /* 0x0000003f3f3ff290 */ /* 0x000fe2000fffe03f */
[----:B------:R-:W-:Y:S01]  /*442e0*/  STL.64 [R1+0x270], R44 ;  /* 0x0002702c01007387 */ /* 0x000fe20000100a00 */
[----:B------:R0:W-:Y:S03]  /*442f0*/  STL.64 [R1+0x278], R46 ;  /* 0x0002782e01007387 */ /* 0x0001e60000100a00 */
[----:B0-----:R-:W3:Y:S01]  /*44300*/  LDL.LU.64 R46, [R1+0x5088] ;  /* 0x00508800012e7983 */ /* 0x001ee20000300a00 */
[----:B------:R-:W3:Y:S02]  /*44310*/  LDL.LU.64 R44, [R1+0x5080] ;  /* 0x00508000012c7983 */ /* 0x000ee40000300a00 */
[----:B--2---:R-:W-:Y:S02]  /*44320*/  STL.64 [R1+0x5018], R14 ;  /* 0x0050180e01007387 */ /* 0x004fe40000100a00 */
[----:B------:R0:W-:Y:S02]  /*44330*/  STL.64 [R1+0x5010], R12 ;  /* 0x0050100c01007387 */ /* 0x0001e40000100a00 */
[----:B0-----:R-:W2:Y:S01]  /*44340*/  LDL.LU.64 R12, [R1+0x11a0] ;  /* 0x0011a000010c7983 */ /* 0x001ea20000300a00 */
[----:B------:R-:W2:Y:S01]  /*44350*/  LDL.LU.64 R14, [R1+0x11a8] ;  /* 0x0011a800010e7983 */ /* 0x000ea20000300a00 */
[----:B---3--:R-:W-:Y:S08]  /*44360*/  HMMA.16816.F32.BF16 R36, R44, R40, R36 ;  /* 0x000000282c24723c */ /* 0x008ff00000041824 */
[----:B--2---:R-:W-:Y:S01]  /*44370*/  HMMA.16816.F32.BF16 R12, R20, R16, R12 ;  /* 0x00000010140c723c */ /* 0x004fe2000004180c */
[----:B------:R-:W2:Y:S01]  /*44380*/  LDL.LU.64 R20, [R1+0x1230] ;  /* 0x0012300001147983 */ /* 0x000ea20000300a00 */
[----:B------:R-:W2:Y:S11]  /*44390*/  LDL.LU.64 R22, [R1+0x1238] ;  /* 0x0012380001167983 */ /* 0x000eb60000300a00 */
[----:B------:R-:W-:Y:S10]  /*443a0*/  @!UPT UIADD3 URZ, URZ, URZ, URZ ;  /* 0x0000003f3f3ff290 */ /* 0x000ff4000fffe03f */
[----:B------:R0:W-:Y:S01]  /*443b0*/  STL.64 [R1+0xc0], R12 ;  /* 0x0000c00c01007387 */ /* 0x0001e20000100a00 */
[----:B------:R1:W-:Y:S03]  /*443c0*/  STL.64 [R1+0xc8], R14 ;  /* 0x0000c80e01007387 */ /* 0x0003e60000100a00 */
[----:B0-----:R-:W3:Y:S01]  /*443d0*/  LDL.LU.64 R12, [R1+0x1110] ;  /* 0x00111000010c7983 */ /* 0x001ee20000300a00 */
[----:B-1----:R-:W3:Y:S02]  /*443e0*/  LDL.LU.64 R14, [R1+0x1118] ;  /* 0x00111800010e7983 */ /* 0x002ee40000300a00 */
[----:B------:R-:W-:Y:S02]  /*443f0*/  STL.64 [R1+0x5028], R18 ;  /* 0x0050281201007387 */ /* 0x000fe40000100a00 */
[----:B------:R0:W-:Y:S02]  /*44400*/  STL.64 [R1+0x5020], R16 ;  /* 0x0050201001007387 */ /* 0x0001e40000100a00 */
[----:B0-----:R-:W4:Y:S01]  /*44410*/  LDL.LU.64 R16, [R1+0x1220] ;  /* 0x0012200001107983 */ /* 0x001f220000300a00 */
[----:B------:R-:W4:Y:S02]  /*44420*/  LDL.LU.64 R18, [R1+0x1228] ;  /* 0x0012280001127983 */ /* 0x000f240000300a00 */
[----:B------:R-:W-:Y:S02]  /*44430*/  STL.64 [R1+0xb0], R36 ;  /* 0x0000b02401007387 */ /* 0x000fe40000100a00 */
[----:B------:R0:W-:Y:S02]  /*44440*/  STL.64 [R1+0xb8], R38 ;  /* 0x0000b82601007387 */ /* 0x0001e40000100a00 */
[----:B0-----:R-:W2:Y:S01]  /*44450*/  LDL.LU.64 R38, [R1+0x5078] ;  /* 0x0050780001267983 */ /* 0x001ea20000300a00 */
[----:B------:R-:W3:Y:S02]  /*44460*/  LDL.LU.64 R36, [R1+0x5070] ;  /* 0x0050700001247983 */ /* 0x000ee40000300a00 */
[----:B------:R0:W-:Y:S02]  /*44470*/  STL.64 [R1+0x5060], R40 ;  /* 0x0050602801007387 */ /* 0x0001e40000100a00 */
[----:B0-----:R-:W3:Y:S01]  /*44480*/  LDL.LU.64 R40, [R1+0x1240] ;  /* 0x0012400001287983 */ /* 0x001ee20000300a00 */
[----:B------:R-:W3:Y:S01]  /*44490*/  LDL.LU.64 R42, [R1+0x1248] ;  /* 0x00124800012a7983 */ /* 0x000ee20000300a00 */
[C---:B----4-:R-:W-:Y:S02]  /*444a0*/  HMMA.16816.F32.BF16 R16, R44.reuse, R28, R16 ;  /* 0x0000001c2c10723c */ /* 0x050fe40000041810 */
[----:B--2---:R-:W-:Y:S01]  /*444b0*/  STL.64 [R1+0x5038], R38 ;  /* 0x0050382601007387 */ /* 0x004fe20000100a00 */
[----:B---3--:R0:W-:Y:S05]  /*444c0*/  STL.64 [R1+0x5030], R36 ;  /* 0x0050302401007387 */ /* 0x0081ea0000100a00 */
[C---:B------:R-:W-:Y:S08]  /*444d0*/  HMMA.16816.F32.BF16 R40, R44.reuse, R36, R40 ;  /* 0x000000242c28723c */ /* 0x040ff00000041828 */
[C---:B0-----:R-:W-:Y:S11]  /*444e0*/  HMMA.16816.F32.BF16 R36, R44.reuse, R32, R20 ;  /* 0x000000202c24723c */ /* 0x041ff60000041814 */
[----:B------:R-:W-:Y:S04]  /*444f0*/  @!UPT UIADD3 URZ, URZ, URZ, URZ ;  /* 0x0000003f3f3ff290 */ /* 0x000fe8000fffe03f */
[----:B------:R0:W-:Y:S01]  /*44500*/  STL.64 [R1+0xa0], R40 ;  /* 0x0000a02801007387 */ /* 0x0001e20000100a00 */
[----:B------:R1:W-:Y:S02]  /*44510*/  STL.64 [R1+0xa8], R42 ;  /* 0x0000a82a01007387 */ /* 0x0003e40000100a00 */
[----:B------:R-:W2:Y:S02]  /*44520*/  LDL.LU.64 R20, [R1+0x9f0] ;  /* 0x0009f00001147983 */ /* 0x000ea40000300a00 */
[----:B------:R-:W2:Y:S03]  /*44530*/  LDL.LU.64 R22, [R1+0x9f8] ;  /* 0x0009f80001167983 */ /* 0x000ea60000300a00 */
[----:B------:R3:W-:Y:S01]  /*44540*/  STL.64 [R1+0x90], R36 ;  /* 0x0000902401007387 */ /* 0x0007e20000100a00 */
[----:B------:R4:W-:Y:S03]  /*44550*/  STL.64 [R1+0x98], R38 ;  /* 0x0000982601007387 */ /* 0x0009e60000100a00 */
[----:B0-----:R-:W2:Y:S01]  /*44560*/  LDL.LU.64 R40, [R1+0x1100] ;  /* 0x0011000001287983 */ /* 0x001ea20000300a00 */
[----:B-1----:R-:W2:Y:S02]  /*44570*/  LDL.LU.64 R42, [R1+0x1108] ;  /* 0x00110800012a7983 */ /* 0x002ea40000300a00 */
[----:B------:R-:W-:Y:S02]  /*44580*/  STL.64 [R1+0x80], R16 ;  /* 0x0000801001007387 */ /* 0x000fe40000100a00 */
[----:B------:R0:W-:Y:S01]  /*44590*/  STL.64 [R1+0x88], R18 ;  /* 0x0000881201007387 */ /* 0x0001e20000100a00 */
[----:B---3--:R-:W3:Y:S01]  /*445a0*/  LDL.LU.64 R36, [R1+0x10f0] ;  /* 0x0010f00001247983 */ /* 0x008ee20000300a00 */
[----:B----4-:R-:W3:Y:S01]  /*445b0*/  LDL.LU.64 R38, [R1+0x10f8] ;  /* 0x0010f80001267983 */ /* 0x010ee20000300a00 */
[C---:B0-----:R-:W-:Y:S02]  /*445c0*/  HMMA.16816.F32.BF16 R16, R44.reuse, R24, R12 ;  /* 0x000000182c10723c */ /* 0x041fe4000004180c */
[----:B------:R-:W-:Y:S01]  /*445d0*/  STL.64 [R1+0x5048], R30 ;  /* 0x0050481e01007387 */ /* 0x000fe20000100a00 */
[----:B------:R-:W-:Y:S02]  /*445e0*/  STL.64 [R1+0x5040], R28 ;  /* 0x0050401c01007387 */ /* 0x000fe40000100a00 */
[----:B------:R-:W4:Y:S02]  /*445f0*/  LDL.LU.64 R12, [R1+0x9e0] ;  /* 0x0009e000010c7983 */ /* 0x000f240000300a00 */
[----:B------:R-:W4:Y:S11]  /*44600*/  LDL.LU.64 R14, [R1+0x9e8] ;  /* 0x0009e800010e7983 */ /* 0x000f360000300a00 */
[----:B------:R-:W-:Y:S05]  /*44610*/  @!UPT UIADD3 URZ, URZ, URZ, URZ ;  /* 0x0000003f3f3ff290 */ /* 0x000fea000fffe03f */
[----:B------:R-:W-:Y:S01]  /*44620*/  STL.64 [R1+0x70], R16 ;  /* 0x0000701001007387 */ /* 0x000fe20000100a00 */
[----:B------:R-:W-:Y:S02]  /*44630*/  STL.64 [R1+0x78], R18 ;  /* 0x0000781201007387 */ /* 0x000fe40000100a00 */
[----:B------:R-:W-:Y:S02]  /*44640*/  STL.64 [R1+0x5058], R26 ;  /* 0x0050581a01007387 */ /* 0x000fe40000100a00 */
[----:B------:R0:W-:Y:S02]  /*44650*/  STL.64 [R1+0x5050], R24 ;  /* 0x0050501801007387 */ /* 0x0001e40000100a00 */
[----:B0-----:R-:W3:Y:S01]  /*44660*/  LDL.64 R24, [R1+0x30] ;  /* 0x0000300001187983 */ /* 0x001ee20000100a00 */
[C---:B--2---:R-:W-:Y:S03]  /*44670*/  HMMA.16816.F32.BF16 R28, R44.reuse, R4, R40 ;  /* 0x000000042c1c723c */ /* 0x044fe60000041828 */
[----:B---3--:R0:W-:Y:S05]  /*44680*/  STL.64 [R1+0x5068], R24 ;  /* 0x0050681801007387 */ /* 0x0081ea0000100a00 */
[C---:B0-----:R-:W-:Y:S01]  /*44690*/  HMMA.16816.F32.BF16 R24, R44.reuse, R8, R20 ;  /* 0x000000082c18723c */ /* 0x041fe20000041814 */
[----:B------:R-:W0:Y:S04]  /*446a0*/  LDSM.16.MT88.4 R20, [R3+0x180] ;  /* 0x000180000314783b */ /* 0x000e280000004200 */
[----:B0-----:R-:W-:Y:S11]  /*446b0*/  STL.64 [R1+0x4f98], R22 ;  /* 0x004f981601007387 */ /* 0x001ff60000100a00 */
[----:B------:R-:W-:Y:S07]  /*446c0*/  @!UPT UIADD3 URZ, URZ, URZ, URZ ;  /* 0x0000003f3f3ff290 */ /* 0x000fee000fffe03f */
[----:B------:R-:W-:Y:S02]  /*446d0*/  STL.64 [R1+0x60], R24 ;  /* 0x0000601801007387 */ /* 0x000fe40000100a00 */
[----:B------:R0:W-:Y:S02]  /*446e0*/  STL.64 [R1+0x68], R26 ;  /* 0x0000681a01007387 */ /* 0x0001e40000100a00 */
[C---:B0-----:R-:W-:Y:S01]  /*446f0*/  HMMA.16816.F32.BF16 R24, R44.reuse, R48, R36 ;  /* 0x000000302c18723c */ /* 0x041fe20000041824 */
[----:B------:R-:W-:Y:S01]  /*44700*/  STL.64 [R1+0x4f90], R20 ;  /* 0x004f901401007387 */ /* 0x000fe20000100a00 */
[----:B------:R-:W-:Y:S02]  /*44710*/  STL.64 [R1+0x260], R28 ;  /* 0x0002601c01007387 */ /* 0x000fe40000100a00 */
[----:B------:R-:W-:Y:S11]  /*44720*/  STL.64 [R1+0x268], R30 ;  /* 0x0002681e01007387 */ /* 0x000ff60000100a00 */
[----:B------:R-:W-:Y:S08]  /*44730*/  @!UPT UIADD3 URZ, URZ, URZ, URZ ;  /* 0x0000003f3f3ff290 */ /* 0x000ff0000fffe03f */
[----:B------:R0:W-:Y:S01]  /*44740*/  STL.64 [R1+0x250], R24 ;  /* 0x0002501801007387 */ /* 0x0001e20000100a00 */
[----:B------:R1:W-:Y:S03]  /*44750*/  STL.64 [R1+0x258], R26 ;  /* 0x0002581a01007387 */ /* 0x0003e60000100a00 */
[----:B0-----:R-:W2:Y:S01]  /*44760*/  LDL.LU.64 R24, [R1+0x9d0] ;  /* 0x0009d00001187983 */ /* 0x001ea20000300a00 */
[----:B-1----:R-:W2:Y:S01]  /*44770*/  LDL.LU.64 R26, [R1+0x9d8] ;  /* 0x0009d800011a7983 */ /* 0x002ea20000300a00 */
[----:B----4-:R-:W-:Y:S01]  /*44780*/  HMMA.16816.F32.BF16 R12, R44, R52, R12 ;  /* 0x000000342c0c723c */ /* 0x010fe2000004180c */
[----:B------:R-:W3:Y:S01]  /*44790*/  LDL.LU.64 R40, [R1+0x9c0] ;  /* 0x0009c00001287983 */ /* 0x000ee20000300a00 */
[----:B------:R-:W3:Y:S01]  /*447a0*/  LDL.LU.64 R42, [R1+0x9c8] ;  /* 0x0009c800012a7983 */ /* 0x000ee20000300a00 */
[----:B------:R-:W-:Y:S02]  /*447b0*/  IMAD.MOV.U32 R16, RZ, RZ, R34 ;  /* 0x000000ffff107224 */ /* 0x000fe400078e0022 */
[----:B------:R-:W-:-:S02]  /*447c0*/  IMAD.MOV.U32 R35, RZ, RZ, R48 ;  /* 0x000000ffff237224 */ /* 0x000fc400078e0030 */
[----:B------:R-:W-:Y:S11]  /*447d0*/  IMAD.MOV.U32 R34, RZ, RZ, R49 ;  /* 0x000000ffff227224 */ /* 0x000ff600078e0031 */
[----:B------:R-:W-:Y:S05]  /*447e0*/  @!UPT UIADD3 URZ, URZ, URZ, URZ ;  /* 0x0000003f3f3ff290 */ /* 0x000fea000fffe03f */
[----:B------:R0:W-:Y:S01]  /*447f0*/  STL.64 [R1+0x240], R12 ;  /* 0x0002400c01007387 */ /* 0x0001e20000100a00 */
[----:B------:R1:W-:Y:S02]  /*44800*/  STL.64 [R1+0x248], R14 ;  /* 0x0002480e01007387 */ /* 0x0003e40000100a00 */
[----:B------:R-:W4:Y:S02]  /*44810*/  LDL.LU.64 R28, [R1+0x9b0] ;  /* 0x0009b000011c7983 */ /* 0x000f240000300a00 */
[----:B------:R-:W4:Y:S01]  /*44820*/  LDL.LU.64 R30, [R1+0x9b8] ;  /* 0x0009b800011e7983 */ /* 0x000f220000300a00 */
[----:B------:R-:W3:Y:S01]  /*44830*/  LDL.LU.64 R36, [R1+0x9a0] ;  /* 0x0009a00001247983 */ /* 0x000ee20000300a00 */
[----:B------:R-:W3:Y:S03]  /*44840*/  LDL.LU.64 R38, [R1+0x9a8] ;  /* 0x0009a80001267983 */ /* 0x000ee60000300a00 */
[----:B0-----:R-:W3:Y:S01]  /*44850*/  LDL.LU.64 R12, [R1+0x990] ;  /* 0x00099000010c7983 */ /* 0x001ee20000300a00 */
[----:B-1----:R-:W3:Y:S02]  /*44860*/  LDL.LU.64 R14, [R1+0x998] ;  /* 0x00099800010e7983 */ /* 0x002ee40000300a00 */
[----:B------:R-:W3:Y:S02]  /*44870*/  LDL.LU.64 R48, [R1+0x980] ;  /* 0x0009800001307983 */ /* 0x000ee40000300a00 */
[----:B------:R-:W3:Y:S01]  /*44880*/  LDL.LU.64 R50, [R1+0x988] ;  /* 0x0009880001327983 */ /* 0x000ee20000300a00 */
[----:B------:R-:W-:Y:S01]  /*44890*/  STL.64 [R1+0x4fe8], R54 ;  /* 0x004fe83601007387 */ /* 0x000fe20000100a00 */
[----:B------:R0:W-:Y:S03]  /*448a0*/  STL.64 [R1+0x4fe0], R52 ;  /* 0x004fe03401007387 */ /* 0x0001e60000100a00 */
[----:B0-----:R-:W4:Y:S01]  /*448b0*/  LDL.LU.64 R52, [R1+0x20] ;  /* 0x0000200001347983 */ /* 0x001f220000300a00 */
[----:B--2---:R-:W-:Y:S11]  /*448c0*/  HMMA.16816.F32.BF16 R24, R44, R56, R24 ;  /* 0x000000382c18723c */ /* 0x004ff60000041818 */
[----:B------:R-:W-:Y:S11]  /*448d0*/  @!UPT UIADD3 URZ, URZ, URZ, URZ ;  /* 0x0000003f3f3ff290 */ /* 0x000ff6000fffe03f */
[----:B------:R-:W-:Y:S01]  /*448e0*/  @!UPT UIADD3 URZ, URZ, URZ, URZ ;  /* 0x0000003f3f3ff290 */ /* 0x000fe2000fffe03f */
[----:B------:R0:W-:Y:S01]  /*448f0*/  STL.64 [R1+0x230], R24 ;  /* 0x0002301801007387 */ /* 0x0001e20000100a00 */
[----:B------:R-:W-:Y:S03]  /*44900*/  STL.64 [R1+0x238], R26 ;  /* 0x0002381a01007387 */ /* 0x000fe60000100a00 */
[----:B0-----:R-:W2:Y:S01]  /*44910*/  LDL.LU.64 R24, [R1+0x5068] ;  /* 0x0050680001187983 */ /* 0x001ea20000300a00 */
[----:B------:R-:W-:Y:S02]  /*44920*/  IMAD.MOV.U32 R17, RZ, RZ, R7 ;  /* 0x000000ffff117224 */ /* 0x000fe400078e0007 */
[----:B------:R-:W-:Y:S02]  /*44930*/  IMAD.MOV.U32 R20, RZ, RZ, R6 ;  /* 0x000000ffff147224 */ /* 0x000fe400078e0006 */
[----:B------:R-:W-:-:S03]  /*44940*/  IMAD.MOV.U32 R21, RZ, RZ, R2 ;  /* 0x000000ffff157224 */ /* 0x000fc600078e0002 */
[C---:B---3--:R-:W-:Y:S08]  /*44950*/  HMMA.16816.F32.BF16 R16, R44.reuse, R16, R36 ;  /* 0x000000102c10723c */ /* 0x048ff00000041824 */
[C---:B----4-:R-:W-:Y:S08]  /*44960*/  HMMA.16816.F32.BF16 R28, R44.reuse, R52, R28 ;  /* 0x000000342c1c723c */ /* 0x050ff0000004181c */
[----:B------:R-:W-:Y:S01]  /*44970*/  HMMA.16816.F32.BF16 R12, R44, R20, R12 ;  /* 0x000000142c0c723c */ /* 0x000fe2000004180c */
[----:B------:R-:W-:-:S02]  /*44980*/  IMAD.MOV.U32 R23, RZ, RZ, R56 ;  /* 0x000000ffff177224 */ /* 0x000fc400078e0038 */
[----:B------:R-:W-:Y:S02]  /*44990*/  IMAD.MOV.U32 R22, RZ, RZ, R57 ;  /* 0x000000ffff167224 */ /* 0x000fe400078e0039 */
[----:B------:R-:W3:Y:S01]  /*449a0*/  LDL.LU.64 R56, [R1+0x950] ;  /* 0x0009500001387983 */ /* 0x000ee20000300a00 */
[----:B------:R-:W3:Y:S02]  /*449b0*/  LDL.LU.64 R58, [R1+0x958] ;  /* 0x00095800013a7983 */ /* 0x000ee40000300a00 */
[----:B------:R-:W-:Y:S02]  /*449c0*/  IMAD.MOV.U32 R7, RZ, RZ, R52 ;  /* 0x000000ffff077224 */ /* 0x000fe400078e0034 */
[----:B------:R-:W-:Y:S01]  /*449d0*/  IMAD.MOV.U32 R6, RZ, RZ, R53 ;  /* 0x000000ffff067224 */ /* 0x000fe200078e0035 */
[C---:B--2---:R-:W-:Y:S11]  /*449e0*/  HMMA.16816.F32.BF16 R40, R44.reuse, R24, R40 ;  /* 0x000000182c28723c */ /* 0x044ff60000041828 */
[----:B------:R-:W-:Y:S11]  /*449f0*/  @!UPT UIADD3 URZ, URZ, URZ, URZ ;  /* 0x0000003f3f3ff290 */ /* 0x000ff6000fffe03f */
[----:B------:R-:W-:Y:S01]  /*44a00*/  @!UPT UIADD3 URZ, URZ, URZ, URZ ;  /* 0x0000003f3f3ff290 */ /* 0x000fe2000fffe03f */
[----:B------:R0:W-:Y:S01]  /*44a10*/  STL.64 [R1+0x220], R40 ;  /* 0x0002202801007387 */ /* 0x0001e20000100a00 */
[----:B------:R1:W-:Y:S03]  /*44a20*/  STL.64 [R1+0x228], R42 ;  /* 0x0002282a01007387 */ /* 0x0003e60000100a00 */
[----:B0-----:R-:W2:Y:S01]  /*44a30*/  LDL.LU.64 R40, [R1+0x5060] ;  /* 0x0050600001287983 */ /* 0x001ea20000300a00 */
[----:B-1----:R-:W-:Y:S02]  /*44a40*/  IMAD.MOV.U32 R43, RZ, RZ, R24 ;  /* 0x000000ffff2b7224 */ /* 0x002fe400078e0018 */
[----:B------:R-:W-:Y:S02]  /*44a50*/  IMAD.MOV.U32 R42, RZ, RZ, R25 ;  /* 0x000000ffff2a7224 */ /* 0x000fe400078e0019 */
[----:B------:R-:W4:Y:S01]  /*44a60*/  LDL.LU.64 R26, [R1+0x5058] ;  /* 0x00505800011a7983 */ /* 0x000f220000300a00 */
[----:B------:R-:W2:Y:S01]  /*44a70*/  LDL.LU.64 R24, [R1+0x5050] ;  /* 0x0050500001187983 */ /* 0x000ea20000300a00 */
        /* <DEDUP_REMOVED lines=8> */
[----:B------:R-:W-:Y:S02]  /*44b00*/  STL.64 [R1+0x200], R16 ;  /* 0x0002001001007387 */ /* 0x000fe40000100a00 */
[----:B------:R0:W-:Y:S02]  /*44b10*/  STL.64 [R1+0x208], R18 ;  /* 0x0002081201007387 */ /* 0x0001e40000100a00 */
[----:B0-----:R-:W2:Y:S01]  /*44b20*/  LDL.LU.64 R18, [R1+0x5028] ;  /* 0x0050280001127983 */ /* 0x001ea20000300a00 */
[----:B------:R-:W3:Y:S02]  /*44b30*/  LDL.LU.64 R16, [R1+0x5020] ;  /* 0x0050200001107983 */ /* 0x000ee40000300a00 */
        /* <DEDUP_REMOVED lines=9> */
[----:B------:R0:W-:Y:S02]  /*44bd0*/  STL [R1+0x1e8], R50 ;  /* 0x0001e83201007387 */ /* 0x0001e40000100800 */
[----:B------:R-:W-:Y:S02]  /*44be0*/  IMAD.MOV.U32 R2, RZ, RZ, R51 ;  /* 0x000000ffff027224 */ /* 0x000fe400078e0033 */
[----:B0-----:R-:W2:Y:S01]  /*44bf0*/  LDL.LU.64 R50, [R1+0x5008] ;  /* 0x0050080001327983 */ /* 0x001ea20000300a00 */
[----:B------:R-:W2:Y:S02]  /*44c00*/  LDL.LU.64 R48, [R1+0x5000] ;  /* 0x0050000001307983 */ /* 0x000ea40000300a00 */
[----:B------:R-:W-:Y:S02]  /*44c10*/  STL.64 [R1+0x4fb0], R14 ;  /* 0x004fb00e01007387 */ /* 0x000fe40000100a00 */
[----:B------:R3:W-:Y:S02]  /*44c20*/  STL.64 [R1+0x4fa8], R12 ;  /* 0x004fa80c01007387 */ /* 0x0007e40000100a00 */
[----:B---3--:R-:W-:Y:S01]  /*44c30*/  HMMA.16816.F32.BF16 R12, R44, R16, R56 ;  /* 0x000000102c0c723c */ /* 0x008fe20000041838 */
[----:B------:R-:W3:Y:S01]  /*44c40*/  LDL.LU.64 R56, [R1+0x930] ;  /* 0x0009300001387983 */ /* 0x000ee20000300a00 */
[----:B------:R-:W3:Y:S11]  /*44c50*/  LDL.LU.64 R58, [R1+0x938] ;  /* 0x00093800013a7983 */ /* 0x000ef60000300a00 */
[----:B------:R-:W-:Y:S10]  /*44c60*/  @!UPT UIADD3 URZ, URZ, URZ, URZ ;  /* 0x0000003f3f3ff290 */ /* 0x000ff4000fffe03f */
[----:B------:R0:W-:Y:S01]  /*44c70*/  STL.64 [R1+0x50], R12 ;  /* 0x0000500c01007387 */ /* 0x0001e20000100a00 */
[----:B------:R-:W-:Y:S02]  /*44c80*/  STL.64 [R1+0x58], R14 ;  /* 0x0000580e01007387 */ /* 0x000fe40000100a00 */
[----:B------:R-:W-:Y:S02]  /*44c90*/  STL.64 [R1+0x4fc0], R18 ;  /* 0x004fc01201007387 */ /* 0x000fe40000100a00 */
[----:B------:R-:W-:Y:S02]  /*44ca0*/  STL.64 [R1+0x4fb8], R16 ;  /* 0x004fb81001007387 */ /* 0x000fe40000100a00 */
[----:B0-----:R-:W-:Y:S02]  /*44cb0*/  IMAD.MOV.U32 R12, RZ, RZ, R43 ;  /* 0x000000ffff0c7224 */ /* 0x001fe400078e002b */
[----:B------:R-:W-:-:S05]  /*44cc0*/  IMAD.MOV.U32 R13, RZ, RZ, R42 ;  /* 0x000000ffff0d7224 */ /* 0x000fca00078e002a */
[----:B------:R2:W-:Y:S02]  /*44cd0*/  STL.64 [R1+0x4fc8], R12 ;  /* 0x004fc80c01007387 */ /* 0x0005e40000100a00 */
[C---:B--2---:R-:W-:Y:S11]  /*44ce0*/  HMMA.16816.F32.BF16 R12, R48.reuse, R40, R52 ;  /* 0x00000028300c723c */ /* 0x044ff60000041834 */
[----:B------:R-:W-:Y:S11]  /*44cf0*/  @!UPT UIADD3 URZ, URZ, URZ, URZ ;  /* 0x0000003f3f3ff290 */ /* 0x000ff6000fffe03f */
[----:B------:R-:W-:Y:S01]  /*44d00*/  @!UPT UIADD3 URZ, URZ, URZ, URZ ;  /* 0x0000003f3f3ff290 */ /* 0x000fe2000fffe03f */
[----:B------:R-:W-:Y:S01]  /*44d10*/  STL.64 [R1+0x40], R12 ;  /* 0x0000400c01007387 */ /* 0x000fe20000100a00 */
[----:B------:R-:W-:Y:S02]  /*44d20*/  STL.64 [R1+0x48], R14 ;  /* 0x0000480e01007387 */ /* 0x000fe40000100a00 */
[----:B------:R0:W-:Y:S02]  /*44d30*/  STL.64 [R1+0x4fd0], R40 ;  /* 0x004fd02801007387 */ /* 0x0001e40000100a00 */
[----:B0-----:R-:W2:Y:S01]  /*44d40*/  LDL.LU.64 R40, [R1+0x920] ;  /* 0x0009200001287983 */ /* 0x001ea20000300a00 */
[----:B------:R-:W2:Y:S02]  /*44d50*/  LDL.LU.64 R42, [R1+0x928] ;  /* 0x00092800012a7983 */ /* 0x000ea40000300a00 */
[----:B------:R-:W-:Y:S02]  /*44d60*/  IMAD.MOV.U32 R12, RZ, RZ, R23 ;  /* 0x000000ffff0c7224 */ /* 0x000fe400078e0017 */
[----:B------:R-:W-:Y:S01]  /*44d70*/  IMAD.MOV.U32 R13, RZ, RZ, R22 ;  /* 0x000000ffff0d7224 */ /* 0x000fe200078e0016 */
[----:B------:R-:W4:Y:S01]  /*44d80*/  LDL.LU.64 R20, [R1+0x910] ;  /* 0x0009100001147983 */ /* 0x000f220000300a00 */
[----:B------:R-:W4:Y:S01]  /*44d90*/  LDL.LU.64 R22, [R1+0x918] ;  /* 0x0009180001167983 */ /* 0x000f220000300a00 */
[----:B---3--:R-:W-:Y:S02]  /*44da0*/  HMMA.16816.F32.BF16 R56, R48, R36, R56 ;  /* 0x000000243038723c */ /* 0x008fe40000041838 */
[----:B------:R-:W-:Y:S01]  /*44db0*/  STL.64 [R1+0x4fd8], R12 ;  /* 0x004fd80c01007387 */ /* 0x000fe20000100a00 */
[----:B------:R-:W3:Y:S02]  /*44dc0*/  LDL.LU.64 R16, [R1+0x900] ;  /* 0x0009000001107983 */ /* 0x000ee40000300a00 */
[----:B------:R-:W3:Y:S02]  /*44dd0*/  LDL.LU.64 R18, [R1+0x908] ;  /* 0x0009080001127983 */ /* 0x000ee40000300a00 */
[----:B------:R-:W-:Y:S01]  /*44de0*/  STL.64 [R1+0x4f88], R38 ;  /* 0x004f882601007387 */ /* 0x000fe20000100a00 */
[----:B------:R-:W-:Y:S11]  /*44df0*/  STL.64 [R1+0x4f80], R36 ;  /* 0x004f802401007387 */ /* 0x000ff60000100a00 */
[----:B------:R-:W-:Y:S04]  /*44e00*/  @!UPT UIADD3 URZ, URZ, URZ, URZ ;  /* 0x0000003f3f3ff290 */ /* 0x000fe8000fffe03f */
[----:B------:R0:W-:Y:S01]  /*44e10*/  STL.64 [R1+0x46b8], R58 ;  /* 0x0046b83a01007387 */ /* 0x0001e20000100a00 */
[----:B------:R1:W-:Y:S02]  /*44e20*/  STL.64 [R1+0x46b0], R56 ;  /* 0x0046b03801007387 */ /* 0x0003e40000100a00 */
[----:B------:R-:W3:Y:S02]  /*44e30*/  LDL.LU.64 R44, [R1+0x8d0] ;  /* 0x0008d000012c7983 */ /* 0x000ee40000300a00 */
[----:B------:R-:W3:Y:S02]  /*44e40*/  LDL.LU.64 R46, [R1+0x8d8] ;  /* 0x0008d800012e7983 */ /* 0x000ee40000300a00 */
[----:B0-----:R-:W-:Y:S02]  /*44e50*/  IMAD.MOV.U32 R58, RZ, RZ, R60 ;  /* 0x000000ffff3a7224 */ /* 0x001fe400078e003c */
[----:B------:R-:W-:Y:S02]  /*44e60*/  IMAD.MOV.U32 R59, RZ, RZ, R30 ;  /* 0x000000ffff3b7224 */ /* 0x000fe400078e001e */
[----:B-1----:R-:W-:-:S02]  /*44e70*/  IMAD.MOV.U32 R56, RZ, RZ, R7 ;  /* 0x000000ffff387224 */ /* 0x002fc400078e0007 */
[----:B------:R-:W-:Y:S01]  /*44e80*/  IMAD.MOV.U32 R57, RZ, RZ, R6 ;  /* 0x000000ffff397224 */ /* 0x000fe200078e0006 */
[----:B------:R-:W-:Y:S04]  /*44e90*/  STL.64 [R1+0x4ff8], R58 ;  /* 0x004ff83a01007387 */ /* 0x000fe80000100a00 */
[----:B------:R0:W-:Y:S02]  /*44ea0*/  STL.64 [R1+0x4ff0], R56 ;  /* 0x004ff03801007387 */ /* 0x0001e40000100a00 */
[----:B------:R-:W3:Y:S01]  /*44eb0*/  LDL.LU.64 R36, [R1+0x8f0] ;  /* 0x0008f00001247983 */ /* 0x000ee20000300a00 */
[C---:B--2---:R-:W-:Y:S08]  /*44ec0*/  HMMA.16816.F32.BF16 R40, R48.reuse, R32, R40 ;  /* 0x000000203028723c */ /* 0x044ff00000041828 */
[C---:B----4-:R-:W-:Y:S11]  /*44ed0*/  HMMA.16816.F32.BF16 R12, R48.reuse, R28, R20 ;  /* 0x0000001c300c723c */ /* 0x050ff60000041814 */
[----:B------:R-:W-:Y:S04]  /*44ee0*/  @!UPT UIADD3 URZ, URZ, URZ, URZ ;  /* 0x0000003f3f3ff290 */ /* 0x000fe8000fffe03f */
[----:B------:R-:W-:Y:S01]  /*44ef0*/  STL.64 [R1+0x320], R40 ;  /* 0x0003202801007387 */ /* 0x000fe20000100a00 */
[----:B------:R-:W-:Y:S02]  /*44f00*/  STL.64 [R1+0x328], R42 ;  /* 0x0003282a01007387 */ /* 0x000fe40000100a00 */
[----:B------:R-:W2:Y:S05]  /*44f10*/  LDL.LU.64 R38, [R1+0x8f8] ;  /* 0x0008f80001267983 */ /* 0x000eaa0000300a00 */
[----:B------:R1:W-:Y:S01]  /*44f20*/  STL.64 [R1+0x380], R12 ;  /* 0x0003800c01007387 */ /* 0x0003e20000100a00 */
[----:B------:R4:W-:Y:S01]  /*44f30*/  STL.64 [R1+0x388], R14 ;  /* 0x0003880e01007387 */ /* 0x0009e20000100a00 */
[----:B0-----:R-:W2:Y:S02]  /*44f40*/  LDL.LU.64 R56, [R1+0x8e0] ;  /* 0x0008e00001387983 */ /* 0x001ea40000300a00 */
[----:B------:R-:W2:Y:S01]  /*44f50*/  LDL.LU.64 R58, [R1+0x8e8] ;  /* 0x0008e800013a7983 */ /* 0x000ea20000300a00 */
[C---:B---3--:R-:W-:Y:S08]  /*44f60*/  HMMA.16816.F32.BF16 R16, R48.reuse, R24, R16 ;  /* 0x000000183010723c */ /* 0x048ff00000041810 */
[----:B------:R-:W-:Y:S01]  /*44f70*/  HMMA.16816.F32.BF16 R44, R48, R8, R44 ;  /* 0x00000008302c723c */ /* 0x000fe2000004182c */
[----:B-1----:R-:W3:Y:S01]  /*44f80*/  LDL.LU.64 R12, [R1+0x8c0] ;  /* 0x0008c000010c7983 */ /* 0x002ee20000300a00 */
[----:B----4-:R-:W3:Y:S02]  /*44f90*/  LDL.LU.64 R14, [R1+0x8c8] ;  /* 0x0008c800010e7983 */ /* 0x010ee40000300a00 */
[----:B------:R-:W4:Y:S02]  /*44fa0*/  LDL.LU.64 R40, [R1+0x8b0] ;  /* 0x0008b00001287983 */ /* 0x000f240000300a00 */
[----:B------:R-:W4:Y:S09]  /*44fb0*/  LDL.LU.64 R42, [R1+0x8b8] ;  /* 0x0008b800012a7983 */ /* 0x000f320000300a00 */
[----:B------:R0:W-:Y:S01]  /*44fc0*/  STL.64 [R1+0x4e0], R16 ;  /* 0x0004e01001007387 */ /* 0x0001e20000100a00 */
[----:B------:R1:W-:Y:S03]  /*44fd0*/  STL.64 [R1+0x4e8], R18 ;  /* 0x0004e81201007387 */ /* 0x0003e60000100a00 */
[----:B0-----:R-:W3:Y:S01]  /*44fe0*/  LDL.LU.64 R16, [R1+0x8a0] ;  /* 0x0008a00001107983 */ /* 0x001ee20000300a00 */
[----:B-1----:R-:W3:Y:S02]  /*44ff0*/  LDL.LU.64 R18, [R1+0x8a8] ;  /* 0x0008a80001127983 */ /* 0x002ee40000300a00 */
[----:B------:R-:W3:Y:S02]  /*45000*/  LDL.LU.64 R20, [R1+0x890] ;  /* 0x0008900001147983 */ /* 0x000ee40000300a00 */
[----:B------:R-:W3:Y:S01]  /*45010*/  LDL.LU.64 R22, [R1+0x898] ;  /* 0x0008980001167983 */ /* 0x000ee20000300a00 */
[----:B------:R-:W-:Y:S01]  /*45020*/  STL.64 [R1+0x6a0], R44 ;  /* 0x0006a02c01007387 */ /* 0x000fe20000100a00 */
[----:B------:R-:W-:Y:S02]  /*45030*/  STL.64 [R1+0x6a8], R46 ;  /* 0x0006a82e01007387 */ /* 0x000fe40000100a00 */
[----:B------:R-:W0:Y:S04]  /*45040*/  LDSM.16.MT88.4 R44, [R61] ;  /* 0x000000003d2c783b */ /* 0x000e280000004200 */
[----:B------:R-:W-:-:S02]  /*45050*/  IMAD.MOV.U32 R52, RZ, RZ, R35 ;  /* 0x000000ffff347224 */ /* 0x000fc400078e0023 */
[----:B------:R-:W-:Y:S01]  /*45060*/  IMAD.MOV.U32 R53, RZ, RZ, R34 ;  /* 0x000000ffff357224 */ /* 0x000fe200078e0022 */
[----:B0-----:R-:W-:Y:S01]  /*45070*/  STL.64 [R1+0x4f18], R46 ;  /* 0x004f182e01007387 */ /* 0x001fe20000100a00 */
[----:B------:R0:W-:Y:S03]  /*45080*/  STL.64 [R1+0x4f10], R44 ;  /* 0x004f102c01007387 */ /* 0x0001e60000100a00 */
[----:B0-----:R-:W3:Y:S01]  /*45090*/  LDL.64 R44, [R1+0x10] ;  /* 0x00001000012c7983 */ /* 0x001ee20000100a00 */
[C---:B--2---:R-:W-:Y:S08]  /*450a0*/  HMMA.16816.F32.BF16 R36, R48.reuse, R4, R36 ;  /* 0x000000043024723c */ /* 0x044ff00000041824 */
[C---:B------:R-:W-:Y:S11]  /*450b0*/  HMMA.16816.F32.BF16 R52, R48.reuse, R52, R56 ;  /* 0x000000343034723c */ /* 0x040ff60000041838 */
[----:B------:R-:W-:Y:S04]  /*450c0*/  @!UPT UIADD3 URZ, URZ, URZ, URZ ;  /* 0x0000003f3f3ff290 */ /* 0x000fe8000fffe03f */
[----:B------:R0:W-:Y:S01]  /*450d0*/  STL.64 [R1+0x750], R36 ;  /* 0x0007502401007387 */ /* 0x0001e20000100a00 */
[----:B------:R1:W-:Y:S03]  /*450e0*/  STL.64 [R1+0x758], R38 ;  /* 0x0007582601007387 */ /* 0x0003e60000100a00 */
[----:B0-----:R-:W2:Y:S01]  /*450f0*/  LDL.LU.64 R36, [R1+0x860] ;  /* 0x0008600001247983 */ /* 0x001ea20000300a00 */
[----:B-1----:R-:W2:Y:S02]  /*45100*/  LDL.LU.64 R38, [R1+0x868] ;  /* 0x0008680001267983 */ /* 0x002ea40000300a00 */
[----:B------:R-:W2:Y:S02]  /*45110*/  LDL.LU.64 R58, [R1+0x4ff8] ;  /* 0x004ff800013a7983 */ /* 0x000ea40000300a00 */
[----:B------:R-:W2:Y:S01]  /*45120*/  LDL.LU.64 R56, [R1+0x4ff0] ;  /* 0x004ff00001387983 */ /* 0x000ea20000300a00 */
[----:B------:R-:W-:Y:S01]  /*45130*/  STL.64 [R1+0x740], R52 ;  /* 0x0007403401007387 */ /* 0x000fe20000100a00 */
[----:B------:R0:W-:Y:S03]  /*45140*/  STL.64 [R1+0x748], R54 ;  /* 0x0007483601007387 */ /* 0x0001e60000100a00 */
[----:B0-----:R-:W2:Y:S01]  /*45150*/  LDL.LU.64 R54, [R1+0x4fe8] ;  /* 0x004fe80001367983 */ /* 0x001ea20000300a00 */
[----:B------:R-:W3:Y:S02]  /*45160*/  LDL.LU.64 R52, [R1+0x4fe0] ;  /* 0x004fe00001347983 */ /* 0x000ee40000300a00 */
[C---:B---3--:R-:W-:Y:S11]  /*45170*/  HMMA.16816.F32.BF16 R12, R48.reuse, R52, R12 ;  /* 0x00000034300c723c */ /* 0x048ff6000004180c */
[----:B------:R-:W-:Y:S11]  /*45180*/  @!UPT UIADD3 URZ, URZ, URZ, URZ ;  /* 0x0000003f3f3ff290 */ /* 0x000ff6000fffe03f */
[----:B------:R-:W-:Y:S01]  /*45190*/  @!UPT UIADD3 URZ, URZ, URZ, URZ ;  /* 0x0000003f3f3ff290 */ /* 0x000fe2000fffe03f */
[----:B------:R0:W-:Y:S01]  /*451a0*/  STL.64 [R1+0x730], R12 ;  /* 0x0007300c01007387 */ /* 0x0001e20000100a00 */
[----:B------:R-:W-:Y:S03]  /*451b0*/  STL.64 [R1+0x738], R14 ;  /* 0x0007380e01007387 */ /* 0x000fe60000100a00 */
[----:B0-----:R-:W4:Y:S01]  /*451c0*/  LDL.LU.64 R12, [R1+0x4fd8] ;  /* 0x004fd800010c7983 */ /* 0x001f220000300a00 */
[----:B--2---:R-:W-:Y:S02]  /*451d0*/  STL.64 [R1+0x4f78], R54 ;  /* 0x004f783601007387 */ /* 0x004fe40000100a00 */
[----:B------:R0:W-:Y:S02]  /*451e0*/  STL.64 [R1+0x4f70], R52 ;  /* 0x004f703401007387 */ /* 0x0001e40000100a00 */
[----:B0-----:R-:W2:Y:S01]  /*451f0*/  LDL.LU.64 R52, [R1+0x870] ;  /* 0x0008700001347983 */ /* 0x001ea20000300a00 */
[----:B------:R-:W2:Y:S01]  /*45200*/  LDL.LU.64 R54, [R1+0x878] ;  /* 0x0008780001367983 */ /* 0x000ea20000300a00 */
[C---:B----4-:R-:W-:Y:S02]  /*45210*/  HMMA.16816.F32.BF16 R12, R48.reuse, R12, R40 ;  /* 0x0000000c300c723c */ /* 0x050fe40000041828 */
[----:B------:R-:W3:Y:S11]  /*45220*/  LDL.LU.64 R40, [R1+0x4fd0] ;  /* 0x004fd00001287983 */ /* 0x000ef60000300a00 */
[----:B------:R-:W-:Y:S10]  /*45230*/  @!UPT UIADD3 URZ, URZ, URZ, URZ ;  /* 0x0000003f3f3ff290 */ /* 0x000ff4000fffe03f */
[----:B------:R0:W-:Y:S01]  /*45240*/  STL.64 [R1+0x720], R12 ;  /* 0x0007200c01007387 */ /* 0x0001e20000100a00 */
[----:B------:R1:W-:Y:S03]  /*45250*/  STL.64 [R1+0x728], R14 ;  /* 0x0007280e01007387 */ /* 0x0003e60000100a00 */
[----:B0-----:R-:W1:Y:S01]  /*45260*/  LDL.LU.64 R12, [R1+0x4fc8] ;  /* 0x004fc800010c7983 */ /* 0x001e620000300a00 */
[C---:B------:R-:W-:Y:S08]  /*45270*/  HMMA.16816.F32.BF16 R20, R48.reuse, R56, R20 ;  /* 0x000000383014723c */ /* 0x040ff00000041814 */
[C---:B-1----:R-:W-:Y:S01]  /*45280*/  HMMA.16816.F32.BF16 R12, R48.reuse, R12, R16 ;  /* 0x0000000c300c723c */ /* 0x042fe20000041810 */
[----:B------:R-:W4:Y:S01]  /*45290*/  LDL.LU.64 R18, [R1+0x4fc0] ;  /* 0x004fc00001127983 */ /* 0x000f220000300a00 */
[----:B------:R-:W2:Y:S11]  /*452a0*/  LDL.LU.64 R16, [R1+0x4fb8] ;  /* 0x004fb80001107983 */ /* 0x000eb60000300a00 */
[----:B------:R-:W-:Y:S10]  /*452b0*/  @!UPT UIADD3 URZ, URZ, URZ, URZ ;  /* 0x0000003f3f3ff290 */ /* 0x000ff4000fffe03f */
[----:B------:R-:W-:Y:S01]  /*452c0*/  STL.64 [R1+0x710], R12 ;  /* 0x0007100c01007387 */ /* 0x000fe20000100a00 */
[----:B------:R0:W-:Y:S03]  /*452d0*/  STL.64 [R1+0x718], R14 ;  /* 0x0007180e01007387 */ /* 0x0001e60000100a00 */
[----:B0-----:R-:W2:Y:S01]  /*452e0*/  LDL.LU.64 R14, [R1+0x4fb0] ;  /* 0x004fb000010e7983 */ /* 0x001ea20000300a00 */
[----:B------:R-:W2:Y:S02]  /*452f0*/  LDL.LU.64 R12, [R1+0x4fa8] ;  /* 0x004fa800010c7983 */ /* 0x000ea40000300a00 */
[----:B------:R0:W-:Y:S02]  /*45300*/  STL.64 [R1+0x700], R20 ;  /* 0x0007001401007387 */ /* 0x0001e40000100a00 */
[----:B------:R-:W-:Y:S01]  /*45310*/  STL.64 [R1+0x708], R22 ;  /* 0x0007081601007387 */ /* 0x000fe20000100a00 */
[----:B0-----:R-:W2:Y:S01]  /*45320*/  LDL.LU.64 R20, [R1+0x4fa0] ;  /* 0x004fa00001147983 */ /* 0x001ea20000300a00 */
[----:B------:R-:W-:Y:S02]  /*45330*/  STL.64 [R1+0x4f40], R58 ;  /* 0x004f403a01007387 */ /* 0x000fe40000100a00 */
[----:B------:R0:W-:Y:S02]  /*45340*/  STL.64 [R1+0x4f38], R56 ;  /* 0x004f383801007387 */ /* 0x0001e40000100a00 */
[----:B0-----:R-:W2:Y:S01]  /*45350*/  LDL.LU.64 R56, [R1+0x880] ;  /* 0x0008800001387983 */ /* 0x001ea20000300a00 */
[----:B------:R-:W2:Y:S02]  /*45360*/  LDL.LU.64 R58, [R1+0x888] ;  /* 0x00088800013a7983 */ /* 0x000ea40000300a00 */
[----:B------:R0:W-:Y:S01]  /*45370*/  STL.64 [R1+0x4f30], R44 ;  /* 0x004f302c01007387 */ /* 0x0001e20000100a00 */
[C---:B--2---:R-:W-:Y:S08]  /*45380*/  HMMA.16816.F32.BF16 R56, R48.reuse, R44, R56 ;  /* 0x0000002c3038723c */ /* 0x044ff00000041838 */
[C---:B0-----:R-:W-:Y:S11]  /*45390*/  HMMA.16816.F32.BF16 R44, R48.reuse, R20, R52 ;  /* 0x00000014302c723c */ /* 0x041ff60000041834 */
[----:B------:R-:W-:Y:S04]  /*453a0*/  @!UPT UIADD3 URZ, URZ, URZ, URZ ;  /* 0x0000003f3f3ff290 */ /* 0x000fe8000fffe03f */
[----:B------:R0:W-:Y:S01]  /*453b0*/  STL.64 [R1+0x6f0], R56 ;  /* 0x0006f03801007387 */ /* 0x0001e20000100a00 */
[----:B------:R-:W-:Y:S02]  /*453c0*/  STL.64 [R1+0x6f8], R58 ;  /* 0x0006f83a01007387 */ /* 0x000fe40000100a00 */
[----:B------:R-:W2:Y:S02]  /*453d0*/  LDL.LU.64 R20, [R1+0x850] ;  /* 0x0008500001147983 */ /* 0x000ea40000300a00 */
[----:B------:R-:W2:Y:S03]  /*453e0*/  LDL.LU.64 R22, [R1+0x858] ;  /* 0x0008580001167983 */ /* 0x000ea60000300a00 */
[----:B------:R-:W-:Y:S01]  /*453f0*/  STL.64 [R1+0x6e0], R44 ;  /* 0x0006e02c01007387 */ /* 0x000fe20000100a00 */
[----:B------:R1:W-:Y:S03]  /*45400*/  STL.64 [R1+0x6e8], R46 ;  /* 0x0006e82e01007387 */ /* 0x0003e60000100a00 */
[----:B0-----:R-:W2:Y:S01]  /*45410*/  LDL.64 R56, [R1+0x30] ;  /* 0x0000300001387983 */ /* 0x001ea20000100a00 */
[C---:B-1----:R-:W-:Y:S03]  /*45420*/  HMMA.16816.F32.BF16 R44, R48.reuse, R12, R36 ;  /* 0x0000000c302c723c */ /* 0x042fe60000041824 */
[----:B--2---:R-:W-:Y:S01]  /*45430*/  STL.64 [R1+0x4f58], R56 ;  /* 0x004f583801007387 */ /* 0x004fe20000100a00 */
[----:B------:R-:W3:Y:S02]  /*45440*/  LDL.LU.64 R36, [R1+0x6c0] ;  /* 0x0006c00001247983 */ /* 0x000ee40000300a00 */
[----:B------:R-:W3:Y:S11]  /*45450*/  LDL.LU.64 R38, [R1+0x6c8] ;  /* 0x0006c80001267983 */ /* 0x000ef60000300a00 */
[----:B------:R-:W-:Y:S06]  /*45460*/  @!UPT UIADD3 URZ, URZ, URZ, URZ ;  /* 0x0000003f3f3ff290 */ /* 0x000fec000fffe03f */
[----:B------:R0:W-:Y:S01]  /*45470*/  STL.64 [R1+0x6d0], R44 ;  /* 0x0006d02c01007387 */ /* 0x0001e20000100a00 */
[----:B------:R1:W-:Y:S04]  /*45480*/  STL.64 [R1+0x6d8], R46 ;  /* 0x0006d82e01007387 */ /* 0x0003e80000100a00 */
[----:B0-----:R-:W2:Y:S01]  /*45490*/  LDL.LU.64 R44, [R1+0x760] ;  /* 0x00076000012c7983 */ /* 0x001ea20000300a00 */
[----:B-1----:R-:W2:Y:S02]  /*454a0*/  LDL.LU.64 R46, [R1+0x768] ;  /* 0x00076800012e7983 */ /* 0x002ea40000300a00 */
[----:B------:R-:W2:Y:S02]  /*454b0*/  LDL.LU.64 R52, [R1+0x770] ;  /* 0x0007700001347983 */ /* 0x000ea40000300a00 */
[----:B------:R-:W2:Y:S01]  /*454c0*/  LDL.LU.64 R54, [R1+0x778] ;  /* 0x0007780001367983 */ /* 0x000ea20000300a00 */
[----:B------:R-:W2:Y:S01]  /*454d0*/  LDL.64 R56, [R1+0xd0] ;  /* 0x0000d00001387983 */ /* 0x000ea20000100a00 */
[----:B------:R-:W-:Y:S03]  /*454e0*/  HMMA.16816.F32.BF16 R48, R48, R16, R20 ;  /* 0x000000103030723c */ /* 0x000fe60000041814 */
[----:B--2---:R0:W-:Y:S04]  /*454f0*/  STL.64 [R1+0x4f68], R56 ;  /* 0x004f683801007387 */ /* 0x0041e80000100a00 */
[----:B0-----:R-:W2:Y:S01]  /*45500*/  LDL.LU.64 R56, [R1+0x7a0] ;  /* 0x0007a00001387983 */ /* 0x001ea20000300a00 */
[----:B------:R-:W2:Y:S02]  /*45510*/  LDL.LU.64 R58, [R1+0x7a8] ;  /* 0x0007a800013a7983 */ /* 0x000ea40000300a00 */
[----:B------:R-:W-:Y:S02]  /*45520*/  STL.64 [R1+0x4f28], R14 ;  /* 0x004f280e01007387 */ /* 0x000fe40000100a00 */
[----:B------:R0:W-:Y:S02]  /*45530*/  STL.64 [R1+0x4f20], R12 ;  /* 0x004f200c01007387 */ /* 0x0001e40000100a00 */
[----:B0-----:R-:W2:Y:S01]  /*45540*/  LDL.64 R12, [R1+0xf0] ;  /* 0x0000f000010c7983 */ /* 0x001ea20000100a00 */
[----:B------:R-:W3:Y:S02]  /*45550*/  LDL.LU.64 R22, [R1+0x4f98] ;  /* 0x004f980001167983 */ /* 0x000ee40000300a00 */
[----:B------:R-:W3:Y:S06]  /*45560*/  LDL.LU.64 R20, [R1+0x4f90] ;  /* 0x004f900001147983 */ /* 0x000eec0000300a00 */
[----:B------:R0:W-:Y:S01]  /*45570*/  STL.64 [R1+0x6b0], R48 ;  /* 0x0006b03001007387 */ /* 0x0001e20000100a00 */
[----:B------:R1:W-:Y:S04]  /*45580*/  STL.64 [R1+0x6b8], R50 ;  /* 0x0006b83201007387 */ /* 0x0003e80000100a00 */
[----:B0-----:R-:W2:Y:S01]  /*45590*/  LDL.LU.64 R48, [R1+0x790] ;  /* 0x0007900001307983 */ /* 0x001ea20000300a00 */
[----:B-1----:R-:W2:Y:S02]  /*455a0*/  LDL.LU.64 R50, [R1+0x798] ;  /* 0x0007980001327983 */ /* 0x002ea40000300a00 */
[----:B----4-:R-:W-:Y:S02]  /*455b0*/  STL.64 [R1+0x4f50], R18 ;  /* 0x004f501201007387 */ /* 0x010fe40000100a00 */
[----:B------:R0:W-:Y:S02]  /*455c0*/  STL.64 [R1+0x4f48], R16 ;  /* 0x004f481001007387 */ /* 0x0001e40000100a00 */
[----:B0-----:R-:W4:Y:S01]  /*455d0*/  LDL.LU.64 R16, [R1+0x780] ;  /* 0x0007800001107983 */ /* 0x001f220000300a00 */
[----:B------:R-:W4:Y:S01]  /*455e0*/  LDL.LU.64 R18, [R1+0x788] ;  /* 0x0007880001127983 */ /* 0x000f220000300a00 */
[C---:B---3--:R-:W-:Y:S11]  /*455f0*/  HMMA.16816.F32.BF16 R36, R20.reuse, R40, R36 ;  /* 0x000000281424723c */ /* 0x048ff60000041824 */
[----:B------:R-:W-:Y:S11]  /*45600*/  @!UPT UIADD3 URZ, URZ, URZ, URZ ;  /* 0x0000003f3f3ff290 */ /* 0x000ff6000fffe03f */
[----:B------:R-:W-:Y:S01]  /*45610*/  @!UPT UIADD3 URZ, URZ, URZ, URZ ;  /* 0x0000003f3f3ff290 */ /* 0x000fe2000fffe03f */
[----:B------:R-:W-:Y:S01]  /*45620*/  STL.64 [R1+0x6c0], R36 ;  /* 0x0006c02401007387 */ /* 0x000fe20000100a00 */
[----:B------:R0:W-:Y:S03]  /*45630*/  STL.64 [R1+0x6c8], R38 ;  /* 0x0006c82601007387 */ /* 0x0001e60000100a00 */
[----:B0-----:R-:W3:Y:S01]  /*45640*/  LDL.LU.64 R38, [R1+0x4f88] ;  /* 0x004f880001267983 */ /* 0x001ee20000300a00 */
[----:B------:R-:W2:Y:S02]  /*45650*/  LDL.LU.64 R36, [R1+0x4f80] ;  /* 0x004f800001247983 */ /* 0x000ea40000300a00 */
[----:B------:R2:W-:Y:S01]  /*45660*/  STL.64 [R1+0x4f60], R40 ;  /* 0x004f602801007387 */ /* 0x0005e20000100a00 */
[C---:B----4-:R-:W-:Y:S08]  /*45670*/  HMMA.16816.F32.BF16 R16, R20.reuse, R28, R16 ;  /* 0x0000001c1410723c */ /* 0x050ff00000041810 */
[C---:B--2---:R-:W-:Y:S01]  /*45680*/  HMMA.16816.F32.BF16 R40, R20.reuse, R36, R44 ;  /* 0x000000241428723c */ /* 0x044fe2000004182c */
[----:B------:R-:W2:Y:S01]  /*45690*/  LDL.LU.64 R44, [R1+0x840] ;  /* 0x00084000012c7983 */ /* 0x000ea20000300a00 */
[----:B------:R-:W2:Y:S11]  /*456a0*/  LDL.LU.64 R46, [R1+0x848] ;  /* 0x00084800012e7983 */ /* 0x000eb60000300a00 */
[----:B------:R-:W-:Y:S10]  /*456b0*/  @!UPT UIADD3 URZ, URZ, URZ, URZ ;  /* 0x0000003f3f3ff290 */ /* 0x000ff4000fffe03f */
[----:B------:R-:W-:Y:S01]  /*456c0*/  STL.64 [R1+0x760], R40 ;  /* 0x0007602801007387 */ /* 0x000fe20000100a00 */
[----:B------:R0:W-:Y:S02]  /*456d0*/  STL.64 [R1+0x768], R42 ;  /* 0x0007682a01007387 */ /* 0x0001e40000100a00 */
[C---:B0-----:R-:W-:Y:S01]  /*456e0*/  HMMA.16816.F32.BF16 R40, R20.reuse, R32, R52 ;  /* 0x000000201428723c */ /* 0x041fe20000041834 */
[----:B------:R-:W4:Y:S01]  /*456f0*/  LDL.LU.64 R52, [R1+0x830] ;  /* 0x0008300001347983 */ /* 0x000f220000300a00 */
[----:B------:R-:W4:Y:S11]  /*45700*/  LDL.LU.64 R54, [R1+0x838] ;  /* 0x0008380001367983 */ /* 0x000f360000300a00 */
[----:B------:R-:W-:Y:S10]  /*45710*/  @!UPT UIADD3 URZ, URZ, URZ, URZ ;  /* 0x0000003f3f3ff290 */ /* 0x000ff4000fffe03f */
[----:B------:R-:W-:Y:S01]  /*45720*/  STL.64 [R1+0x770], R40 ;  /* 0x0007702801007387 */ /* 0x000fe20000100a00 */
[----:B------:R0:W-:Y:S02]  /*45730*/  STL.64 [R1+0x778], R42 ;  /* 0x0007782a01007387 */ /* 0x0001e40000100a00 */
[----:B------:R-:W-:Y:S01]  /*45740*/  STL.64 [R1+0x780], R16 ;  /* 0x0007801001007387 */ /* 0x000fe20000100a00 */
[C---:B0-----:R-:W-:Y:S01]  /*45750*/  HMMA.16816.F32.BF16 R40, R20.reuse, R24, R48 ;  /* 0x000000181428723c */ /* 0x041fe20000041830 */
[----:B------:R-:W0:Y:S04]  /*45760*/  LDSM.16.MT88.4 R48, [R61+0x80] ;  /* 0x000080003d30783b */ /* 0x000e280000004200 */
[----:B------:R1:W-:Y:S03]  /*45770*/  STL.64 [R1+0x788], R18 ;  /* 0x0007881201007387 */ /* 0x0003e60000100a00 */
[C---:B-1----:R-:W-:Y:S01]  /*45780*/  HMMA.16816.F32.BF16 R16, R20.reuse, R8, R56 ;  /* 0x000000081410723c */ /* 0x042fe20000041838 */
[----:B------:R-:W3:Y:S11]  /*45790*/  LDL.LU.64 R56, [R1+0x820] ;  /* 0x0008200001387983 */ /* 0x000ef60000300a00 */
[----:B------:R-:W-:Y:S03]  /*457a0*/  @!UPT UIADD3 URZ, URZ, URZ, URZ ;  /* 0x0000003f3f3ff290 */ /* 0x000fe6000fffe03f */
[----:B------:R1:W-:Y:S01]  /*457b0*/  STL.64 [R1+0x790], R40 ;  /* 0x0007902801007387 */ /* 0x0003e20000100a00 */
[----:B------:R1:W-:Y:S02]  /*457c0*/  STL.64 [R1+0x798], R42 ;  /* 0x0007982a01007387 */ /* 0x0003e40000100a00 */
[----:B------:R-:W3:Y:S05]  /*457d0*/  LDL.LU.64 R58, [R1+0x828] ;  /* 0x00082800013a7983 */ /* 0x000eea0000300a00 */
[----:B------:R0:W-:Y:S01]  /*457e0*/  STL.64 [R1+0x7a0], R16 ;  /* 0x0007a01001007387 */ /* 0x0001e20000100a00 */
[----:B------:R0:W-:Y:S02]  /*457f0*/  STL.64 [R1+0x7a8], R18 ;  /* 0x0007a81201007387 */ /* 0x0001e40000100a00 */
[----:B-1----:R-:W3:Y:S02]  /*45800*/  LDL.LU.64 R40, [R1+0x810] ;  /* 0x0008100001287983 */ /* 0x002ee40000300a00 */
[----:B------:R-:W3:Y:S01]  /*45810*/  LDL.LU.64 R42, [R1+0x818] ;  /* 0x00081800012a7983 */ /* 0x000ee20000300a00 */
[----:B0-----:R-:W3:Y:S01]  /*45820*/  LDL.LU.64 R16, [R1+0x800] ;  /* 0x0008000001107983 */ /* 0x001ee20000300a00 */
[----:B------:R-:W3:Y:S02]  /*45830*/  LDL.LU.64 R18, [R1+0x808] ;  /* 0x0008080001127983 */ /* 0x000ee40000300a00 */
[----:B------:R-:W-:Y:S02]  /*45840*/  STL.64 [R1+0x4e98], R50 ;  /* 0x004e983201007387 */ /* 0x000fe40000100a00 */
[----:B------:R0:W-:Y:S02]  /*45850*/  STL.64 [R1+0x4e90], R48 ;  /* 0x004e903001007387 */ /* 0x0001e40000100a00 */
[----:B0-----:R-:W3:Y:S01]  /*45860*/  LDL.64 R48, [R1] ;  /* 0x0000000001307983 */ /* 0x001ee20000100a00 */
[C---:B--2---:R-:W-:Y:S08]  /*45870*/  HMMA.16816.F32.BF16 R44, R20.reuse, R4, R44 ;  /* 0x00000004142c723c */ /* 0x044ff0000004182c */
[----:B----4-:R-:W-:Y:S11]  /*45880*/  HMMA.16816.F32.BF16 R52, R20, R12, R52 ;  /* 0x0000000c1434723c */ /* 0x010ff60000041834 */
[----:B------:R-:W-:Y:S04]  /*45890*/  @!UPT UIADD3 URZ, URZ, URZ, URZ ;  /* 0x0000003f3f3ff290 */ /* 0x000fe8000fffe03f */
[----:B------:R0:W-:Y:S01]  /*458a0*/  STL.64 [R1+0x840], R44 ;  /* 0x0008402c01007387 */ /* 0x0001e20000100a00 */
[----:B------:R1:W-:Y:S03]  /*458b0*/  STL.64 [R1+0x848], R46 ;  /* 0x0008482e01007387 */ /* 0x0003e60000100a00 */
[----:B0-----:R-:W2:Y:S01]  /*458c0*/  LDL.LU.64 R44, [R1+0x7f0] ;  /* 0x0007f000012c7983 */ /* 0x001ea20000300a00 */
[----:B-1----:R-:W2:Y:S03]  /*458d0*/  LDL.LU.64 R46, [R1+0x7f8] ;  /* 0x0007f800012e7983 */ /* 0x002ea60000300a00 */
[----:B------:R-:W-:Y:S01]  /*458e0*/  STL.64 [R1+0x830], R52 ;  /* 0x0008303401007387 */ /* 0x000fe20000100a00 */
[----:B------:R0:W-:Y:S03]  /*458f0*/  STL.64 [R1+0x838], R54 ;  /* 0x0008383601007387 */ /* 0x0001e60000100a00 */
[----:B0-----:R-:W4:Y:S01]  /*45900*/  LDL.LU.64 R54, [R1+0x4f78] ;  /* 0x004f780001367983 */ /* 0x001f220000300a00 */
[----:B------:R-:W3:Y:S02]  /*45910*/  LDL.LU.64 R52, [R1+0x4f70] ;  /* 0x004f700001347983 */ /* 0x000ee40000300a00 */
[----:B------:R-:W-:-:S02]  /*45920*/  IMAD.MOV.U32 R30, RZ, RZ, R12 ;  /* 0x000000ffff1e7224 */ /* 0x000fc400078e000c */
[----:B------:R-:W-:Y:S02]  /*45930*/  IMAD.MOV.U32 R60, RZ, RZ, R13 ;  /* 0x000000ffff3c7224 */ /* 0x000fe400078e000d */
[----:B------:R-:W2:Y:S01]  /*45940*/  LDL.LU.64 R12, [R1+0x7e0] ;  /* 0x0007e000010c7983 */ /* 0x000ea20000300a00 */
[----:B------:R-:W2:Y:S01]  /*45950*/  LDL.LU.64 R14, [R1+0x7e8] ;  /* 0x0007e800010e7983 */ /* 0x000ea20000300a00 */
[C---:B---3--:R-:W-:Y:S11]  /*45960*/  HMMA.16816.F32.BF16 R56, R20.reuse, R52, R56 ;  /* 0x000000341438723c */ /* 0x048ff60000041838 */
[----:B------:R-:W-:Y:S11]  /*45970*/  @!UPT UIADD3 URZ, URZ, URZ, URZ ;  /* 0x0000003f3f3ff290 */ /* 0x000ff6000fffe03f */
[----:B------:R-:W-:Y:S01]  /*45980*/  @!UPT UIADD3 URZ, URZ, URZ, URZ ;  /* 0x0000003f3f3ff290 */ /* 0x000fe2000fffe03f */
[----:B------:R0:W-:Y:S01]  /*45990*/  STL.64 [R1+0x820], R56 ;  /* 0x0008203801007387 */ /* 0x0001e20000100a00 */
[----:B------:R-:W-:Y:S03]  /*459a0*/  STL.64 [R1+0x828], R58 ;  /* 0x0008283a01007387 */ /* 0x000fe60000100a00 */
[----:B0-----:R-:W3:Y:S01]  /*459b0*/  LDL.LU.64 R56, [R1+0x4f68] ;  /* 0x004f680001387983 */ /* 0x001ee20000300a00 */
[----:B----4-:R-:W-:Y:S02]  /*459c0*/  STL.64 [R1+0x4ef8], R54 ;  /* 0x004ef83601007387 */ /* 0x010fe40000100a00 */
[----:B------:R0:W-:Y:S02]  /*459d0*/  STL.64 [R1+0x4ef0], R52 ;  /* 0x004ef03401007387 */ /* 0x0001e40000100a00 */
[----:B0-----:R-:W4:Y:S01]  /*459e0*/  LDL.LU.64 R52, [R1+0x7c0] ;  /* 0x0007c00001347983 */ /* 0x001f220000300a00 */
[----:B------:R-:W4:Y:S01]  /*459f0*/  LDL.LU.64 R54, [R1+0x7c8] ;  /* 0x0007c80001367983 */ /* 0x000f220000300a00 */
[----:B---3--:R-:W-:Y:S01]  /*45a00*/  HMMA.16816.F32.BF16 R40, R20, R56, R40 ;  /* 0x000000381428723c */ /* 0x008fe20000041828 */
[----:B------:R-:W-:-:S02]  /*45a10*/  IMAD.MOV.U32 R35, RZ, RZ, R56 ;  /* 0x000000ffff237224 */ /* 0x000fc400078e0038 */
[----:B------:R-:W-:Y:S11]  /*45a20*/  IMAD.MOV.U32 R34, RZ, RZ, R57 ;  /* 0x000000ffff227224 */ /* 0x000ff600078e0039 */
[----:B------:R-:W-:Y:S09]  /*45a30*/  @!UPT UIADD3 URZ, URZ, URZ, URZ ;  /* 0x0000003f3f3ff290 */ /* 0x000ff2000fffe03f */
[----:B------:R0:W-:Y:S01]  /*45a40*/  STL.64 [R1+0x810], R40 ;  /* 0x0008102801007387 */ /* 0x0001e20000100a00 */
[----:B------:R1:W-:Y:S03]  /*45a50*/  STL.64 [R1+0x818], R42 ;  /* 0x0008182a01007387 */ /* 0x0003e60000100a00 */
[----:B0-----:R-:W3:Y:S01]  /*45a60*/  LDL.LU.64 R40, [R1+0x4f60] ;  /* 0x004f600001287983 */ /* 0x001ee20000300a00 */
[----:B------:R-:W2:Y:S02]  /*45a70*/  LDL.LU.64 R56, [R1+0x4f58] ;  /* 0x004f580001387983 */ /* 0x000ea40000300a00 */
[C---:B--2---:R-:W-:Y:S01]  /*45a80*/  HMMA.16816.F32.BF16 R16, R20.reuse, R56, R16 ;  /* 0x000000381410723c */ /* 0x044fe20000041810 */
[----:B-1----:R-:W-:Y:S02]  /*45a90*/  IMAD.MOV.U32 R43, RZ, RZ, R56 ;  /* 0x000000ffff2b7224 */ /* 0x002fe400078e0038 */
[----:B------:R-:W-:Y:S11]  /*45aa0*/  IMAD.MOV.U32 R42, RZ, RZ, R57 ;  /* 0x000000ffff2a7224 */ /* 0x000ff600078e0039 */
[----:B------:R-:W-:Y:S09]  /*45ab0*/  @!UPT UIADD3 URZ, URZ, URZ, URZ ;  /* 0x0000003f3f3ff290 */ /* 0x000ff2000fffe03f */
[----:B------:R-:W-:Y:S01]  /*45ac0*/  STL.64 [R1+0x800], R16 ;  /* 0x0008001001007387 */ /* 0x000fe20000100a00 */
[----:B------:R0:W-:Y:S03]  /*45ad0*/  STL.64 [R1+0x808], R18 ;  /* 0x0008081201007387 */ /* 0x0001e60000100a00 */
[----:B0-----:R-:W2:Y:S01]  /*45ae0*/  LDL.LU.64 R18, [R1+0x4f50] ;  /* 0x004f500001127983 */ /* 0x001ea20000300a00 */
[----:B------:R-:W2:Y:S02]  /*45af0*/  LDL.LU.64 R16, [R1+0x4f48] ;  /* 0x004f480001107983 */ /* 0x000ea40000300a00 */
[----:B------:R-:W2:Y:S02]  /*45b00*/  LDL.LU.64 R58, [R1+0x4f40] ;  /* 0x004f4000013a7983 */ /* 0x000ea40000300a00 */
[----:B------:R-:W2:Y:S02]  /*45b10*/  LDL.LU.64 R56, [R1+0x4f38] ;  /* 0x004f380001387983 */ /* 0x000ea40000300a00 */
[C---:B--2---:R-:W-:Y:S11]  /*45b20*/  HMMA.16816.F32.BF16 R44, R20.reuse, R56, R44 ;  /* 0x00000038142c723c */ /* 0x044ff6000004182c */
[----:B------:R-:W-:Y:S11]  /*45b30*/  @!UPT UIADD3 URZ, URZ, URZ, URZ ;  /* 0x0000003f3f3ff290 */ /* 0x000ff6000fffe03f */
[----:B------:R-:W-:Y:S01]  /*45b40*/  @!UPT UIADD3 URZ, URZ, URZ, URZ ;  /* 0x0000003f3f3ff290 */ /* 0x000fe2000fffe03f */
[----:B------:R0:W-:Y:S01]  /*45b50*/  STL.64 [R1+0x7f0], R44 ;  /* 0x0007f02c01007387 */ /* 0x0001e20000100a00 */
[----:B------:R-:W-:Y:S03]  /*45b60*/  STL.64 [R1+0x7f8], R46 ;  /* 0x0007f82e01007387 */ /* 0x000fe60000100a00 */
[----:B0-----:R-:W2:Y:S01]  /*45b70*/  LDL.LU.64 R44, [R1+0x4f30] ;  /* 0x004f3000012c7983 */ /* 0x001ea20000300a00 */
[----:B------:R-:W-:Y:S02]  /*45b80*/  STL.64 [R1+0x4ec0], R58 ;  /* 0x004ec03a01007387 */ /* 0x000fe40000100a00 */
[----:B------:R0:W-:Y:S02]  /*45b90*/  STL.64 [R1+0x4eb8], R56 ;  /* 0x004eb83801007387 */ /* 0x0001e40000100a00 */
[----:B0-----:R-:W3:Y:S01]  /*45ba0*/  LDL.LU.64 R56, [R1+0x7d0] ;  /* 0x0007d00001387983 */ /* 0x001ee20000300a00 */
[----:B------:R-:W3:Y:S01]  /*45bb0*/  LDL.LU.64 R58, [R1+0x7d8] ;  /* 0x0007d800013a7983 */ /* 0x000ee20000300a00 */
        /* <DEDUP_REMOVED lines=9> */
[----:B------:R-:W2:Y:S01]  /*45c50*/  LDL.LU.64 R46, [R1+0x4f18] ;  /* 0x004f1800012e7983 */ /* 0x000ea20000300a00 */
[----:B------:R-:W2:Y:S01]  /*45c60*/  LDL.LU.64 R44, [R1+0x4f10] ;  /* 0x004f1000012c7983 */ /* 0x000ea20000300a00 */
[C---:B---3--:R-:W-:Y:S01]  /*45c70*/  HMMA.16816.F32.BF16 R56, R20.reuse, R48, R56 ;  /* 0x000000301438723c */ /* 0x048fe20000041838 */
[----:B------:R-:W-:Y:S11]  /*45c80*/  STL.64 [R1+0x4ea0], R48 ;  /* 0x004ea03001007387 */ /* 0x000ff60000100a00 */
[----:B------:R-:W-:Y:S11]  /*45c90*/  @!UPT UIADD3 URZ, URZ, URZ, URZ ;  /* 0x0000003f3f3ff290 */ /* 0x000ff6000fffe03f */
[----:B------:R0:W-:Y:S01]  /*45ca0*/  STL.64 [R1+0x7d0], R56 ;  /* 0x0007d03801007387 */ /* 0x0001e20000100a00 */
[----:B------:R-:W-:Y:S02]  /*45cb0*/  STL.64 [R1+0x7d8], R58 ;  /* 0x0007d83a01007387 */ /* 0x000fe40000100a00 */
[----:B0-----:R-:W-:Y:S02]  /*45cc0*/  IMAD.MOV.U32 R56, RZ, RZ, R43 ;  /* 0x000000ffff387224 */ /* 0x001fe400078e002b */
[----:B------:R-:W-:Y:S01]  /*45cd0*/  IMAD.MOV.U32 R57, RZ, RZ, R42 ;  /* 0x000000ffff397224 */ /* 0x000fe200078e002a */
[C---:B----4-:R-:W-:Y:S11]  /*45ce0*/  HMMA.16816.F32.BF16 R48, R20.reuse, R12, R52 ;  /* 0x0000000c1430723c */ /* 0x050ff60000041834 */
[----:B------:R-:W-:Y:S11]  /*45cf0*/  @!UPT UIADD3 URZ, URZ, URZ, URZ ;  /* 0x0000003f3f3ff290 */ /* 0x000ff6000fffe03f */
[----:B------:R-:W-:Y:S01]  /*45d00*/  @!UPT UIADD3 URZ, URZ, URZ, URZ ;  /* 0x0000003f3f3ff290 */ /* 0x000fe2000fffe03f */
[----:B------:R0:W-:Y:S01]  /*45d10*/  STL.64 [R1+0x7c0], R48 ;  /* 0x0007c03001007387 */ /* 0x0001e20000100a00 */
[----:B------:R1:W-:Y:S02]  /*45d20*/  STL.64 [R1+0x7c8], R50 ;  /* 0x0007c83201007387 */ /* 0x0003e40000100a00 */
[----:B------:R-:W3:Y:S02]  /*45d30*/  LDL.LU.64 R52, [R1+0x15f0] ;  /* 0x0015f00001347983 */ /* 0x000ee40000300a00 */
[----:B------:R-:W3:Y:S01]  /*45d40*/  LDL.LU.64 R54, [R1+0x15f8] ;  /* 0x0015f80001367983 */ /* 0x000ee20000300a00 */
[----:B0-----:R-:W4:Y:S01]  /*45d50*/  LDL.LU.64 R48, [R1+0x15c0] ;  /* 0x0015c00001307983 */ /* 0x001f220000300a00 */
[----:B-1----:R-:W4:Y:S02]  /*45d60*/  LDL.LU.64 R50, [R1+0x15c8] ;  /* 0x0015c80001327983 */ /* 0x002f240000300a00 */
[----:B------:R0:W-:Y:S02]  /*45d70*/  STL.64 [R1+0x4ed8], R56 ;  /* 0x004ed83801007387 */ /* 0x0001e40000100a00 */
[----:B0-----:R-:W3:Y:S01]  /*45d80*/  LDL.LU.64 R56, [R1+0x7b0] ;  /* 0x0007b00001387983 */ /* 0x001ee20000300a00 */
[----:B------:R-:W3:Y:S02]  /*45d90*/  LDL.LU.64 R58, [R1+0x7b8] ;  /* 0x0007b800013a7983 */ /* 0x000ee40000300a00 */
[----:B--2---:R-:W-:Y:S02]  /*45da0*/  STL.64 [R1+0x4eb0], R14 ;  /* 0x004eb00e01007387 */ /* 0x004fe40000100a00 */
[----:B------:R0:W-:Y:S02]  /*45db0*/  STL.64 [R1+0x4ea8], R12 ;  /* 0x004ea80c01007387 */ /* 0x0001e40000100a00 */
[----:B0-----:R-:W2:Y:S01]  /*45dc0*/  LDL.LU.64 R12, [R1+0x16c0] ;  /* 0x0016c000010c7983 */ /* 0x001ea20000300a00 */
[----:B------:R-:W2:Y:S01]  /*45dd0*/  LDL.LU.64 R14, [R1+0x16c8] ;  /* 0x0016c800010e7983 */ /* 0x000ea20000300a00 */
[----:B---3--:R-:W-:Y:S02]  /*45de0*/  HMMA.16816.F32.BF16 R56, R20, R16, R56 ;  /* 0x000000101438723c */ /* 0x008fe40000041838 */
[----:B------:R-:W3:Y:S01]  /*45df0*/  LDL.LU.64 R20, [R1+0x16d0] ;  /* 0x0016d00001147983 */ /* 0x000ee20000300a00 */
[----:B------:R-:W3:Y:S11]  /*45e00*/  LDL.LU.64 R22, [R1+0x16d8] ;  /* 0x0016d80001167983 */ /* 0x000ef60000300a00 */
[----:B------:R-:W-:Y:S09]  /*45e10*/  @!UPT UIADD3 URZ, URZ, URZ, URZ ;  /* 0x0000003f3f3ff290 */ /* 0x000ff2000fffe03f */
[----:B------:R0:W-:Y:S01]  /*45e20*/  STL.64 [R1+0x7b0], R56 ;  /* 0x0007b03801007387 */ /* 0x0001e20000100a00 */
[----:B------:R-:W-:Y:S02]  /*45e30*/  STL.64 [R1+0x7b8], R58 ;  /* 0x0007b83a01007387 */ /* 0x000fe40000100a00 */
[----:B0-----:R-:W-:Y:S02]  /*45e40*/  IMAD.MOV.U32 R56, RZ, RZ, R35 ;  /* 0x000000ffff387224 */ /* 0x001fe400078e0023 */
        /* <DEDUP_REMOVED lines=16> */
[----:B------:R-:W-:Y:S11]  /*45f50*/  STL.64 [R1+0x4e80], R36 ;  /* 0x004e802401007387 */ /* 0x000ff60000100a00 */
[----:B------:R-:W-:Y:S10]  /*45f60*/  @!UPT UIADD3 URZ, URZ, URZ, URZ ;  /* 0x0000003f3f3ff290 */ /* 0x000ff4000fffe03f */
[----:B------:R-:W-:Y:S01]  /*45f70*/  STL.64 [R1+0x920], R16 ;  /* 0x0009201001007387 */ /* 0x000fe20000100a00 */
[----:B------:R3:W-:Y:S02]  /*45f80*/  STL.64 [R1+0x928], R18 ;  /* 0x0009281201007387 */ /* 0x0007e40000100a00 */
[C---:B---3--:R-:W-:Y:S01]  /*45f90*/  HMMA.16816.F32.BF16 R16, R44.reuse, R32, R20 ;  /* 0x000000202c10723c */ /* 0x048fe20000041814 */
[----:B------:R-:W-:Y:S07]  /*45fa0*/  STL.64 [R1+0x4f00], R32 ;  /* 0x004f002001007387 */ /* 0x000fee0000100a00 */
[C---:B------:R-:W-:Y:S11]  /*45fb0*/  HMMA.16816.F32.BF16 R20, R44.reuse, R28, R12 ;  /* 0x0000001c2c14723c */ /* 0x040ff6000004180c */
[----:B------:R-:W-:Y:S04]  /*45fc0*/  @!UPT UIADD3 URZ, URZ, URZ, URZ ;  /* 0x0000003f3f3ff290 */ /* 0x000fe8000fffe03f */
[----:B------:R-:W-:Y:S01]  /*45fd0*/  STL.64 [R1+0x910], R16 ;  /* 0x0009101001007387 */ /* 0x000fe20000100a00 */
[----:B------:R0:W-:Y:S02]  /*45fe0*/  STL.64 [R1+0x918], R18 ;  /* 0x0009181201007387 */ /* 0x0001e40000100a00 */
[C---:B0-----:R-:W-:Y:S05]  /*45ff0*/  HMMA.16816.F32.BF16 R16, R44.reuse, R24, R52 ;  /* 0x000000182c10723c */ /* 0x041fea0000041834 */
[----:B------:R-:W-:Y:S01]  /*46000*/  STL.64 [R1+0x900], R20 ;  /* 0x0009001401007387 */ /* 0x000fe20000100a00 */
[----:B------:R-:W-:Y:S02]  /*46010*/  STL.64 [R1+0x908], R22 ;  /* 0x0009081601007387 */ /* 0x000fe40000100a00 */
[----:B------:R-:W2:Y:S01]  /*46020*/  LDL.LU.64 R32, [R1+0x15e0] ;  /* 0x0015e00001207983 */ /* 0x000ea20000300a00 */
[----:B----4-:R-:W-:Y:S01]  /*46030*/  HMMA.16816.F32.BF16 R12, R44, R8, R48 ;  /* 0x000000082c0c723c */ /* 0x010fe20000041830 */
[----:B------:R-:W0:Y:S11]  /*46040*/  LDSM.16.MT88.4 R20, [R61+0x100] ;  /* 0x000100003d14783b */ /* 0x000e360000004200 */
[----:B------:R-:W-:Y:S02]  /*46050*/  @!UPT UIADD3 URZ, URZ, URZ, URZ ;  /* 0x0000003f3f3ff290 */ /* 0x000fe4000fffe03f */
[----:B------:R1:W-:Y:S01]  /*46060*/  STL.64 [R1+0x8f0], R16 ;  /* 0x0008f01001007387 */ /* 0x0003e20000100a00 */
[----:B------:R3:W-:Y:S02]  /*46070*/  STL.64 [R1+0x8f8], R18 ;  /* 0x0008f81201007387 */ /* 0x0007e40000100a00 */
[----:B------:R-:W2:Y:S06]  /*46080*/  LDL.LU.64 R34, [R1+0x15e8] ;  /* 0x0015e80001227983 */ /* 0x000eac0000300a00 */
[----:B------:R4:W-:Y:S01]  /*46090*/  STL.64 [R1+0x8e0], R12 ;  /* 0x0008e00c01007387 */ /* 0x0009e20000100a00 */
[----:B------:R4:W-:Y:S02]  /*460a0*/  STL.64 [R1+0x8e8], R14 ;  /* 0x0008e80e01007387 */ /* 0x0009e40000100a00 */
[----:B------:R-:W2:Y:S02]  /*460b0*/  LDL.LU.64 R52, [R1+0x15d0] ;  /* 0x0015d00001347983 */ /* 0x000ea40000300a00 */
[----:B------:R-:W2:Y:S01]  /*460c0*/  LDL.LU.64 R54, [R1+0x15d8] ;  /* 0x0015d80001367983 */ /* 0x000ea20000300a00 */
[----:B------:R-:W2:Y:S01]  /*460d0*/  LDL.LU.64 R56, [R1+0x1480] ;  /* 0x0014800001387983 */ /* 0x000ea20000300a00 */
[----:B------:R-:W2:Y:S02]  /*460e0*/  LDL.LU.64 R58, [R1+0x1488] ;  /* 0x00148800013a7983 */ /* 0x000ea40000300a00 */
[----:B------:R-:W2:Y:S02]  /*460f0*/  LDL.LU.64 R40, [R1+0x1470] ;  /* 0x0014700001287983 */ /* 0x000ea40000300a00 */
[----:B------:R-:W2:Y:S01]  /*46100*/  LDL.LU.64 R42, [R1+0x1478] ;  /* 0x00147800012a7983 */ /* 0x000ea20000300a00 */
[----:B-1----:R-:W2:Y:S01]  /*46110*/  LDL.LU.64 R16, [R1+0x1460] ;  /* 0x0014600001107983 */ /* 0x002ea20000300a00 */
[----:B---3--:R-:W3:Y:S03]  /*46120*/  LDL.LU.64 R18, [R1+0x1468] ;  /* 0x0014680001127983 */ /* 0x008ee60000300a00 */
[----:B----4-:R-:W4:Y:S01]  /*46130*/  LDL.LU.64 R12, [R1+0x1450] ;  /* 0x00145000010c7983 */ /* 0x010f220000300a00 */
[----:B------:R-:W4:Y:S02]  /*46140*/  LDL.LU.64 R14, [R1+0x1458] ;  /* 0x00145800010e7983 */ /* 0x000f240000300a00 */
[----:B------:R-:W3:Y:S02]  /*46150*/  LDL.LU.64 R48, [R1+0x1440] ;  /* 0x0014400001307983 */ /* 0x000ee40000300a00 */
[----:B------:R-:W3:Y:S01]  /*46160*/  LDL.LU.64 R50, [R1+0x1448] ;  /* 0x0014480001327983 */ /* 0x000ee20000300a00 */
[----:B------:R-:W3:Y:S01]  /*46170*/  LDL.LU.64 R36, [R1+0x1420] ;  /* 0x0014200001247983 */ /* 0x000ee20000300a00 */
[----:B------:R-:W3:Y:S02]  /*46180*/  LDL.LU.64 R38, [R1+0x1428] ;  /* 0x0014280001267983 */ /* 0x000ee40000300a00 */
[----:B0-----:R-:W-:Y:S02]  /*46190*/  STL.64 [R1+0x4e28], R22 ;  /* 0x004e281601007387 */ /* 0x001fe40000100a00 */
[----:B------:R0:W-:Y:S02]  /*461a0*/  STL.64 [R1+0x4e20], R20 ;  /* 0x004e201401007387 */ /* 0x0001e40000100a00 */
[----:B0-----:R-:W-:-:S02]  /*461b0*/  IMAD.MOV.U32 R20, RZ, RZ, R30 ;  /* 0x000000ffff147224 */ /* 0x001fc400078e001e */
[----:B------:R-:W-:Y:S01]  /*461c0*/  IMAD.MOV.U32 R21, RZ, RZ, R60 ;  /* 0x000000ffff157224 */ /* 0x000fe200078e003c */
[----:B------:R-:W3:Y:S01]  /*461d0*/  LDL.LU R30, [R1+0x4f08] ;  /* 0x004f0800011e7983 */ /* 0x000ee20000300800 */
[C---:B--2---:R-:W-:Y:S08]  /*461e0*/  HMMA.16816.F32.BF16 R32, R44.reuse, R4, R32 ;  /* 0x000000042c20723c */ /* 0x044ff00000041820 */
[C---:B------:R-:W-:Y:S11]  /*461f0*/  HMMA.16816.F32.BF16 R20, R44.reuse, R20, R52 ;  /* 0x000000142c14723c */ /* 0x040ff60000041834 */
[----:B------:R-:W-:Y:S04]  /*46200*/  @!UPT UIADD3 URZ, URZ, URZ, URZ ;  /* 0x0000003f3f3ff290 */ /* 0x000fe8000fffe03f */
[----:B------:R0:W-:Y:S01]  /*46210*/  STL.64 [R1+0xa60], R32 ;  /* 0x000a602001007387 */ /* 0x0001e20000100a00 */
[----:B------:R-:W-:Y:S03]  /*46220*/  STL.64 [R1+0xa68], R34 ;  /* 0x000a682201007387 */ /* 0x000fe60000100a00 */
[----:B0-----:R-:W2:Y:S01]  /*46230*/  LDL.LU.64 R32, [R1+0x4f00] ;  /* 0x004f000001207983 */ /* 0x001ea20000300a00 */
[----:B------:R-:W2:Y:S02]  /*46240*/  LDL.LU.64 R54, [R1+0x4ef8] ;  /* 0x004ef80001367983 */ /* 0x000ea40000300a00 */
[----:B------:R-:W2:Y:S02]  /*46250*/  LDL.LU.64 R52, [R1+0x4ef0] ;  /* 0x004ef00001347983 */ /* 0x000ea40000300a00 */
[----:B------:R0:W-:Y:S01]  /*46260*/  STL.64 [R1+0xa50], R20 ;  /* 0x000a501401007387 */ /* 0x0001e20000100a00 */
[----:B------:R1:W-:Y:S04]  /*46270*/  STL.64 [R1+0xa58], R22 ;  /* 0x000a581601007387 */ /* 0x0003e80000100a00 */
[----:B0-----:R-:W3:Y:S01]  /*46280*/  LDL.LU.64 R20, [R1+0x1410] ;  /* 0x0014100001147983 */ /* 0x001ee20000300a00 */
[----:B-1----:R-:W3:Y:S01]  /*46290*/  LDL.LU.64 R22, [R1+0x1418] ;  /* 0x0014180001167983 */ /* 0x002ee20000300a00 */
        /* <DEDUP_REMOVED lines=10> */
[C---:B--2---:R-:W-:Y:S02]  /*46340*/  HMMA.16816.F32.BF16 R56, R44.reuse, R56, R40 ;  /* 0x000000382c38723c */ /* 0x044fe40000041828 */
[----:B------:R-:W2:Y:S11]  /*46350*/  LDL.LU.64 R40, [R1+0x4ee0] ;  /* 0x004ee00001287983 */ /* 0x000eb60000300a00 */
[----:B------:R-:W-:Y:S10]  /*46360*/  @!UPT UIADD3 URZ, URZ, URZ, URZ ;  /* 0x0000003f3f3ff290 */ /* 0x000ff4000fffe03f */
[----:B------:R0:W-:Y:S01]  /*46370*/  STL.64 [R1+0xa30], R56 ;  /* 0x000a303801007387 */ /* 0x0001e20000100a00 */
[----:B------:R3:W-:Y:S03]  /*46380*/  STL.64 [R1+0xa38], R58 ;  /* 0x000a383a01007387 */ /* 0x0007e60000100a00 */
[----:B0-----:R-:W3:Y:S02]  /*46390*/  LDL.LU.64 R56, [R1+0x4ed8] ;  /* 0x004ed80001387983 */ /* 0x001ee40000300a00 */
[C---:B---3--:R-:W-:Y:S02]  /*463a0*/  HMMA.16816.F32.BF16 R56, R44.reuse, R56, R16 ;  /* 0x000000382c38723c */ /* 0x048fe40000041810 */
[----:B------:R-:W3:Y:S01]  /*463b0*/  LDL.LU.64 R18, [R1+0x4ed0] ;  /* 0x004ed00001127983 */ /* 0x000ee20000300a00 */
[----:B------:R-:W2:Y:S11]  /*463c0*/  LDL.LU.64 R16, [R1+0x4ec8] ;  /* 0x004ec80001107983 */ /* 0x000eb60000300a00 */
[----:B------:R-:W-:Y:S09]  /*463d0*/  @!UPT UIADD3 URZ, URZ, URZ, URZ ;  /* 0x0000003f3f3ff290 */ /* 0x000ff2000fffe03f */
[----:B------:R-:W-:Y:S01]  /*463e0*/  STL.64 [R1+0xa20], R56 ;  /* 0x000a203801007387 */ /* 0x000fe20000100a00 */
[----:B------:R0:W-:Y:S03]  /*463f0*/  STL.64 [R1+0xa28], R58 ;  /* 0x000a283a01007387 */ /* 0x0001e60000100a00 */
[----:B0-----:R-:W2:Y:S01]  /*46400*/  LDL.LU.64 R58, [R1+0x4ec0] ;  /* 0x004ec000013a7983 */ /* 0x001ea20000300a00 */
[----:B------:R-:W4:Y:S02]  /*46410*/  LDL.LU.64 R56, [R1+0x4eb8] ;  /* 0x004eb80001387983 */ /* 0x000f240000300a00 */
[----:B----4-:R-:W-:Y:S11]  /*46420*/  HMMA.16816.F32.BF16 R12, R44, R56, R12 ;  /* 0x000000382c0c723c */ /* 0x010ff6000004180c */
[----:B------:R-:W-:Y:S11]  /*46430*/  @!UPT UIADD3 URZ, URZ, URZ, URZ ;  /* 0x0000003f3f3ff290 */ /* 0x000ff6000fffe03f */
[----:B------:R-:W-:Y:S01]  /*46440*/  @!UPT UIADD3 URZ, URZ, URZ, URZ ;  /* 0x0000003f3f3ff290 */ /* 0x000fe2000fffe03f */
[----:B------:R-:W-:Y:S01]  /*46450*/  STL.64 [R1+0xa10], R12 ;  /* 0x000a100c01007387 */ /* 0x000fe20000100a00 */
[----:B------:R0:W-:Y:S03]  /*46460*/  STL.64 [R1+0xa18], R14 ;  /* 0x000a180e01007387 */ /* 0x0001e60000100a00 */
[----:B0-----:R-:W4:Y:S01]  /*46470*/  LDL.LU.64 R14, [R1+0x4eb0] ;  /* 0x004eb000010e7983 */ /* 0x001f220000300a00 */
[----:B------:R-:W3:Y:S02]  /*46480*/  LDL.LU.64 R12, [R1+0x4ea8] ;  /* 0x004ea800010c7983 */ /* 0x000ee40000300a00 */
[----:B--2---:R-:W-:Y:S02]  /*46490*/  STL.64 [R1+0x4e48], R58 ;  /* 0x004e483a01007387 */ /* 0x004fe40000100a00 */
[----:B------:R0:W-:Y:S02]  /*464a0*/  STL.64 [R1+0x4e40], R56 ;  /* 0x004e403801007387 */ /* 0x0001e40000100a00 */
[----:B0-----:R-:W-:-:S02]  /*464b0*/  IMAD.MOV.U32 R56, RZ, RZ, R7 ;  /* 0x000000ffff387224 */ /* 0x001fc400078e0007 */
[----:B------:R-:W-:-:S07]  /*464c0*/  IMAD.MOV.U32 R57, RZ, RZ, R6 ;  /* 0x000000ffff397224 */ /* 0x000fce00078e0006 */
[C---:B------:R-:W-:Y:S01]  /*464d0*/  HMMA.16816.F32.BF16 R56, R44.reuse, R56, R48 ;  /* 0x000000382c38723c */ /* 0x040fe20000041830 */
[----:B------:R-:W2:Y:S11]  /*464e0*/  LDL.LU.64 R48, [R1+0x4ea0] ;  /* 0x004ea00001307983 */ /* 0x000eb60000300a00 */
[----:B------:R-:W-:Y:S11]  /*464f0*/  @!UPT UIADD3 URZ, URZ, URZ, URZ ;  /* 0x0000003f3f3ff290 */ /* 0x000ff6000fffe03f */
[----:B------:R-:W-:Y:S01]  /*46500*/  STL.64 [R1+0xa00], R56 ;  /* 0x000a003801007387 */ /* 0x000fe20000100a00 */
[----:B------:R-:W-:Y:S01]  /*46510*/  STL.64 [R1+0xa08], R58 ;  /* 0x000a083a01007387 */ /* 0x000fe20000100a00 */
[C---:B---3--:R-:W-:Y:S08]  /*46520*/  HMMA.16816.F32.BF16 R36, R44.reuse, R12, R36 ;  /* 0x0000000c2c24723c */ /* 0x048ff00000041824 */
[----:B--2---:R-:W-:Y:S01]  /*46530*/  HMMA.16816.F32.BF16 R52, R44, R48, R52 ;  /* 0x000000302c34723c */ /* 0x004fe20000041834 */
[----:B------:R-:W-:-:S02]  /*46540*/  IMAD.MOV.U32 R7, RZ, RZ, R48 ;  /* 0x000000ffff077224 */ /* 0x000fc400078e0030 */
[----:B------:R-:W-:Y:S11]  /*46550*/  IMAD.MOV.U32 R6, RZ, RZ, R49 ;  /* 0x000000ffff067224 */ /* 0x000ff600078e0031 */
[----:B------:R-:W-:Y:S09]  /*46560*/  @!UPT UIADD3 URZ, URZ, URZ, URZ ;  /* 0x0000003f3f3ff290 */ /* 0x000ff2000fffe03f */
[----:B------:R0:W-:Y:S01]  /*46570*/  STL.64 [R1+0x9f0], R52 ;  /* 0x0009f03401007387 */ /* 0x0001e20000100a00 */
[----:B------:R-:W-:Y:S02]  /*46580*/  STL.64 [R1+0x9f8], R54 ;  /* 0x0009f83601007387 */ /* 0x000fe40000100a00 */
[----:B------:R-:W2:Y:S02]  /*46590*/  LDL.LU.64 R50, [R1+0x4e98] ;  /* 0x004e980001327983 */ /* 0x000ea40000300a00 */
[----:B------:R-:W2:Y:S01]  /*465a0*/  LDL.LU.64 R48, [R1+0x4e90] ;  /* 0x004e900001307983 */ /* 0x000ea20000300a00 */
[----:B0-----:R-:W3:Y:S01]  /*465b0*/  LDL.64 R52, [R1+0xf0] ;  /* 0x0000f00001347983 */ /* 0x001ee20000100a00 */
[----:B----4-:R-:W-:Y:S02]  /*465c0*/  STL.64 [R1+0x4e38], R14 ;  /* 0x004e380e01007387 */ /* 0x010fe40000100a00 */
[----:B------:R0:W-:Y:S02]  /*465d0*/  STL.64 [R1+0x9e0], R36 ;  /* 0x0009e02401007387 */ /* 0x0001e40000100a00 */
[----:B------:R1:W-:Y:S01]  /*465e0*/  STL.64 [R1+0x9e8], R38 ;  /* 0x0009e82601007387 */ /* 0x0003e20000100a00 */
[----:B------:R4:W-:Y:S04]  /*465f0*/  STL.64 [R1+0x4e30], R12 ;  /* 0x004e300c01007387 */ /* 0x0009e80000100a00 */
[----:B0-----:R-:W2:Y:S01]  /*46600*/  LDL.LU.64 R36, [R1+0x1530] ;  /* 0x0015300001247983 */ /* 0x001ea20000300a00 */
[----:B-1----:R-:W2:Y:S01]  /*46610*/  LDL.LU.64 R38, [R1+0x1538] ;  /* 0x0015380001267983 */ /* 0x002ea20000300a00 */
[----:B----4-:R-:W-:Y:S11]  /*46620*/  HMMA.16816.F32.BF16 R12, R44, R16, R20 ;  /* 0x000000102c0c723c */ /* 0x010ff60000041814 */
[----:B------:R-:W-:Y:S11]  /*46630*/  @!UPT UIADD3 URZ, URZ, URZ, URZ ;  /* 0x0000003f3f3ff290 */ /* 0x000ff6000fffe03f */
[----:B------:R-:W-:Y:S01]  /*46640*/  @!UPT UIADD3 URZ, URZ, URZ, URZ ;  /* 0x0000003f3f3ff290 */ /* 0x000fe2000fffe03f */
[----:B------:R0:W-:Y:S01]  /*46650*/  STL.64 [R1+0x8d0], R12 ;  /* 0x0008d00c01007387 */ /* 0x0001e20000100a00 */
[----:B------:R1:W-:Y:S02]  /*46660*/  STL.64 [R1+0x8d8], R14 ;  /* 0x0008d80e01007387 */ /* 0x0003e40000100a00 */
[----:B------:R-:W4:Y:S02]  /*46670*/  LDL.LU.64 R44, [R1+0x1500] ;  /* 0x00150000012c7983 */ /* 0x000f240000300a00 */
[----:B------:R-:W4:Y:S01]  /*46680*/  LDL.LU.64 R46, [R1+0x1508] ;  /* 0x00150800012e7983 */ /* 0x000f220000300a00 */
[----:B------:R-:W2:Y:S01]  /*46690*/  LDL.LU.64 R20, [R1+0x1400] ;  /* 0x0014000001147983 */ /* 0x000ea20000300a00 */
[----:B------:R-:W2:Y:S03]  /*466a0*/  LDL.LU.64 R22, [R1+0x1408] ;  /* 0x0014080001167983 */ /* 0x000ea60000300a00 */
[----:B0-----:R-:W2:Y:S01]  /*466b0*/  LDL.LU.64 R12, [R1+0x13d0] ;  /* 0x0013d000010c7983 */ /* 0x001ea20000300a00 */
[----:B-1----:R-:W2:Y:S02]  /*466c0*/  LDL.LU.64 R14, [R1+0x13d8] ;  /* 0x0013d800010e7983 */ /* 0x002ea40000300a00 */
[----:B------:R-:W-:Y:S02]  /*466d0*/  STL.64 [R1+0x4e58], R18 ;  /* 0x004e581201007387 */ /* 0x000fe40000100a00 */
[----:B------:R0:W-:Y:S02]  /*466e0*/  STL.64 [R1+0x4e50], R16 ;  /* 0x004e501001007387 */ /* 0x0001e40000100a00 */
[----:B0-----:R-:W2:Y:S01]  /*466f0*/  LDL.LU.64 R16, [R1+0x1520] ;  /* 0x0015200001107983 */ /* 0x001ea20000300a00 */
[----:B------:R-:W2:Y:S02]  /*46700*/  LDL.LU.64 R18, [R1+0x1528] ;  /* 0x0015280001127983 */ /* 0x000ea40000300a00 */
[----:B------:R-:W2:Y:S02]  /*46710*/  LDL.64 R56, [R1+0x30] ;  /* 0x0000300001387983 */ /* 0x000ea40000100a00 */
[----:B--2---:R0:W-:Y:S04]  /*46720*/  STL.64 [R1+0x4e60], R56 ;  /* 0x004e603801007387 */ /* 0x0041e80000100a00 */
[----:B0-----:R-:W2:Y:S01]  /*46730*/  LDL.64 R56, [R1+0xd0] ;  /* 0x0000d00001387983 */ /* 0x001ea20000100a00 */
[C---:B------:R-:W-:Y:S03]  /*46740*/  HMMA.16816.F32.BF16 R36, R48.reuse, R40, R36 ;  /* 0x000000283024723c */ /* 0x040fe60000041824 */
[----:B--2---:R0:W-:Y:S04]  /*46750*/  STL.64 [R1+0x4e78], R56 ;  /* 0x004e783801007387 */ /* 0x0041e80000100a00 */
[----:B0-----:R-:W2:Y:S01]  /*46760*/  LDL.LU.64 R56, [R1+0x1510] ;  /* 0x0015100001387983 */ /* 0x001ea20000300a00 */
[----:B------:R-:W2:Y:S11]  /*46770*/  LDL.LU.64 R58, [R1+0x1518] ;  /* 0x00151800013a7983 */ /* 0x000eb60000300a00 */
[----:B------:R-:W-:Y:S04]  /*46780*/  @!UPT UIADD3 URZ, URZ, URZ, URZ ;  /* 0x0000003f3f3ff290 */ /* 0x000fe8000fffe03f */
[----:B------:R-:W-:Y:S02]  /*46790*/  STL.64 [R1+0x8c0], R36 ;  /* 0x0008c02401007387 */ /* 0x000fe40000100a00 */
[----:B------:R0:W-:Y:S02]  /*467a0*/  STL.64 [R1+0x8c8], R38 ;  /* 0x0008c82601007387 */ /* 0x0001e40000100a00 */
[----:B0-----:R-:W2:Y:S01]  /*467b0*/  LDL.LU.64 R38, [R1+0x4e88] ;  /* 0x004e880001267983 */ /* 0x001ea20000300a00 */
[----:B------:R-:W2:Y:S01]  /*467c0*/  LDL.LU.64 R36, [R1+0x4e80] ;  /* 0x004e800001247983 */ /* 0x000ea20000300a00 */
[C---:B------:R-:W-:Y:S08]  /*467d0*/  HMMA.16816.F32.BF16 R20, R48.reuse, R24, R20 ;  /* 0x000000183014723c */ /* 0x040ff00000041814 */
[C---:B--2---:R-:W-:Y:S08]  /*467e0*/  HMMA.16816.F32.BF16 R16, R48.reuse, R36, R16 ;  /* 0x000000243010723c */ /* 0x044ff00000041810 */
[C---:B------:R-:W-:Y:S11]  /*467f0*/  HMMA.16816.F32.BF16 R56, R48.reuse, R32, R56 ;  /* 0x000000203038723c */ /* 0x040ff60000041838 */
[----:B------:R-:W-:Y:S04]  /*46800*/  @!UPT UIADD3 URZ, URZ, URZ, URZ ;  /* 0x0000003f3f3ff290 */ /* 0x000fe8000fffe03f */
[----:B------:R0:W-:Y:S01]  /*46810*/  STL.64 [R1+0x8b0], R16 ;  /* 0x0008b01001007387 */ /* 0x0001e20000100a00 */
[----:B------:R1:W-:Y:S03]  /*46820*/  STL.64 [R1+0x8b8], R18 ;  /* 0x0008b81201007387 */ /* 0x0003e60000100a00 */
[----:B0-----:R-:W2:Y:S01]  /*46830*/  LDL.LU.64 R16, [R1+0x13f0] ;  /* 0x0013f00001107983 */ /* 0x001ea20000300a00 */
[----:B-1----:R-:W2:Y:S02]  /*46840*/  LDL.LU.64 R18, [R1+0x13f8] ;  /* 0x0013f80001127983 */ /* 0x002ea40000300a00 */
[----:B------:R-:W-:Y:S02]  /*46850*/  STL.64 [R1+0x4e18], R38 ;  /* 0x004e182601007387 */ /* 0x000fe40000100a00 */
[----:B------:R4:W-:Y:S02]  /*46860*/  STL.64 [R1+0x4e10], R36 ;  /* 0x004e102401007387 */ /* 0x0009e40000100a00 */
[C---:B----4-:R-:W-:Y:S01]  /*46870*/  HMMA.16816.F32.BF16 R36, R48.reuse, R28, R44 ;  /* 0x0000001c3024723c */ /* 0x050fe2000004182c */
[----:B------:R0:W-:Y:S01]  /*46880*/  STL.64 [R1+0x8a0], R56 ;  /* 0x0008a03801007387 */ /* 0x0001e20000100a00 */
[----:B------:R1:W-:Y:S03]  /*46890*/  STL.64 [R1+0x8a8], R58 ;  /* 0x0008a83a01007387 */ /* 0x0003e60000100a00 */
[----:B------:R-:W4:Y:S04]  /*468a0*/  LDSM.16.MT88.4 R44, [R61+0x180] ;  /* 0x000180003d2c783b */ /* 0x000f280000004200 */
[----:B0-----:R-:W2:Y:S11]  /*468b0*/  LDL.LU.64 R56, [R1+0x13e0] ;  /* 0x0013e00001387983 */ /* 0x001eb60000300a00 */
[----:B------:R-:W-:Y:S03]  /*468c0*/  @!UPT UIADD3 URZ, URZ, URZ, URZ ;  /* 0x0000003f3f3ff290 */ /* 0x000fe6000fffe03f */
[----:B------:R-:W-:Y:S01]  /*468d0*/  STL.64 [R1+0x890], R36 ;  /* 0x0008902401007387 */ /* 0x000fe20000100a00 */
[----:B------:R-:W-:Y:S02]  /*468e0*/  STL.64 [R1+0x898], R38 ;  /* 0x0008982601007387 */ /* 0x000fe40000100a00 */
[----:B-1----:R-:W2:Y:S02]  /*468f0*/  LDL.LU.64 R58, [R1+0x13e8] ;  /* 0x0013e800013a7983 */ /* 0x002ea40000300a00 */
[----:B------:R-:W-:Y:S01]  /*46900*/  STL.64 [R1+0x880], R20 ;  /* 0x0008801401007387 */ /* 0x000fe20000100a00 */
[----:B------:R0:W-:Y:S02]  /*46910*/  STL.64 [R1+0x888], R22 ;  /* 0x0008881601007387 */ /* 0x0001e40000100a00 */
[C---:B0-----:R-:W-:Y:S02]  /*46920*/  HMMA.16816.F32.BF16 R20, R48.reuse, R8, R12 ;  /* 0x000000083014723c */ /* 0x041fe4000004180c */
[----:B------:R-:W2:Y:S01]  /*46930*/  LDL.LU.64 R12, [R1+0x12d0] ;  /* 0x0012d000010c7983 */ /* 0x000ea20000300a00 */
[----:B------:R-:W2:Y:S11]  /*46940*/  LDL.LU.64 R14, [R1+0x12d8] ;  /* 0x0012d800010e7983 */ /* 0x000eb60000300a00 */
[----:B------:R-:W-:Y:S09]  /*46950*/  @!UPT UIADD3 URZ, URZ, URZ, URZ ;  /* 0x0000003f3f3ff290 */ /* 0x000ff2000fffe03f */
[----:B------:R-:W-:Y:S01]  /*46960*/  STL.64 [R1+0x870], R20 ;  /* 0x0008701401007387 */ /* 0x000fe20000100a00 */
[----:B------:R2:W-:Y:S02]  /*46970*/  STL.64 [R1+0x878], R22 ;  /* 0x0008781601007387 */ /* 0x0005e40000100a00 */
[----:B----4-:R-:W-:Y:S02]  /*46980*/  STL.64 [R1+0x4da8], R46 ;  /* 0x004da82e01007387 */ /* 0x010fe40000100a00 */
[----:B------:R-:W-:Y:S01]  /*46990*/  STL.64 [R1+0x4da0], R44 ;  /* 0x004da02c01007387 */ /* 0x000fe20000100a00 */
[----:B------:R-:W4:Y:S01]  /*469a0*/  LDL.LU.64 R36, [R1+0x12c0] ;  /* 0x0012c00001247983 */ /* 0x000f220000300a00 */
[----:B------:R-:W4:Y:S02]  /*469b0*/  LDL.LU.64 R38, [R1+0x12c8] ;  /* 0x0012c80001267983 */ /* 0x000f240000300a00 */
[----:B---3--:R-:W-:Y:S02]  /*469c0*/  IMAD.MOV.U32 R35, RZ, RZ, R52 ;  /* 0x000000ffff237224 */ /* 0x008fe400078e0034 */
[----:B------:R-:W-:Y:S01]  /*469d0*/  IMAD.MOV.U32 R34, RZ, RZ, R53 ;  /* 0x000000ffff227224 */ /* 0x000fe200078e0035 */
[C---:B--2---:R-:W-:Y:S01]  /*469e0*/  HMMA.16816.F32.BF16 R20, R48.reuse, R4, R16 ;  /* 0x000000043014723c */ /* 0x044fe20000041810 */
[----:B------:R-:W2:Y:S01]  /*469f0*/  LDL.LU.64 R16, [R1+0xec0] ;  /* 0x000ec00001107983 */ /* 0x000ea20000300a00 */
[----:B------:R-:W2:Y:S06]  /*46a00*/  LDL.LU.64 R18, [R1+0xec8] ;  /* 0x000ec80001127983 */ /* 0x000eac0000300a00 */
[C---:B------:R-:W-:Y:S11]  /*46a10*/  HMMA.16816.F32.BF16 R56, R48.reuse, R52, R56 ;  /* 0x000000343038723c */ /* 0x040ff60000041838 */
[----:B------:R-:W-:Y:S04]  /*46a20*/  @!UPT UIADD3 URZ, URZ, URZ, URZ ;  /* 0x0000003f3f3ff290 */ /* 0x000fe8000fffe03f */
[----:B------:R0:W-:Y:S01]  /*46a30*/  STL.64 [R1+0x9d0], R20 ;  /* 0x0009d01401007387 */ /* 0x0001e20000100a00 */
[----:B------:R1:W-:Y:S03]  /*46a40*/  STL.64 [R1+0x9d8], R22 ;  /* 0x0009d81601007387 */ /* 0x0003e60000100a00 */
[----:B0-----:R-:W3:Y:S01]  /*46a50*/  LDL.LU.64 R20, [R1+0xea0] ;  /* 0x000ea00001147983 */ /* 0x001ee20000300a00 */
[----:B-1----:R-:W3:Y:S02]  /*46a60*/  LDL.LU.64 R22, [R1+0xea8] ;  /* 0x000ea80001167983 */ /* 0x002ee40000300a00 */
[----:B------:R-:W2:Y:S01]  /*46a70*/  LDL R60, [R1+0x18b8] ;  /* 0x0018b800013c7983 */ /* 0x000ea20000100800 */
[----:B------:R0:W-:Y:S01]  /*46a80*/  STL.64 [R1+0x9c0], R56 ;  /* 0x0009c03801007387 */ /* 0x0001e20000100a00 */
[----:B------:R-:W-:Y:S03]  /*46a90*/  STL.64 [R1+0x9c8], R58 ;  /* 0x0009c83a01007387 */ /* 0x000fe60000100a00 */
[----:B0-----:R-:W4:Y:S01]  /*46aa0*/  LDL.LU.64 R56, [R1+0x4e78] ;  /* 0x004e780001387983 */ /* 0x001f220000300a00 */
[----:B------:R-:W2:Y:S02]  /*46ab0*/  LDL.LU.64 R54, [R1+0x4e70] ;  /* 0x004e700001367983 */ /* 0x000ea40000300a00 */
[----:B------:R-:W2:Y:S02]  /*46ac0*/  LDL.LU.64 R52, [R1+0x4e68] ;  /* 0x004e680001347983 */ /* 0x000ea40000300a00 */
[C---:B--2---:R-:W-:Y:S08]  /*46ad0*/  HMMA.16816.F32.BF16 R12, R48.reuse, R52, R12 ;  /* 0x00000034300c723c */ /* 0x044ff0000004180c */
[----:B----4-:R-:W-:Y:S11]  /*46ae0*/  HMMA.16816.F32.BF16 R36, R48, R56, R36 ;  /* 0x000000383024723c */ /* 0x010ff60000041824 */
[----:B------:R-:W-:Y:S04]  /*46af0*/  @!UPT UIADD3 URZ, URZ, URZ, URZ ;  /* 0x0000003f3f3ff290 */ /* 0x000fe8000fffe03f */
[----:B------:R0:W-:Y:S01]  /*46b00*/  STL.64 [R1+0x9b0], R12 ;  /* 0x0009b00c01007387 */ /* 0x0001e20000100a00 */
[----:B------:R1:W-:Y:S03]  /*46b10*/  STL.64 [R1+0x9b8], R14 ;  /* 0x0009b80e01007387 */ /* 0x0003e60000100a00 */
[----:B0-----:R-:W2:Y:S01]  /*46b20*/  LDL.LU.64 R12, [R1+0xe90] ;  /* 0x000e9000010c7983 */ /* 0x001ea20000300a00 */
[----:B-1----:R-:W2:Y:S02]  /*46b30*/  LDL.LU.64 R14, [R1+0xe98] ;  /* 0x000e9800010e7983 */ /* 0x002ea40000300a00 */
[----:B------:R-:W-:Y:S02]  /*46b40*/  STL.64 [R1+0x4e00], R54 ;  /* 0x004e003601007387 */ /* 0x000fe40000100a00 */
[----:B------:R0:W-:Y:S02]  /*46b50*/  STL.64 [R1+0x4df8], R52 ;  /* 0x004df83401007387 */ /* 0x0001e40000100a00 */
[----:B0-----:R-:W4:Y:S01]  /*46b60*/  LDL.LU.64 R52, [R1+0xe80] ;  /* 0x000e800001347983 */ /* 0x001f220000300a00 */
[----:B------:R-:W4:Y:S02]  /*46b70*/  LDL.LU.64 R54, [R1+0xe88] ;  /* 0x000e880001367983 */ /* 0x000f240000300a00 */
[----:B------:R0:W-:Y:S02]  /*46b80*/  STL.64 [R1+0x9a0], R36 ;  /* 0x0009a02401007387 */ /* 0x0001e40000100a00 */
[----:B------:R-:W-:Y:S02]  /*46b90*/  STL.64 [R1+0x9a8], R38 ;  /* 0x0009a82601007387 */ /* 0x000fe40000100a00 */
[----:B0-----:R-:W-:-:S02]  /*46ba0*/  IMAD.MOV.U32 R37, RZ, RZ, R56 ;  /* 0x000000ffff257224 */ /* 0x001fc400078e0038 */
[----:B------:R-:W-:Y:S02]  /*46bb0*/  IMAD.MOV.U32 R36, RZ, RZ, R57 ;  /* 0x000000ffff247224 */ /* 0x000fe400078e0039 */
[----:B------:R-:W2:Y:S01]  /*46bc0*/  LDL.LU.64 R56, [R1+0x4e60] ;  /* 0x004e600001387983 */ /* 0x000ea20000300a00 */
[----:B------:R-:W-:Y:S02]  /*46bd0*/  IMAD.MOV.U32 R44, RZ, RZ, R7 ;  /* 0x000000ffff2c7224 */ /* 0x000fe400078e0007 */
[----:B------:R-:W-:Y:S01]  /*46be0*/  IMAD.MOV.U32 R45, RZ, RZ, R6 ;  /* 0x000000ffff2d7224 */ /* 0x000fe200078e0006 */
[C---:B--2---:R-:W-:Y:S01]  /*46bf0*/  HMMA.16816.F32.BF16 R16, R48.reuse, R56, R16 ;  /* 0x000000383010723c */ /* 0x044fe20000041810 */
[----:B------:R-:W-:Y:S02]  /*46c00*/  IMAD.MOV.U32 R7, RZ, RZ, R56 ;  /* 0x000000ffff077224 */ /* 0x000fe400078e0038 */
[----:B------:R-:W-:Y:S11]  /*46c10*/  IMAD.MOV.U32 R6, RZ, RZ, R57 ;  /* 0x000000ffff067224 */ /* 0x000ff600078e0039 */
[----:B------:R-:W-:Y:S09]  /*46c20*/  @!UPT UIADD3 URZ, URZ, URZ, URZ ;  /* 0x0000003f3f3ff290 */ /* 0x000ff2000fffe03f */
[----:B------:R-:W-:Y:S01]  /*46c30*/  STL.64 [R1+0x990], R16 ;  /* 0x0009901001007387 */ /* 0x000fe20000100a00 */
[----:B------:R0:W-:Y:S03]  /*46c40*/  STL.64 [R1+0x998], R18 ;  /* 0x0009981201007387 */ /* 0x0001e60000100a00 */
[----:B0-----:R-:W2:Y:S01]  /*46c50*/  LDL.LU.64 R18, [R1+0x4e58] ;  /* 0x004e580001127983 */ /* 0x001ea20000300a00 */
[----:B------:R-:W2:Y:S02]  /*46c60*/  LDL.LU.64 R16, [R1+0x4e50] ;  /* 0x004e500001107983 */ /* 0x000ea40000300a00 */
[----:B------:R-:W2:Y:S02]  /*46c70*/  LDL.LU.64 R58, [R1+0x4e48] ;  /* 0x004e4800013a7983 */ /* 0x000ea40000300a00 */
[----:B------:R-:W3:Y:S02]  /*46c80*/  LDL.LU.64 R56, [R1+0x4e40] ;  /* 0x004e400001387983 */ /* 0x000ee40000300a00 */
[----:B---3--:R-:W-:Y:S01]  /*46c90*/  HMMA.16816.F32.BF16 R20, R48, R56, R20 ;  /* 0x000000383014723c */ /* 0x008fe20000041814 */
[----:B--2---:R-:W-:Y:S01]  /*46ca0*/  STL.64 [R1+0x4dc0], R58 ;  /* 0x004dc03a01007387 */ /* 0x004fe20000100a00 */
[----:B------:R0:W-:Y:S05]  /*46cb0*/  STL.64 [R1+0x4db8], R56 ;  /* 0x004db83801007387 */ /* 0x0001ea0000100a00 */
[----:B0-----:R-:W-:-:S02]  /*46cc0*/  IMAD.MOV.U32 R56, RZ, RZ, R7 ;  /* 0x000000ffff387224 */ /* 0x001fc400078e0007 */
[----:B------:R-:W-:Y:S11]  /*46cd0*/  IMAD.MOV.U32 R57, RZ, RZ, R6 ;  /* 0x000000ffff397224 */ /* 0x000ff600078e0006 */
[----:B------:R-:W-:Y:S03]  /*46ce0*/  @!UPT UIADD3 URZ, URZ, URZ, URZ ;  /* 0x0000003f3f3ff290 */ /* 0x000fe6000fffe03f */
[----:B------:R0:W-:Y:S01]  /*46cf0*/  STL.64 [R1+0x980], R20 ;  /* 0x0009801401007387 */ /* 0x0001e20000100a00 */
[----:B------:R1:W-:Y:S03]  /*46d00*/  STL.64 [R1+0x988], R22 ;  /* 0x0009881601007387 */ /* 0x0003e60000100a00 */
[----:B0-----:R-:W2:Y:S01]  /*46d10*/  LDL.LU.64 R20, [R1+0xe60] ;  /* 0x000e600001147983 */ /* 0x001ea20000300a00 */
[----:B-1----:R-:W2:Y:S02]  /*46d20*/  LDL.LU.64 R22, [R1+0xe68] ;  /* 0x000e680001167983 */ /* 0x002ea40000300a00 */
[----:B------:R0:W-:Y:S02]  /*46d30*/  STL.64 [R1+0x4dd8], R56 ;  /* 0x004dd83801007387 */ /* 0x0001e40000100a00 */
[----:B0-----:R-:W3:Y:S02]  /*46d40*/  LDL.64 R56, [R1+0x10] ;  /* 0x0000100001387983 */ /* 0x001ee40000100a00 */
[C---:B---3--:R-:W-:Y:S11]  /*46d50*/  HMMA.16816.F32.BF16 R12, R48.reuse, R56, R12 ;  /* 0x00000038300c723c */ /* 0x048ff6000004180c */
[----:B------:R-:W-:Y:S11]  /*46d60*/  @!UPT UIADD3 URZ, URZ, URZ, URZ ;  /* 0x0000003f3f3ff290 */ /* 0x000ff6000fffe03f */
[----:B------:R-:W-:Y:S01]  /*46d70*/  @!UPT UIADD3 URZ, URZ, URZ, URZ ;  /* 0x0000003f3f3ff290 */ /* 0x000fe2000fffe03f */
[----:B------:R-:W-:Y:S01]  /*46d80*/  STL.64 [R1+0x970], R12 ;  /* 0x0009700c01007387 */ /* 0x000fe20000100a00 */
[----:B------:R0:W-:Y:S03]  /*46d90*/  STL.64 [R1+0x978], R14 ;  /* 0x0009780e01007387 */ /* 0x0001e60000100a00 */
[----:B0-----:R-:W3:Y:S01]  /*46da0*/  LDL.LU.64 R14, [R1+0x4e38] ;  /* 0x004e3800010e7983 */ /* 0x001ee20000300a00 */
[----:B------:R-:W2:Y:S01]  /*46db0*/  LDL.LU.64 R12, [R1+0x4e30] ;  /* 0x004e3000010c7983 */ /* 0x000ea20000300a00 */
[----:B----4-:R-:W-:Y:S01]  /*46dc0*/  HMMA.16816.F32.BF16 R52, R48, R44, R52 ;  /* 0x0000002c3034723c */ /* 0x010fe20000041834 */
[----:B------:R-:W-:Y:S02]  /*46dd0*/  IMAD.MOV.U32 R7, RZ, RZ, R56 ;  /* 0x000000ffff077224 */ /* 0x000fe400078e0038 */
[----:B------:R-:W-:Y:S02]  /*46de0*/  IMAD.MOV.U32 R6, RZ, RZ, R57 ;  /* 0x000000ffff067224 */ /* 0x000fe400078e0039 */
[----:B------:R-:W-:-:S02]  /*46df0*/  IMAD.MOV.U32 R56, RZ, RZ, R37 ;  /* 0x000000ffff387224 */ /* 0x000fc400078e0025 */
[----:B------:R-:W-:Y:S11]  /*46e00*/  IMAD.MOV.U32 R57, RZ, RZ, R36 ;  /* 0x000000ffff397224 */ /* 0x000ff600078e0024 */
[----:B------:R-:W-:Y:S05]  /*46e10*/  @!UPT UIADD3 URZ, URZ, URZ, URZ ;  /* 0x0000003f3f3ff290 */ /* 0x000fea000fffe03f */
[----:B------:R-:W-:Y:S01]  /*46e20*/  STL.64 [R1+0x960], R52 ;  /* 0x0009603401007387 */ /* 0x000fe20000100a00 */
[----:B------:R-:W-:Y:S02]  /*46e30*/  STL.64 [R1+0x968], R54 ;  /* 0x0009683601007387 */ /* 0x000fe40000100a00 */
[----:B------:R-:W4:Y:S02]  /*46e40*/  LDL.LU.64 R36, [R1+0xce0] ;  /* 0x000ce00001247983 */ /* 0x000f240000300a00 */
[----:B------:R-:W4:Y:S01]  /*46e50*/  LDL.LU.64 R38, [R1+0xce8] ;  /* 0x000ce80001267983 */ /* 0x000f220000300a00 */
[----:B------:R0:W-:Y:S04]  /*46e60*/  STL.64 [R1+0x4df0], R56 ;  /* 0x004df03801007387 */ /* 0x0001e80000100a00 */
[----:B0-----:R-:W4:Y:S01]  /*46e70*/  LDL.LU.64 R56, [R1+0xca0] ;  /* 0x000ca00001387983 */ /* 0x001f220000300a00 */
[----:B------:R-:W4:Y:S02]  /*46e80*/  LDL.LU.64 R58, [R1+0xca8] ;  /* 0x000ca800013a7983 */ /* 0x000f240000300a00 */
[----:B------:R0:W-:Y:S02]  /*46e90*/  STL.64 [R1+0x4db0], R44 ;  /* 0x004db02c01007387 */ /* 0x0001e40000100a00 */
[----:B0-----:R-:W4:Y:S01]  /*46ea0*/  LDL.LU.64 R44, [R1+0xcb0] ;  /* 0x000cb000012c7983 */ /* 0x001f220000300a00 */
[----:B------:R-:W4:Y:S01]  /*46eb0*/  LDL.LU.64 R46, [R1+0xcb8] ;  /* 0x000cb800012e7983 */ /* 0x000f220000300a00 */
[----:B--2---:R-:W-:Y:S11]  /*46ec0*/  HMMA.16816.F32.BF16 R20, R48, R12, R20 ;  /* 0x0000000c3014723c */ /* 0x004ff60000041814 */
[----:B------:R-:W-:Y:S11]  /*46ed0*/  @!UPT UIADD3 URZ, URZ, URZ, URZ ;  /* 0x0000003f3f3ff290 */ /* 0x000ff6000fffe03f */
[----:B------:R-:W-:Y:S01]  /*46ee0*/  @!UPT UIADD3 URZ, URZ, URZ, URZ ;  /* 0x0000003f3f3ff290 */ /* 0x000fe2000fffe03f */
[----:B------:R-:W-:Y:S01]  /*46ef0*/  STL.64 [R1+0x950], R20 ;  /* 0x0009501401007387 */ /* 0x000fe20000100a00 */
[----:B------:R0:W-:Y:S03]  /*46f00*/  STL.64 [R1+0x958], R22 ;  /* 0x0009581601007387 */ /* 0x0001e60000100a00 */
[----:B0-----:R-:W4:Y:S01]  /*46f10*/  LDL.LU.64 R22, [R1+0x4e28] ;  /* 0x004e280001167983 */ /* 0x001f220000300a00 */
[----:B------:R-:W4:Y:S02]  /*46f20*/  LDL.LU.64 R20, [R1+0x4e20] ;  /* 0x004e200001147983 */ /* 0x000f240000300a00 */
[----:B---3--:R-:W-:Y:S02]  /*46f30*/  STL.64 [R1+0x4dd0], R14 ;  /* 0x004dd00e01007387 */ /* 0x008fe40000100a00 */
[----:B------:R0:W-:Y:S02]  /*46f40*/  STL.64 [R1+0x4dc8], R12 ;  /* 0x004dc80c01007387 */ /* 0x0001e40000100a00 */
[----:B0-----:R-:W2:Y:S01]  /*46f50*/  LDL.LU.64 R12, [R1+0xd40] ;  /* 0x000d4000010c7983 */ /* 0x001ea20000300a00 */
[----:B------:R-:W2:Y:S01]  /*46f60*/  LDL.LU.64 R14, [R1+0xd48] ;  /* 0x000d4800010e7983 */ /* 0x000ea20000300a00 */
[----:B----4-:R-:W-:Y:S08]  /*46f70*/  HMMA.16816.F32.BF16 R36, R20, R40, R36 ;  /* 0x000000281424723c */ /* 0x010ff00000041824 */
        /* <DEDUP_REMOVED lines=15> */
[----:B------:R-:W4:Y:S02]  /*47070*/  LDL.LU.64 R36, [R1+0x4e10] ;  /* 0x004e100001247983 */ /* 0x000f240000300a00 */
[----:B------:R0:W-:Y:S02]  /*47080*/  STL.64 [R1+0x4e08], R40 ;  /* 0x004e082801007387 */ /* 0x0001e40000100a00 */
[C---:B0-----:R-:W-:Y:S08]  /*47090*/  HMMA.16816.F32.BF16 R40, R20.reuse, R28, R44 ;  /* 0x0000001c1428723c */ /* 0x041ff0000004182c */
[C---:B----4-:R-:W-:Y:S01]  /*470a0*/  HMMA.16816.F32.BF16 R16, R20.reuse, R36, R16 ;  /* 0x000000241410723c */ /* 0x050fe20000041810 */
[----:B--2---:R-:W-:Y:S01]  /*470b0*/  STL.64 [R1+0x4d98], R38 ;  /* 0x004d982601007387 */ /* 0x004fe20000100a00 */
[----:B------:R0:W-:Y:S06]  /*470c0*/  STL.64 [R1+0x4d90], R36 ;  /* 0x004d902401007387 */ /* 0x0001ec0000100a00 */
[C---:B0-----:R-:W-:Y:S01]  /*470d0*/  HMMA.16816.F32.BF16 R36, R20.reuse, R32, R48 ;  /* 0x000000201424723c */ /* 0x041fe20000041830 */
[----:B------:R-:W0:Y:S11]  /*470e0*/  LDSM.16.MT88.4 R48, [R60] ;  /* 0x000000003c30783b */ /* 0x000e360000004200 */
[----:B------:R-:W-:Y:S03]  /*470f0*/  @!UPT UIADD3 URZ, URZ, URZ, URZ ;  /* 0x0000003f3f3ff290 */ /* 0x000fe6000fffe03f */
[----:B------:R-:W-:Y:S01]  /*47100*/  STL.64 [R1+0x940], R16 ;  /* 0x0009401001007387 */ /* 0x000fe20000100a00 */
[----:B------:R1:W-:Y:S02]  /*47110*/  STL.64 [R1+0x948], R18 ;  /* 0x0009481201007387 */ /* 0x0003e40000100a00 */
[C---:B-1----:R-:W-:Y:S05]  /*47120*/  HMMA.16816.F32.BF16 R16, R20.reuse, R24, R56 ;  /* 0x000000181410723c */ /* 0x042fea0000041838 */
[----:B------:R1:W-:Y:S01]  /*47130*/  STL.64 [R1+0xa70], R36 ;  /* 0x000a702401007387 */ /* 0x0003e20000100a00 */
[----:B------:R2:W-:Y:S03]  /*47140*/  STL.64 [R1+0xa78], R38 ;  /* 0x000a782601007387 */ /* 0x0005e60000100a00 */
[----:B-1----:R-:W4:Y:S01]  /*47150*/  LDL.LU.64 R36, [R1+0xc90] ;  /* 0x000c900001247983 */ /* 0x002f220000300a00 */
[----:B------:R1:W-:Y:S02]  /*47160*/  STL.64 [R1+0xa80], R40 ;  /* 0x000a802801007387 */ /* 0x0003e40000100a00 */
[----:B------:R0:W-:Y:S02]  /*47170*/  STL.64 [R1+0xa88], R42 ;  /* 0x000a882a01007387 */ /* 0x0001e40000100a00 */
[----:B--2---:R-:W4:Y:S09]  /*47180*/  LDL.LU.64 R38, [R1+0xc98] ;  /* 0x000c980001267983 */ /* 0x004f320000300a00 */
[----:B------:R2:W-:Y:S01]  /*47190*/  STL.64 [R1+0xa90], R16 ;  /* 0x000a901001007387 */ /* 0x0005e20000100a00 */
[----:B------:R2:W-:Y:S02]  /*471a0*/  STL.64 [R1+0xa98], R18 ;  /* 0x000a981201007387 */ /* 0x0005e40000100a00 */
[----:B-1----:R-:W4:Y:S01]  /*471b0*/  LDL.LU.64 R40, [R1+0xc80] ;  /* 0x000c800001287983 */ /* 0x002f220000300a00 */
[----:B0-----:R-:W4:Y:S01]  /*471c0*/  LDL.LU.64 R42, [R1+0xc88] ;  /* 0x000c8800012a7983 */ /* 0x001f220000300a00 */
[----:B---3--:R-:W-:Y:S01]  /*471d0*/  HMMA.16816.F32.BF16 R12, R20, R8, R12 ;  /* 0x00000008140c723c */ /* 0x008fe2000004180c */
[----:B------:R-:W-:-:S02]  /*471e0*/  IMAD.MOV.U32 R52, RZ, RZ, R35 ;  /* 0x000000ffff347224 */ /* 0x000fc400078e0023 */
[----:B------:R-:W-:Y:S01]  /*471f0*/  IMAD.MOV.U32 R53, RZ, RZ, R34 ;  /* 0x000000ffff357224 */ /* 0x000fe200078e0022 */
[----:B------:R-:W3:Y:S01]  /*47200*/  LDL.LU.64 R56, [R1+0xb30] ;  /* 0x000b300001387983 */ /* 0x000ee20000300a00 */
[----:B------:R-:W3:Y:S03]  /*47210*/  LDL.LU.64 R58, [R1+0xb38] ;  /* 0x000b3800013a7983 */ /* 0x000ee60000300a00 */
[----:B--2---:R-:W2:Y:S01]  /*47220*/  LDL.LU.64 R16, [R1+0xb20] ;  /* 0x000b200001107983 */ /* 0x004ea20000300a00 */
[----:B------:R-:W2:Y:S11]  /*47230*/  LDL.LU.64 R18, [R1+0xb28] ;  /* 0x000b280001127983 */ /* 0x000eb60000300a00 */
[----:B------:R-:W-:Y:S03]  /*47240*/  @!UPT UIADD3 URZ, URZ, URZ, URZ ;  /* 0x0000003f3f3ff290 */ /* 0x000fe6000fffe03f */
[----:B------:R0:W-:Y:S01]  /*47250*/  STL.64 [R1+0xaa0], R12 ;  /* 0x000aa00c01007387 */ /* 0x0001e20000100a00 */
[----:B------:R1:W-:Y:S03]  /*47260*/  STL.64 [R1+0xaa8], R14 ;  /* 0x000aa80e01007387 */ /* 0x0003e60000100a00 */
[----:B0-----:R-:W2:Y:S01]  /*47270*/  LDL.LU.64 R12, [R1+0xb10] ;  /* 0x000b1000010c7983 */ /* 0x001ea20000300a00 */
[----:B-1----:R-:W2:Y:S02]  /*47280*/  LDL.LU.64 R14, [R1+0xb18] ;  /* 0x000b1800010e7983 */ /* 0x002ea40000300a00 */
[----:B------:R-:W2:Y:S02]  /*47290*/  LDL.LU.64 R44, [R1+0xb00] ;  /* 0x000b0000012c7983 */ /* 0x000ea40000300a00 */
[----:B------:R-:W2:Y:S01]  /*472a0*/  LDL.LU.64 R46, [R1+0xb08] ;  /* 0x000b0800012e7983 */ /* 0x000ea20000300a00 */
[----:B------:R-:W-:Y:S01]  /*472b0*/  STL.64 [R1+0x4d28], R50 ;  /* 0x004d283201007387 */ /* 0x000fe20000100a00 */
[----:B------:R-:W-:Y:S01]  /*472c0*/  STL.64 [R1+0x4d20], R48 ;  /* 0x004d203001007387 */ /* 0x000fe20000100a00 */
[C---:B----4-:R-:W-:Y:S08]  /*472d0*/  HMMA.16816.F32.BF16 R36, R20.reuse, R4, R36 ;  /* 0x000000041424723c */ /* 0x050ff00000041824 */
[C---:B------:R-:W-:Y:S11]  /*472e0*/  HMMA.16816.F32.BF16 R52, R20.reuse, R52, R40 ;  /* 0x000000341434723c */ /* 0x040ff60000041828 */
[----:B------:R-:W-:Y:S04]  /*472f0*/  @!UPT UIADD3 URZ, URZ, URZ, URZ ;  /* 0x0000003f3f3ff290 */ /* 0x000fe8000fffe03f */
[----:B------:R0:W-:Y:S01]  /*47300*/  STL.64 [R1+0xb50], R36 ;  /* 0x000b502401007387 */ /* 0x0001e20000100a00 */
[----:B------:R1:W-:Y:S03]  /*47310*/  STL.64 [R1+0xb58], R38 ;  /* 0x000b582601007387 */ /* 0x0003e60000100a00 */
[----:B0-----:R-:W4:Y:S01]  /*47320*/  LDL.LU.64 R36, [R1+0xad0] ;  /* 0x000ad00001247983 */ /* 0x001f220000300a00 */
[----:B-1----:R-:W4:Y:S02]  /*47330*/  LDL.LU.64 R38, [R1+0xad8] ;  /* 0x000ad80001267983 */ /* 0x002f240000300a00 */
[----:B------:R-:W2:Y:S02]  /*47340*/  LDL.LU.64 R40, [R1+0x4e08] ;  /* 0x004e080001287983 */ /* 0x000ea40000300a00 */
[----:B------:R-:W-:Y:S01]  /*47350*/  STL.64 [R1+0xb40], R52 ;  /* 0x000b403401007387 */ /* 0x000fe20000100a00 */
[----:B------:R0:W-:Y:S04]  /*47360*/  STL.64 [R1+0xb48], R54 ;  /* 0x000b483601007387 */ /* 0x0001e80000100a00 */
[----:B0-----:R-:W2:Y:S01]  /*47370*/  LDL.LU.64 R54, [R1+0x4e00] ;  /* 0x004e000001367983 */ /* 0x001ea20000300a00 */
[----:B------:R-:W3:Y:S02]  /*47380*/  LDL.LU.64 R52, [R1+0x4df8] ;  /* 0x004df80001347983 */ /* 0x000ee40000300a00 */
[C---:B---3--:R-:W-:Y:S11]  /*47390*/  HMMA.16816.F32.BF16 R56, R20.reuse, R52, R56 ;  /* 0x000000341438723c */ /* 0x048ff60000041838 */
[----:B------:R-:W-:Y:S11]  /*473a0*/  @!UPT UIADD3 URZ, URZ, URZ, URZ ;  /* 0x0000003f3f3ff290 */ /* 0x000ff6000fffe03f */
[----:B------:R-:W-:Y:S01]  /*473b0*/  @!UPT UIADD3 URZ, URZ, URZ, URZ ;  /* 0x0000003f3f3ff290 */ /* 0x000fe2000fffe03f */
[----:B------:R0:W-:Y:S01]  /*473c0*/  STL.64 [R1+0xb30], R56 ;  /* 0x000b303801007387 */ /* 0x0001e20000100a00 */
[----:B------:R-:W-:Y:S03]  /*473d0*/  STL.64 [R1+0xb38], R58 ;  /* 0x000b383a01007387 */ /* 0x000fe60000100a00 */
[----:B0-----:R-:W3:Y:S01]  /*473e0*/  LDL.LU.64 R56, [R1+0x4df0] ;  /* 0x004df00001387983 */ /* 0x001ee20000300a00 */
[----:B--2---:R-:W-:Y:S02]  /*473f0*/  STL.64 [R1+0x4d88], R54 ;  /* 0x004d883601007387 */ /* 0x004fe40000100a00 */
[----:B------:R0:W-:Y:S02]  /*47400*/  STL.64 [R1+0x4d80], R52 ;  /* 0x004d803401007387 */ /* 0x0001e40000100a00 */
[----:B0-----:R-:W2:Y:S01]  /*47410*/  LDL.LU.64 R52, [R1+0xae0] ;  /* 0x000ae00001347983 */ /* 0x001ea20000300a00 */
[----:B------:R-:W2:Y:S01]  /*47420*/  LDL.LU.64 R54, [R1+0xae8] ;  /* 0x000ae80001367983 */ /* 0x000ea20000300a00 */
[C---:B---3--:R-:W-:Y:S02]  /*47430*/  HMMA.16816.F32.BF16 R56, R20.reuse, R56, R16 ;  /* 0x000000381438723c */ /* 0x048fe40000041810 */
[----:B------:R-:W3:Y:S01]  /*47440*/  LDL.LU.64 R18, [R1+0x4de8] ;  /* 0x004de80001127983 */ /* 0x000ee20000300a00 */
[----:B------:R-:W2:Y:S11]  /*47450*/  LDL.LU.64 R16, [R1+0x4de0] ;  /* 0x004de00001107983 */ /* 0x000eb60000300a00 */
[----:B------:R-:W-:Y:S09]  /*47460*/  @!UPT UIADD3 URZ, URZ, URZ, URZ ;  /* 0x0000003f3f3ff290 */ /* 0x000ff2000fffe03f */
[----:B------:R0:W-:Y:S01]  /*47470*/  STL.64 [R1+0xb20], R56 ;  /* 0x000b203801007387 */ /* 0x0001e20000100a00 */
[----:B------:R1:W-:Y:S03]  /*47480*/  STL.64 [R1+0xb28], R58 ;  /* 0x000b283a01007387 */ /* 0x0003e60000100a00 */
[----:B0-----:R-:W1:Y:S02]  /*47490*/  LDL.LU.64 R56, [R1+0x4dd8] ;  /* 0x004dd80001387983 */ /* 0x001e640000300a00 */
[C---:B-1----:R-:W-:Y:S02]  /*474a0*/  HMMA.16816.F32.BF16 R56, R20.reuse, R56, R12 ;  /* 0x000000381438723c */ /* 0x042fe4000004180c */
[----:B------:R-:W2:Y:S01]  /*474b0*/  LDL.LU.64 R14, [R1+0x4dd0] ;  /* 0x004dd000010e7983 */ /* 0x000ea20000300a00 */
[----:B------:R-:W4:Y:S11]  /*474c0*/  LDL.LU.64 R12, [R1+0x4dc8] ;  /* 0x004dc800010c7983 */ /* 0x000f360000300a00 */
[----:B------:R-:W-:Y:S09]  /*474d0*/  @!UPT UIADD3 URZ, URZ, URZ, URZ ;  /* 0x0000003f3f3ff290 */ /* 0x000ff2000fffe03f */
[----:B------:R-:W-:Y:S01]  /*474e0*/  STL.64 [R1+0xb10], R56 ;  /* 0x000b103801007387 */ /* 0x000fe20000100a00 */
[----:B------:R0:W-:Y:S03]  /*474f0*/  STL.64 [R1+0xb18], R58 ;  /* 0x000b183a01007387 */ /* 0x0001e60000100a00 */
[----:B0-----:R-:W2:Y:S01]  /*47500*/  LDL.LU.64 R58, [R1+0x4dc0] ;  /* 0x004dc000013a7983 */ /* 0x001ea20000300a00 */
[----:B------:R-:W2:Y:S02]  /*47510*/  LDL.LU.64 R56, [R1+0x4db8] ;  /* 0x004db80001387983 */ /* 0x000ea40000300a00 */
[----:B--2---:R-:W-:Y:S11]  /*47520*/  HMMA.16816.F32.BF16 R44, R20, R56, R44 ;  /* 0x00000038142c723c */ /* 0x004ff6000004182c */
[----:B------:R-:W-:Y:S11]  /*47530*/  @!UPT UIADD3 URZ, URZ, URZ, URZ ;  /* 0x0000003f3f3ff290 */ /* 0x000ff6000fffe03f */
[----:B------:R-:W-:Y:S01]  /*47540*/  @!UPT UIADD3 URZ, URZ, URZ, URZ ;  /* 0x0000003f3f3ff290 */ /* 0x000fe2000fffe03f */
[----:B------:R0:W-:Y:S01]  /*47550*/  STL.64 [R1+0xb00], R44 ;  /* 0x000b002c01007387 */ /* 0x0001e20000100a00 */
[----:B------:R-:W-:Y:S03]  /*47560*/  STL.64 [R1+0xb08], R46 ;  /* 0x000b082e01007387 */ /* 0x000fe60000100a00 */
[----:B0-----:R-:W2:Y:S01]  /*47570*/  LDL.LU.64 R44, [R1+0x4db0] ;  /* 0x004db000012c7983 */ /* 0x001ea20000300a00 */
[----:B------:R-:W-:Y:S02]  /*47580*/  STL.64 [R1+0x4d50], R58 ;  /* 0x004d503a01007387 */ /* 0x000fe40000100a00 */
[----:B------:R0:W-:Y:S02]  /*47590*/  STL.64 [R1+0x4d48], R56 ;  /* 0x004d483801007387 */ /* 0x0001e40000100a00 */
[----:B0-----:R-:W2:Y:S01]  /*475a0*/  LDL.LU.64 R56, [R1+0xaf0] ;  /* 0x000af00001387983 */ /* 0x001ea20000300a00 */
[----:B------:R-:W2:Y:S02]  /*475b0*/  LDL.LU.64 R58, [R1+0xaf8] ;  /* 0x000af800013a7983 */ /* 0x000ea40000300a00 */
[----:B------:R-:W-:-:S02]  /*475c0*/  IMAD.MOV.U32 R48, RZ, RZ, R7 ;  /* 0x000000ffff307224 */ /* 0x000fc400078e0007 */
[----:B------:R-:W-:-:S05]  /*475d0*/  IMAD.MOV.U32 R49, RZ, RZ, R6 ;  /* 0x000000ffff317224 */ /* 0x000fca00078e0006 */
[----:B------:R0:W-:Y:S02]  /*475e0*/  STL.64 [R1+0x4d40], R48 ;  /* 0x004d403001007387 */ /* 0x0001e40000100a00 */
        /* <DEDUP_REMOVED lines=10> */
[C---:B----4-:R-:W-:Y:S03]  /*47690*/  HMMA.16816.F32.BF16 R48, R20.reuse, R12, R36 ;  /* 0x0000000c1430723c */ /* 0x050fe60000041824 */
[----:B--2---:R-:W-:Y:S01]  /*476a0*/  STL.64 [R1+0x4d68], R56 ;  /* 0x004d683801007387 */ /* 0x004fe20000100a00 */
[----:B------:R-:W2:Y:S02]  /*476b0*/  LDL.LU.64 R36, [R1+0xac0] ;  /* 0x000ac00001247983 */ /* 0x000ea40000300a00 */
[----:B------:R-:W2:Y:S11]  /*476c0*/  LDL.LU.64 R38, [R1+0xac8] ;  /* 0x000ac80001267983 */ /* 0x000eb60000300a00 */
[----:B------:R-:W-:Y:S06]  /*476d0*/  @!UPT UIADD3 URZ, URZ, URZ, URZ ;  /* 0x0000003f3f3ff290 */ /* 0x000fec000fffe03f */
[----:B------:R0:W-:Y:S01]  /*476e0*/  STL.64 [R1+0xad0], R48 ;  /* 0x000ad03001007387 */ /* 0x0001e20000100a00 */
[----:B------:R1:W-:Y:S04]  /*476f0*/  STL.64 [R1+0xad8], R50 ;  /* 0x000ad83201007387 */ /* 0x0003e80000100a00 */
[----:B0-----:R-:W4:Y:S01]  /*47700*/  LDL.LU.64 R48, [R1+0xb60] ;  /* 0x000b600001307983 */ /* 0x001f220000300a00 */
[----:B-1----:R-:W4:Y:S02]  /*47710*/  LDL.LU.64 R50, [R1+0xb68] ;  /* 0x000b680001327983 */ /* 0x002f240000300a00 */
        /* <DEDUP_REMOVED lines=10> */
[----:B------:R-:W2:Y:S02]  /*477c0*/  LDL.LU.64 R46, [R1+0x4da8] ;  /* 0x004da800012e7983 */ /* 0x000ea40000300a00 */
[----:B------:R-:W2:Y:S06]  /*477d0*/  LDL.LU.64 R44, [R1+0x4da0] ;  /* 0x004da000012c7983 */ /* 0x000eac0000300a00 */
[----:B------:R0:W-:Y:S01]  /*477e0*/  STL.64 [R1+0xab0], R20 ;  /* 0x000ab01401007387 */ /* 0x0001e20000100a00 */
[----:B------:R1:W-:Y:S04]  /*477f0*/  STL.64 [R1+0xab8], R22 ;  /* 0x000ab81601007387 */ /* 0x0003e80000100a00 */
[----:B0-----:R-:W4:Y:S01]  /*47800*/  LDL.LU.64 R20, [R1+0xb90] ;  /* 0x000b900001147983 */ /* 0x001f220000300a00 */
[----:B-1----:R-:W4:Y:S02]  /*47810*/  LDL.LU.64 R22, [R1+0xb98] ;  /* 0x000b980001167983 */ /* 0x002f240000300a00 */
[----:B---3--:R-:W-:Y:S02]  /*47820*/  STL.64 [R1+0x4d60], R18 ;  /* 0x004d601201007387 */ /* 0x008fe40000100a00 */
        /* <DEDUP_REMOVED lines=24> */
[C---:B---3--:R-:W-:Y:S08]  /*479b0*/  HMMA.16816.F32.BF16 R40, R44.reuse, R28, R16 ;  /* 0x0000001c2c28723c */ /* 0x048ff00000041810 */
[C---:B------:R-:W-:Y:S11]  /*479c0*/  HMMA.16816.F32.BF16 R16, R44.reuse, R8, R56 ;  /* 0x000000082c10723c */ /* 0x040ff60000041838 */
[----:B------:R-:W-:Y:S04]  /*479d0*/  @!UPT UIADD3 URZ, URZ, URZ, URZ ;  /* 0x0000003f3f3ff290 */ /* 0x000fe8000fffe03f */
[----:B------:R0:W-:Y:S01]  /*479e0*/  STL.64 [R1+0xb80], R40 ;  /* 0x000b802801007387 */ /* 0x0001e20000100a00 */
[----:B------:R1:W-:Y:S02]  /*479f0*/  STL.64 [R1+0xb88], R42 ;  /* 0x000b882a01007387 */ /* 0x0003e40000100a00 */
[----:B------:R-:W3:Y:S02]  /*47a00*/  LDL.LU.64 R56, [R1+0xc10] ;  /* 0x000c100001387983 */ /* 0x000ee40000300a00 */
[----:B------:R-:W-:Y:S01]  /*47a10*/  STL.64 [R1+0xb90], R20 ;  /* 0x000b901401007387 */ /* 0x000fe20000100a00 */
[----:B------:R-:W-:Y:S02]  /*47a20*/  STL.64 [R1+0xb98], R22 ;  /* 0x000b981601007387 */ /* 0x000fe40000100a00 */
[----:B------:R-:W1:Y:S04]  /*47a30*/  LDSM.16.MT88.4 R20, [R60+0x80] ;  /* 0x000080003c14783b */ /* 0x000e680000004200 */
[----:B------:R-:W3:Y:S02]  /*47a40*/  LDL.LU.64 R58, [R1+0xc18] ;  /* 0x000c1800013a7983 */ /* 0x000ee40000300a00 */
[----:B------:R1:W-:Y:S01]  /*47a50*/  STL.64 [R1+0xba0], R16 ;  /* 0x000ba01001007387 */ /* 0x0003e20000100a00 */
[----:B------:R1:W-:Y:S04]  /*47a60*/  STL.64 [R1+0xba8], R18 ;  /* 0x000ba81201007387 */ /* 0x0003e80000100a00 */
[----:B0-----:R-:W3:Y:S01]  /*47a70*/  LDL.LU.64 R40, [R1+0xc00] ;  /* 0x000c000001287983 */ /* 0x001ee20000300a00 */
[----:B-1----:R-:W3:Y:S03]  /*47a80*/  LDL.LU.64 R42, [R1+0xc08] ;  /* 0x000c0800012a7983 */ /* 0x002ee60000300a00 */
[----:B------:R-:W3:Y:S01]  /*47a90*/  LDL.LU.64 R16, [R1+0xbf0] ;  /* 0x000bf00001107983 */ /* 0x000ee20000300a00 */
[----:B------:R-:W3:Y:S03]  /*47aa0*/  LDL.LU.64 R18, [R1+0xbf8] ;  /* 0x000bf80001127983 */ /* 0x000ee60000300a00 */
[----:B------:R-:W-:Y:S01]  /*47ab0*/  STL.64 [R1+0x4cb0], R22 ;  /* 0x004cb01601007387 */ /* 0x000fe20000100a00 */
[----:B------:R0:W-:Y:S03]  /*47ac0*/  STL.64 [R1+0x4ca8], R20 ;  /* 0x004ca81401007387 */ /* 0x0001e60000100a00 */
        /* <DEDUP_REMOVED lines=31> */
[----:B------:R-:W-:Y:S03]  /*47cc0*/  STL.64 [R1+0xc08], R42 ;  /* 0x000c082a01007387 */ /* 0x000fe60000100a00 */
[----:B0-----:R-:W3:Y:S01]  /*47cd0*/  LDL.LU.64 R40, [R1+0x4d70] ;  /* 0x004d700001287983 */ /* 0x001ee20000300a00 */
[----:B------:R-:W2:Y:S02]  /*47ce0*/  LDL.LU.64 R56, [R1+0x4d68] ;  /* 0x004d680001387983 */ /* 0x000ea40000300a00 */
        /* <DEDUP_REMOVED lines=21> */
[----:B------:R-:W2:Y:S01]  /*47e40*/  LDL.LU.64 R14, [R1+0x4d38] ;  /* 0x004d3800010e7983 */ /* 0x000ea20000300a00 */
[----:B------:R-:W4:Y:S05]  /*47e50*/  LDL.LU.64 R12, [R1+0x4d30] ;  /* 0x004d3000010c7983 */ /* 0x000f2a0000300a00 */
[----:B---3--:R-:W-:Y:S11]  /*47e60*/  HMMA.16816.F32.BF16 R56, R44, R20, R56 ;  /* 0x000000142c38723c */ /* 0x008ff60000041838 */
[----:B------:R-:W-:Y:S04]  /*47e70*/  @!UPT UIADD3 URZ, URZ, URZ, URZ ;  /* 0x0000003f3f3ff290 */ /* 0x000fe8000fffe03f */
[----:B------:R-:W-:Y:S01]  /*47e80*/  STL.64 [R1+0xbd0], R48 ;  /* 0x000bd03001007387 */ /* 0x000fe20000100a00 */
[----:B------:R0:W-:Y:S03]  /*47e90*/  STL.64 [R1+0xbd8], R50 ;  /* 0x000bd83201007387 */ /* 0x0001e60000100a00 */
[----:B0-----:R-:W3:Y:S01]  /*47ea0*/  LDL.LU.64 R50, [R1+0x4d28] ;  /* 0x004d280001327983 */ /* 0x001ee20000300a00 */
[----:B------:R-:W3:Y:S02]  /*47eb0*/  LDL.LU.64 R48, [R1+0x4d20] ;  /* 0x004d200001307983 */ /* 0x000ee40000300a00 */
[----:B------:R-:W-:Y:S02]  /*47ec0*/  STL.64 [R1+0x4cb8], R20 ;  /* 0x004cb81401007387 */ /* 0x000fe40000100a00 */
[----:B------:R0:W-:Y:S01]  /*47ed0*/  STL.64 [R1+0xbc0], R56 ;  /* 0x000bc03801007387 */ /* 0x0001e20000100a00 */
[----:B------:R-:W-:Y:S01]  /*47ee0*/  STL.64 [R1+0xbc8], R58 ;  /* 0x000bc83a01007387 */ /* 0x000fe20000100a00 */
[----:B0-----:R-:W-:-:S02]  /*47ef0*/  IMAD.MOV.U32 R56, RZ, RZ, R23 ;  /* 0x000000ffff387224 */ /* 0x001fc400078e0017 */
[----:B------:R-:W-:Y:S01]  /*47f00*/  IMAD.MOV.U32 R57, RZ, RZ, R22 ;  /* 0x000000ffff397224 */ /* 0x000fe200078e0016 */
[C---:B----4-:R-:W-:Y:S11]  /*47f10*/  HMMA.16816.F32.BF16 R52, R44.reuse, R12, R52 ;  /* 0x0000000c2c34723c */ /* 0x050ff60000041834 */
[----:B------:R-:W-:Y:S11]  /*47f20*/  @!UPT UIADD3 URZ, URZ, URZ, URZ ;  /* 0x0000003f3f3ff290 */ /* 0x000ff6000fffe03f */
[----:B------:R-:W-:Y:S01]  /*47f30*/  @!UPT UIADD3 URZ, URZ, URZ, URZ ;  /* 0x0000003f3f3ff290 */ /* 0x000fe2000fffe03f */
[----:B------:R0:W-:Y:S01]  /*47f40*/  STL.64 [R1+0xc40], R52 ;  /* 0x000c403401007387 */ /* 0x0001e20000100a00 */
[----:B------:R1:W-:Y:S03]  /*47f50*/  STL.64 [R1+0xc48], R54 ;  /* 0x000c483601007387 */ /* 0x0003e60000100a00 */
        /* <DEDUP_REMOVED lines=8> */
[----:B------:R-:W2:Y:S02]  /*47fe0*/  LDL.LU.64 R14, [R1+0x1778] ;  /* 0x00177800010e7983 */ /* 0x000ea40000300a00 */
[----:B------:R-:W2:Y:S01]  /*47ff0*/  LDL.64 R20, [R1+0x10] ;  /* 0x0000100001147983 */ /* 0x000ea20000100a00 */
[----:B---3--:R-:W-:Y:S01]  /*48000*/  HMMA.16816.F32.BF16 R56, R44, R16, R56 ;  /* 0x000000102c38723c */ /* 0x008fe20000041838 */
[----:B--2---:R0:W-:Y:S04]  /*48010*/  STL.64 [R1+0x4cd0], R20 ;  /* 0x004cd01401007387 */ /* 0x0041e80000100a00 */
[----:B0-----:R-:W2:Y:S01]  /*48020*/  LDL.LU.64 R20, [R1+0x1780] ;  /* 0x0017800001147983 */ /* 0x001ea20000300a00 */
[----:B------:R-:W2:Y:S02]  /*48030*/  LDL.LU.64 R22, [R1+0x1788] ;  /* 0x0017880001167983 */ /* 0x000ea40000300a00 */
[----:B------:R-:W3:Y:S02]  /*48040*/  LDL.LU.64 R44, [R1+0x1790] ;  /* 0x00179000012c7983 */ /* 0x000ee40000300a00 */
[----:B------:R-:W3:Y:S11]  /*48050*/  LDL.LU.64 R46, [R1+0x1798] ;  /* 0x00179800012e7983 */ /* 0x000ef60000300a00 */
[----:B------:R-:W-:Y:S02]  /*48060*/  @!UPT UIADD3 URZ, URZ, URZ, URZ ;  /* 0x0000003f3f3ff290 */ /* 0x000fe4000fffe03f */
        /* <DEDUP_REMOVED lines=11> */
[----:B------:R3:W-:Y:S01]  /*48120*/  STL.64 [R1+0x4d00], R40 ;  /* 0x004d002801007387 */ /* 0x0007e20000100a00 */
[C---:B------:R-:W-:Y:S08]  /*48130*/  HMMA.16816.F32.BF16 R12, R48.reuse, R24, R12 ;  /* 0x00000018300c723c */ /* 0x040ff0000004180c */
[C---:B--2---:R-:W-:Y:S08]  /*48140*/  HMMA.16816.F32.BF16 R16, R48.reuse, R40, R16 ;  /* 0x000000283010723c */ /* 0x044ff00000041810 */
[C---:B------:R-:W-:Y:S08]  /*48150*/  HMMA.16816.F32.BF16 R56, R48.reuse, R36, R56 ;  /* 0x000000243038723c */ /* 0x040ff00000041838 */
[C---:B---3--:R-:W-:Y:S01]  /*48160*/  HMMA.16816.F32.BF16 R40, R48.reuse, R32, R44 ;  /* 0x000000203028723c */ /* 0x048fe2000004182c */
[----:B------:R-:W0:Y:S06]  /*48170*/  LDSM.16.MT88.4 R44, [R60+0x100] ;  /* 0x000100003c2c783b */ /* 0x000e2c0000004200 */
[----:B------:R-:W-:Y:S01]  /*48180*/  STL.64 [R1+0xce0], R16 ;  /* 0x000ce01001007387 */ /* 0x000fe20000100a00 */
[----:B------:R1:W-:Y:S02]  /*48190*/  STL.64 [R1+0xce8], R18 ;  /* 0x000ce81201007387 */ /* 0x0003e40000100a00 */
[C---:B-1----:R-:W-:Y:S05]  /*481a0*/  HMMA.16816.F32.BF16 R16, R48.reuse, R28, R20 ;  /* 0x0000001c3010723c */ /* 0x042fea0000041814 */
[----:B------:R1:W-:Y:S01]  /*481b0*/  STL.64 [R1+0xcd0], R56 ;  /* 0x000cd03801007387 */ /* 0x0003e20000100a00 */
[----:B------:R2:W-:Y:S02]  /*481c0*/  STL.64 [R1+0xcd8], R58 ;  /* 0x000cd83a01007387 */ /* 0x0005e40000100a00 */
[----:B------:R-:W-:Y:S05]  /*481d0*/  STL.64 [R1+0x4ca0], R30 ;  /* 0x004ca01e01007387 */ /* 0x000fea0000100a00 */
[----:B------:R-:W-:Y:S01]  /*481e0*/  STL.64 [R1+0xcc0], R40 ;  /* 0x000cc02801007387 */ /* 0x000fe20000100a00 */
[----:B------:R-:W-:Y:S01]  /*481f0*/  STL.64 [R1+0xcc8], R42 ;  /* 0x000cc82a01007387 */ /* 0x000fe20000100a00 */
[----:B------:R-:W-:Y:S08]  /*48200*/  STL.64 [R1+0x4c98], R28 ;  /* 0x004c981c01007387 */ /* 0x000ff00000100a00 */
[----:B------:R-:W-:Y:S01]  /*48210*/  STL.64 [R1+0xcb0], R16 ;  /* 0x000cb01001007387 */ /* 0x000fe20000100a00 */
[----:B------:R-:W-:Y:S02]  /*48220*/  STL.64 [R1+0xcb8], R18 ;  /* 0x000cb81201007387 */ /* 0x000fe40000100a00 */
[----:B------:R-:W-:Y:S02]  /*48230*/  STL.64 [R1+0x4c90], R26 ;  /* 0x004c901a01007387 */ /* 0x000fe40000100a00 */
[----:B------:R-:W-:Y:S01]  /*48240*/  STL.64 [R1+0x4c88], R24 ;  /* 0x004c881801007387 */ /* 0x000fe20000100a00 */
[----:B------:R-:W-:Y:S01]  /*48250*/  STL.64 [R1+0xca0], R12 ;  /* 0x000ca00c01007387 */ /* 0x000fe20000100a00 */
[----:B------:R4:W-:Y:S02]  /*48260*/  STL.64 [R1+0xca8], R14 ;  /* 0x000ca80e01007387 */ /* 0x0009e40000100a00 */
[----:B-1----:R-:W3:Y:S02]  /*48270*/  LDL.LU.64 R56, [R1+0x1760] ;  /* 0x0017600001387983 */ /* 0x002ee40000300a00 */
[----:B--2---:R-:W3:Y:S01]  /*48280*/  LDL.LU.64 R58, [R1+0x1768] ;  /* 0x00176800013a7983 */ /* 0x004ee20000300a00 */
[----:B----4-:R-:W-:Y:S11]  /*48290*/  HMMA.16816.F32.BF16 R12, R48, R8, R52 ;  /* 0x00000008300c723c */ /* 0x010ff60000041834 */
[----:B------:R-:W-:Y:S11]  /*482a0*/  @!UPT UIADD3 URZ, URZ, URZ, URZ ;  /* 0x0000003f3f3ff290 */ /* 0x000ff6000fffe03f */
[----:B------:R-:W-:Y:S01]  /*482b0*/  @!UPT UIADD3 URZ, URZ, URZ, URZ ;  /* 0x0000003f3f3ff290 */ /* 0x000fe2000fffe03f */
[----:B------:R1:W-:Y:S01]  /*482c0*/  STL.64 [R1+0xc90], R12 ;  /* 0x000c900c01007387 */ /* 0x0003e20000100a00 */
[----:B------:R2:W-:Y:S02]  /*482d0*/  STL.64 [R1+0xc98], R14 ;  /* 0x000c980e01007387 */ /* 0x0005e40000100a00 */
[----:B------:R-:W4:Y:S02]  /*482e0*/  LDL.LU.64 R52, [R1+0x1750] ;  /* 0x0017500001347983 */ /* 0x000f240000300a00 */
[----:B------:R-:W4:Y:S01]  /*482f0*/  LDL.LU.64 R54, [R1+0x1758] ;  /* 0x0017580001367983 */ /* 0x000f220000300a00 */
[----:B------:R-:W4:Y:S01]  /*48300*/  LDL.LU.64 R24, [R1+0x16b0] ;  /* 0x0016b00001187983 */ /* 0x000f220000300a00 */
[----:B------:R-:W4:Y:S02]  /*48310*/  LDL.LU.64 R26, [R1+0x16b8] ;  /* 0x0016b800011a7983 */ /* 0x000f240000300a00 */
[----:B------:R-:W4:Y:S02]  /*48320*/  LDL.LU.64 R40, [R1+0x16a0] ;  /* 0x0016a00001287983 */ /* 0x000f240000300a00 */
[----:B------:R-:W4:Y:S01]  /*48330*/  LDL.LU.64 R42, [R1+0x16a8] ;  /* 0x0016a800012a7983 */ /* 0x000f220000300a00 */
[----:B------:R-:W4:Y:S01]  /*48340*/  LDL.LU.64 R16, [R1+0x1690] ;  /* 0x0016900001107983 */ /* 0x000f220000300a00 */
[----:B------:R-:W4:Y:S02]  /*48350*/  LDL.LU.64 R18, [R1+0x1698] ;  /* 0x0016980001127983 */ /* 0x000f240000300a00 */
[----:B------:R-:W4:Y:S02]  /*48360*/  LDL.LU.64 R20, [R1+0x1680] ;  /* 0x0016800001147983 */ /* 0x000f240000300a00 */
[----:B------:R-:W4:Y:S01]  /*48370*/  LDL.LU.64 R22, [R1+0x1688] ;  /* 0x0016880001167983 */ /* 0x000f220000300a00 */
[----:B-1----:R-:W4:Y:S01]  /*48380*/  LDL.LU.64 R12, [R1+0x1670] ;  /* 0x00167000010c7983 */ /* 0x002f220000300a00 */
[----:B--2---:R-:W2:Y:S02]  /*48390*/  LDL.LU.64 R14, [R1+0x1678] ;  /* 0x00167800010e7983 */ /* 0x004ea40000300a00 */
[----:B0-----:R-:W-:Y:S02]  /*483a0*/  STL.64 [R1+0x4c38], R46 ;  /* 0x004c382e01007387 */ /* 0x001fe40000100a00 */
[----:B------:R0:W-:Y:S01]  /*483b0*/  STL.64 [R1+0x4c30], R44 ;  /* 0x004c302c01007387 */ /* 0x0001e20000100a00 */
[----:B------:R-:W2:Y:S01]  /*483c0*/  LDL.LU.64 R28, [R1+0x1650] ;  /* 0x00165000011c7983 */ /* 0x000ea20000300a00 */
[----:B------:R-:W2:Y:S02]  /*483d0*/  LDL.LU.64 R30, [R1+0x1658] ;  /* 0x00165800011e7983 */ /* 0x000ea40000300a00 */
[----:B0-----:R-:W-:-:S02]  /*483e0*/  IMAD.MOV.U32 R44, RZ, RZ, R7 ;  /* 0x000000ffff2c7224 */ /* 0x001fc400078e0007 */
[----:B------:R-:W-:Y:S01]  /*483f0*/  IMAD.MOV.U32 R45, RZ, RZ, R6 ;  /* 0x000000ffff2d7224 */ /* 0x000fe200078e0006 */
[C---:B---3--:R-:W-:Y:S08]  /*48400*/  HMMA.16816.F32.BF16 R56, R48.reuse, R4, R56 ;  /* 0x000000043038723c */ /* 0x048ff00000041838 */
[C---:B----4-:R-:W-:Y:S11]  /*48410*/  HMMA.16816.F32.BF16 R52, R48.reuse, R44, R52 ;  /* 0x0000002c3034723c */ /* 0x050ff60000041834 */
[----:B------:R-:W-:Y:S04]  /*48420*/  @!UPT UIADD3 URZ, URZ, URZ, URZ ;  /* 0x0000003f3f3ff290 */ /* 0x000fe8000fffe03f */
[----:B------:R0:W-:Y:S01]  /*48430*/  STL.64 [R1+0xc80], R56 ;  /* 0x000c803801007387 */ /* 0x0001e20000100a00 */
[----:B------:R-:W-:Y:S03]  /*48440*/  STL.64 [R1+0xc88], R58 ;  /* 0x000c883a01007387 */ /* 0x000fe60000100a00 */
[----:B0-----:R-:W3:Y:S04]  /*48450*/  LDL.LU.64 R56, [R1+0x4d18] ;  /* 0x004d180001387983 */ /* 0x001ee80000300a00 */
[----:B------:R-:W-:Y:S01]  /*48460*/  STL.64 [R1+0xe60], R52 ;  /* 0x000e603401007387 */ /* 0x000fe20000100a00 */
[----:B------:R0:W-:Y:S03]  /*48470*/  STL.64 [R1+0xe68], R54 ;  /* 0x000e683601007387 */ /* 0x0001e60000100a00 */
[----:B0-----:R-:W4:Y:S01]  /*48480*/  LDL.LU.64 R54, [R1+0x4d10] ;  /* 0x004d100001367983 */ /* 0x001f220000300a00 */
[----:B------:R-:W2:Y:S01]  /*48490*/  LDL.LU.64 R52, [R1+0x4d08] ;  /* 0x004d080001347983 */ /* 0x000ea20000300a00 */
[C---:B---3--:R-:W-:Y:S08]  /*484a0*/  HMMA.16816.F32.BF16 R56, R48.reuse, R56, R40 ;  /* 0x000000383038723c */ /* 0x048ff00000041828 */
[C---:B--2---:R-:W-:Y:S11]  /*484b0*/  HMMA.16816.F32.BF16 R24, R48.reuse, R52, R24 ;  /* 0x000000343018723c */ /* 0x044ff60000041818 */
[----:B------:R-:W-:Y:S11]  /*484c0*/  @!UPT UIADD3 URZ, URZ, URZ, URZ ;  /* 0x0000003f3f3ff290 */ /* 0x000ff6000fffe03f */
[----:B------:R-:W-:Y:S01]  /*484d0*/  @!UPT UIADD3 URZ, URZ, URZ, URZ ;  /* 0x0000003f3f3ff290 */ /* 0x000fe2000fffe03f */
[----:B------:R0:W-:Y:S01]  /*484e0*/  STL.64 [R1+0xe50], R24 ;  /* 0x000e501801007387 */ /* 0x0001e20000100a00 */
[----:B------:R1:W-:Y:S03]  /*484f0*/  STL.64 [R1+0xe58], R26 ;  /* 0x000e581a01007387 */ /* 0x0003e60000100a00 */
[----:B0-----:R-:W2:Y:S01]  /*48500*/  LDL.LU.64 R24, [R1+0x1640] ;  /* 0x0016400001187983 */ /* 0x001ea20000300a00 */
[----:B-1----:R-:W2:Y:S02]  /*48510*/  LDL.LU.64 R26, [R1+0x1648] ;  /* 0x00164800011a7983 */ /* 0x002ea40000300a00 */
[----:B------:R-:W3:Y:S02]  /*48520*/  LDL.LU.64 R40, [R1+0x4d00] ;  /* 0x004d000001287983 */ /* 0x000ee40000300a00 */
[----:B------:R0:W-:Y:S01]  /*48530*/  STL.64 [R1+0xe40], R56 ;  /* 0x000e403801007387 */ /* 0x0001e20000100a00 */
[----:B------:R1:W-:Y:S04]  /*48540*/  STL.64 [R1+0xe48], R58 ;  /* 0x000e483a01007387 */ /* 0x0003e80000100a00 */
[----:B0-----:R-:W1:Y:S02]  /*48550*/  LDL.LU.64 R56, [R1+0x4cf8] ;  /* 0x004cf80001387983 */ /* 0x001e640000300a00 */
[C---:B-1----:R-:W-:Y:S02]  /*48560*/  HMMA.16816.F32.BF16 R56, R48.reuse, R56, R16 ;  /* 0x000000383038723c */ /* 0x042fe40000041810 */
[----:B------:R-:W2:Y:S01]  /*48570*/  LDL.LU.64 R18, [R1+0x4cf0] ;  /* 0x004cf00001127983 */ /* 0x000ea20000300a00 */
[----:B------:R-:W2:Y:S11]  /*48580*/  LDL.LU.64 R16, [R1+0x4ce8] ;  /* 0x004ce80001107983 */ /* 0x000eb60000300a00 */
[----:B------:R-:W-:Y:S09]  /*48590*/  @!UPT UIADD3 URZ, URZ, URZ, URZ ;  /* 0x0000003f3f3ff290 */ /* 0x000ff2000fffe03f */
[----:B------:R-:W-:Y:S01]  /*485a0*/  STL.64 [R1+0xe30], R56 ;  /* 0x000e303801007387 */ /* 0x000fe20000100a00 */
[----:B------:R0:W-:Y:S03]  /*485b0*/  STL.64 [R1+0xe38], R58 ;  /* 0x000e383a01007387 */ /* 0x0001e60000100a00 */
[----:B0-----:R-:W2:Y:S01]  /*485c0*/  LDL.LU.64 R58, [R1+0x4ce0] ;  /* 0x004ce000013a7983 */ /* 0x001ea20000300a00 */
        /* <DEDUP_REMOVED lines=19> */
[----:B------:R-:W3:Y:S01]  /*48700*/  LDL.LU.64 R20, [R1+0x4cb8] ;  /* 0x004cb80001147983 */ /* 0x000ee20000300a00 */
[C---:B------:R-:W-:Y:S08]  /*48710*/  HMMA.16816.F32.BF16 R24, R48.reuse, R16, R24 ;  /* 0x000000103018723c */ /* 0x040ff00000041818 */
[C---:B---3--:R-:W-:Y:S08]  /*48720*/  HMMA.16816.F32.BF16 R56, R48.reuse, R20, R56 ;  /* 0x000000143038723c */ /* 0x048ff00000041838 */
[----:B--2---:R-:W-:Y:S01]  /*48730*/  HMMA.16816.F32.BF16 R28, R48, R12, R28 ;  /* 0x0000000c301c723c */ /* 0x004fe2000004181c */
[----:B------:R-:W-:-:S02]  /*48740*/  IMAD.MOV.U32 R35, RZ, RZ, R20 ;  /* 0x000000ffff237224 */ /* 0x000fc400078e0014 */
[----:B------:R-:W-:Y:S11]  /*48750*/  IMAD.MOV.U32 R34, RZ, RZ, R21 ;  /* 0x000000ffff227224 */ /* 0x000ff600078e0015 */
[----:B------:R-:W-:Y:S01]  /*48760*/  @!UPT UIADD3 URZ, URZ, URZ, URZ ;  /* 0x0000003f3f3ff290 */ /* 0x000fe2000fffe03f */
[----:B------:R-:W-:Y:S01]  /*48770*/  STL.64 [R1+0xe00], R56 ;  /* 0x000e003801007387 */ /* 0x000fe20000100a00 */
[----:B------:R-:W-:Y:S02]  /*48780*/  STL.64 [R1+0xe08], R58 ;  /* 0x000e083a01007387 */ /* 0x000fe40000100a00 */
[----:B------:R-:W2:Y:S02]  /*48790*/  LDL.LU.64 R22, [R1+0x4cb0] ;  /* 0x004cb00001167983 */ /* 0x000ea40000300a00 */
[----:B------:R-:W2:Y:S01]  /*487a0*/  LDL.LU.64 R20, [R1+0x4ca8] ;  /* 0x004ca80001147983 */ /* 0x000ea20000300a00 */
[----:B------:R-:W-:Y:S01]  /*487b0*/  STL.64 [R1+0x4c48], R14 ;  /* 0x004c480e01007387 */ /* 0x000fe20000100a00 */
[----:B------:R0:W-:Y:S02]  /*487c0*/  STL.64 [R1+0x4c40], R12 ;  /* 0x004c400c01007387 */ /* 0x0001e40000100a00 */
[----:B------:R1:W-:Y:S02]  /*487d0*/  STL.64 [R1+0xdf0], R28 ;  /* 0x000df01c01007387 */ /* 0x0003e40000100a00 */
[----:B------:R3:W-:Y:S01]  /*487e0*/  STL.64 [R1+0xdf8], R30 ;  /* 0x000df81e01007387 */ /* 0x0007e20000100a00 */
[----:B0-----:R-:W2:Y:S01]  /*487f0*/  LDL.LU.64 R12, [R1+0x1730] ;  /* 0x00173000010c7983 */ /* 0x001ea20000300a00 */
[----:B------:R-:W2:Y:S02]  /*48800*/  LDL.LU.64 R14, [R1+0x1738] ;  /* 0x00173800010e7983 */ /* 0x000ea40000300a00 */
[----:B-1----:R-:W2:Y:S02]  /*48810*/  LDL.LU.64 R28, [R1+0x1710] ;  /* 0x00171000011c7983 */ /* 0x002ea40000300a00 */
[----:B---3--:R-:W3:Y:S01]  /*48820*/  LDL.LU.64 R30, [R1+0x1718] ;  /* 0x00171800011e7983 */ /* 0x008ee20000300a00 */
[----:B------:R0:W-:Y:S01]  /*48830*/  STL.64 [R1+0xc70], R24 ;  /* 0x000c701801007387 */ /* 0x0001e20000100a00 */
[----:B------:R1:W-:Y:S03]  /*48840*/  STL.64 [R1+0xc78], R26 ;  /* 0x000c781a01007387 */ /* 0x0003e60000100a00 */
[----:B0-----:R-:W2:Y:S01]  /*48850*/  LDL.LU.64 R24, [R1+0x1700] ;  /* 0x0017000001187983 */ /* 0x001ea20000300a00 */
[----:B-1----:R-:W2:Y:S02]  /*48860*/  LDL.LU.64 R26, [R1+0x1708] ;  /* 0x00170800011a7983 */ /* 0x002ea40000300a00 */
[----:B------:R-:W2:Y:S02]  /*48870*/  LDL.LU.64 R48, [R1+0x1600] ;  /* 0x0016000001307983 */ /* 0x000ea40000300a00 */
[----:B------:R-:W2:Y:S01]  /*48880*/  LDL.LU.64 R50, [R1+0x1608] ;  /* 0x0016080001327983 */ /* 0x000ea20000300a00 */
[----:B------:R-:W2:Y:S04]  /*48890*/  LDL.LU.64 R56, [R1+0x30] ;  /* 0x0000300001387983 */ /* 0x000ea80000300a00 */
[----:B--2---:R0:W-:Y:S04]  /*488a0*/  STL.64 [R1+0x4c80], R56 ;  /* 0x004c803801007387 */ /* 0x0041e80000100a00 */
[----:B0-----:R-:W2:Y:S01]  /*488b0*/  LDL.LU.64 R56, [R1+0x1630] ;  /* 0x0016300001387983 */ /* 0x001ea20000300a00 */
[----:B------:R-:W2:Y:S02]  /*488c0*/  LDL.LU.64 R58, [R1+0x1638] ;  /* 0x00163800013a7983 */ /* 0x000ea40000300a00 */
[----:B------:R-:W-:Y:S02]  /*488d0*/  STL.64 [R1+0x4c58], R18 ;  /* 0x004c581201007387 */ /* 0x000fe40000100a00 */
[----:B------:R0:W-:Y:S02]  /*488e0*/  STL.64 [R1+0x4c50], R16 ;  /* 0x004c501001007387 */ /* 0x0001e40000100a00 */
[----:B0-----:R-:W2:Y:S01]  /*488f0*/  LDL.LU.64 R16, [R1+0x1720] ;  /* 0x0017200001107983 */ /* 0x001ea20000300a00 */
[----:B------:R-:W2:Y:S01]  /*48900*/  LDL.LU.64 R18, [R1+0x1728] ;  /* 0x0017280001127983 */ /* 0x000ea20000300a00 */
[C---:B------:R-:W-:Y:S08]  /*48910*/  HMMA.16816.F32.BF16 R12, R20.reuse, R40, R12 ;  /* 0x00000028140c723c */ /* 0x040ff0000004180c */
[----:B---3--:R-:W-:Y:S01]  /*48920*/  HMMA.16816.F32.BF16 R28, R20, R32, R28 ;  /* 0x00000020141c723c */ /* 0x008fe2000004181c */
[----:B------:R0:W-:Y:S11]  /*48930*/  STL.64 [R1+0x4c60], R40 ;  /* 0x004c602801007387 */ /* 0x0001f60000100a00 */
[----:B------:R-:W-:Y:S03]  /*48940*/  @!UPT UIADD3 URZ, URZ, URZ, URZ ;  /* 0x0000003f3f3ff290 */ /* 0x000fe6000fffe03f */
[----:B------:R1:W-:Y:S01]  /*48950*/  STL.64 [R1+0xde0], R12 ;  /* 0x000de00c01007387 */ /* 0x0003e20000100a00 */
[----:B------:R-:W-:Y:S02]  /*48960*/  STL.64 [R1+0xde8], R14 ;  /* 0x000de80e01007387 */ /* 0x000fe40000100a00 */
[----:B0-----:R-:W3:Y:S02]  /*48970*/  LDL.LU.64 R40, [R1+0x1610] ;  /* 0x0016100001287983 */ /* 0x001ee40000300a00 */
[----:B------:R-:W3:Y:S02]  /*48980*/  LDL.LU.64 R42, [R1+0x1618] ;  /* 0x00161800012a7983 */ /* 0x000ee40000300a00 */
[----:B-1----:R-:W-:Y:S02]  /*48990*/  IMAD.MOV.U32 R12, RZ, RZ, R7 ;  /* 0x000000ffff0c7224 */ /* 0x002fe400078e0007 */
[----:B------:R-:W-:-:S05]  /*489a0*/  IMAD.MOV.U32 R13, RZ, RZ, R6 ;  /* 0x000000ffff0d7224 */ /* 0x000fca00078e0006 */
[----:B------:R0:W-:Y:S04]  /*489b0*/  STL.64 [R1+0x4c78], R12 ;  /* 0x004c780c01007387 */ /* 0x0001e80000100a00 */
        /* <DEDUP_REMOVED lines=8> */
[----:B-1----:R-:W2:Y:S02]  /*48a40*/  LDL.LU.64 R18, [R1+0x15b8] ;  /* 0x0015b80001127983 */ /* 0x002ea40000300a00 */
[----:B------:R-:W-:Y:S02]  /*48a50*/  STL.64 [R1+0xdc0], R28 ;  /* 0x000dc01c01007387 */ /* 0x000fe40000100a00 */
[----:B------:R0:W-:Y:S02]  /*48a60*/  STL.64 [R1+0xdc8], R30 ;  /* 0x000dc81e01007387 */ /* 0x0001e40000100a00 */
[----:B0-----:R-:W2:Y:S01]  /*48a70*/  LDL.LU.64 R30, [R1+0x4ca0] ;  /* 0x004ca000011e7983 */ /* 0x001ea20000300a00 */
[----:B------:R-:W2:Y:S02]  /*48a80*/  LDL.LU.64 R28, [R1+0x4c98] ;  /* 0x004c9800011c7983 */ /* 0x000ea40000300a00 */
[C---:B--2---:R-:W-:Y:S11]  /*48a90*/  HMMA.16816.F32.BF16 R24, R20.reuse, R28, R24 ;  /* 0x0000001c1418723c */ /* 0x044ff60000041818 */
[----:B------:R-:W-:Y:S11]  /*48aa0*/  @!UPT UIADD3 URZ, URZ, URZ, URZ ;  /* 0x0000003f3f3ff290 */ /* 0x000ff6000fffe03f */
[----:B------:R-:W-:Y:S01]  /*48ab0*/  @!UPT UIADD3 URZ, URZ, URZ, URZ ;  /* 0x0000003f3f3ff290 */ /* 0x000fe2000fffe03f */
[----:B------:R-:W-:Y:S01]  /*48ac0*/  STL.64 [R1+0xdb0], R24 ;  /* 0x000db01801007387 */ /* 0x000fe20000100a00 */
[----:B------:R0:W-:Y:S03]  /*48ad0*/  STL.64 [R1+0xdb8], R26 ;  /* 0x000db81a01007387 */ /* 0x0001e60000100a00 */
[----:B0-----:R-:W2:Y:S01]  /*48ae0*/  LDL.LU.64 R26, [R1+0x4c90] ;  /* 0x004c9000011a7983 */ /* 0x001ea20000300a00 */
[----:B------:R-:W2:Y:S01]  /*48af0*/  LDL.LU.64 R24, [R1+0x4c88] ;  /* 0x004c880001187983 */ /* 0x000ea20000300a00 */
[C---:B------:R-:W-:Y:S08]  /*48b00*/  HMMA.16816.F32.BF16 R48, R20.reuse, R8, R48 ;  /* 0x000000081430723c */ /* 0x040ff00000041830 */
        /* <DEDUP_REMOVED lines=8> */
[----:B------:R-:W-:Y:S02]  /*48b90*/  STL.64 [R1+0xd98], R50 ;  /* 0x000d983201007387 */ /* 0x000fe40000100a00 */
[----:B------:R-:W0:Y:S04]  /*48ba0*/  LDSM.16.MT88.4 R48, [R60+0x180] ;  /* 0x000180003c30783b */ /* 0x000e280000004200 */
[----:B0-----:R-:W-:Y:S01]  /*48bb0*/  STL.64 [R1+0x4bd8], R50 ;  /* 0x004bd83201007387 */ /* 0x001fe20000100a00 */
[----:B------:R0:W-:Y:S03]  /*48bc0*/  STL.64 [R1+0x4bd0], R48 ;  /* 0x004bd03001007387 */ /* 0x0001e60000100a00 */
[----:B0-----:R-:W2:Y:S01]  /*48bd0*/  LDL.LU.64 R48, [R1+0xd0] ;  /* 0x0000d00001307983 */ /* 0x001ea20000300a00 */
[C---:B---3--:R-:W-:Y:S08]  /*48be0*/  HMMA.16816.F32.BF16 R12, R20.reuse, R4, R12 ;  /* 0x00000004140c723c */ /* 0x048ff0000004180c */
[C---:B------:R-:W-:Y:S11]  /*48bf0*/  HMMA.16816.F32.BF16 R44, R20.reuse, R44, R40 ;  /* 0x0000002c142c723c */ /* 0x040ff60000041828 */
[----:B------:R-:W-:Y:S04]  /*48c00*/  @!UPT UIADD3 URZ, URZ, URZ, URZ ;  /* 0x0000003f3f3ff290 */ /* 0x000fe8000fffe03f */
[----:B------:R0:W-:Y:S01]  /*48c10*/  STL.64 [R1+0xd80], R12 ;  /* 0x000d800c01007387 */ /* 0x0001e20000100a00 */
[----:B------:R1:W-:Y:S03]  /*48c20*/  STL.64 [R1+0xd88], R14 ;  /* 0x000d880e01007387 */ /* 0x0003e60000100a00 */
[----:B0-----:R-:W3:Y:S01]  /*48c30*/  LDL.LU.64 R12, [R1+0x1590] ;  /* 0x00159000010c7983 */ /* 0x001ee20000300a00 */
[----:B-1----:R-:W3:Y:S02]  /*48c40*/  LDL.LU.64 R14, [R1+0x1598] ;  /* 0x00159800010e7983 */ /* 0x002ee40000300a00 */
[----:B------:R-:W3:Y:S02]  /*48c50*/  LDL.LU.64 R40, [R1+0x1580] ;  /* 0x0015800001287983 */ /* 0x000ee40000300a00 */
[----:B------:R-:W3:Y:S01]  /*48c60*/  LDL.LU.64 R42, [R1+0x1588] ;  /* 0x00158800012a7983 */ /* 0x000ee20000300a00 */
[----:B------:R-:W-:Y:S01]  /*48c70*/  STL.64 [R1+0xd70], R44 ;  /* 0x000d702c01007387 */ /* 0x000fe20000100a00 */
[----:B------:R0:W-:Y:S02]  /*48c80*/  STL.64 [R1+0xd78], R46 ;  /* 0x000d782e01007387 */ /* 0x0001e40000100a00 */
[C---:B0-----:R-:W-:Y:S01]  /*48c90*/  HMMA.16816.F32.BF16 R44, R20.reuse, R52, R16 ;  /* 0x00000034142c723c */ /* 0x041fe20000041810 */
[----:B------:R-:W3:Y:S01]  /*48ca0*/  LDL.LU.64 R16, [R1+0x1570] ;  /* 0x0015700001107983 */ /* 0x000ee20000300a00 */
[----:B------:R-:W3:Y:S11]  /*48cb0*/  LDL.LU.64 R18, [R1+0x1578] ;  /* 0x0015780001127983 */ /* 0x000ef60000300a00 */
[----:B------:R-:W-:Y:S10]  /*48cc0*/  @!UPT UIADD3 URZ, URZ, URZ, URZ ;  /* 0x0000003f3f3ff290 */ /* 0x000ff4000fffe03f */
[----:B------:R0:W-:Y:S01]  /*48cd0*/  STL.64 [R1+0xd60], R44 ;  /* 0x000d602c01007387 */ /* 0x0001e20000100a00 */
[----:B------:R1:W-:Y:S03]  /*48ce0*/  STL.64 [R1+0xd68], R46 ;  /* 0x000d682e01007387 */ /* 0x0003e60000100a00 */
[----:B0-----:R-:W3:Y:S01]  /*48cf0*/  LDL.LU.64 R44, [R1+0x1560] ;  /* 0x00156000012c7983 */ /* 0x001ee20000300a00 */
[----:B-1----:R-:W3:Y:S02]  /*48d00*/  LDL.LU.64 R46, [R1+0x1568] ;  /* 0x00156800012e7983 */ /* 0x002ee40000300a00 */
[----:B----4-:R-:W-:Y:S02]  /*48d10*/  STL.64 [R1+0x4c20], R54 ;  /* 0x004c203601007387 */ /* 0x010fe40000100a00 */
[----:B------:R0:W-:Y:S02]  /*48d20*/  STL.64 [R1+0x4c18], R52 ;  /* 0x004c183401007387 */ /* 0x0001e40000100a00 */
[----:B0-----:R-:W4:Y:S01]  /*48d30*/  LDL.LU.64 R52, [R1+0x1550] ;  /* 0x0015500001347983 */ /* 0x001f220000300a00 */
[----:B------:R-:W4:Y:S01]  /*48d40*/  LDL.LU.64 R54, [R1+0x1558] ;  /* 0x0015580001367983 */ /* 0x000f220000300a00 */
[C---:B--2---:R-:W-:Y:S11]  /*48d50*/  HMMA.16816.F32.BF16 R56, R20.reuse, R48, R56 ;  /* 0x000000301438723c */ /* 0x044ff60000041838 */
[----:B------:R-:W-:Y:S11]  /*48d60*/  @!UPT UIADD3 URZ, URZ, URZ, URZ ;  /* 0x0000003f3f3ff290 */ /* 0x000ff6000fffe03f */
[----:B------:R-:W-:Y:S01]  /*48d70*/  @!UPT UIADD3 URZ, URZ, URZ, URZ ;  /* 0x0000003f3f3ff290 */ /* 0x000fe2000fffe03f */
[----:B------:R0:W-:Y:S01]  /*48d80*/  STL.64 [R1+0xd50], R56 ;  /* 0x000d503801007387 */ /* 0x0001e20000100a00 */
[----:B------:R-:W-:Y:S03]  /*48d90*/  STL.64 [R1+0xd58], R58 ;  /* 0x000d583a01007387 */ /* 0x000fe60000100a00 */
[----:B0-----:R-:W3:Y:S01]  /*48da0*/  LDL.LU.64 R56, [R1+0x4c80] ;  /* 0x004c800001387983 */ /* 0x001ee20000300a00 */
[----:B------:R0:W-:Y:S03]  /*48db0*/  STL.64 [R1+0x4c10], R48 ;  /* 0x004c103001007387 */ /* 0x0001e60000100a00 */
[----:B0-----:R-:W2:Y:S01]  /*48dc0*/  LDL.LU.64 R48, [R1+0x1540] ;  /* 0x0015400001307983 */ /* 0x001ea20000300a00 */
[----:B------:R-:W2:Y:S01]  /*48dd0*/  LDL.LU.64 R50, [R1+0x1548] ;  /* 0x0015480001327983 */ /* 0x000ea20000300a00 */
[----:B---3--:R-:W-:Y:S01]  /*48de0*/  HMMA.16816.F32.BF16 R12, R20, R56, R12 ;  /* 0x00000038140c723c */ /* 0x008fe2000004180c */
[----:B------:R-:W-:-:S02]  /*48df0*/  IMAD.MOV.U32 R7, RZ, RZ, R56 ;  /* 0x000000ffff077224 */ /* 0x000fc400078e0038 */
[----:B------:R-:W-:Y:S11]  /*48e00*/  IMAD.MOV.U32 R6, RZ, RZ, R57 ;  /* 0x000000ffff067224 */ /* 0x000ff600078e0039 */
[----:B------:R-:W-:Y:S09]  /*48e10*/  @!UPT UIADD3 URZ, URZ, URZ, URZ ;  /* 0x0000003f3f3ff290 */ /* 0x000ff2000fffe03f */
[----:B------:R0:W-:Y:S01]  /*48e20*/  STL.64 [R1+0xd40], R12 ;  /* 0x000d400c01007387 */ /* 0x0001e20000100a00 */
[----:B------:R1:W-:Y:S03]  /*48e30*/  STL.64 [R1+0xd48], R14 ;  /* 0x000d480e01007387 */ /* 0x0003e60000100a00 */
[----:B0-----:R-:W1:Y:S01]  /*48e40*/  LDL.LU.64 R12, [R1+0x4c78] ;  /* 0x004c7800010c7983 */ /* 0x001e620000300a00 */
[----:B------:R-:W3:Y:S02]  /*48e50*/  LDL.LU.64 R58, [R1+0x4c70] ;  /* 0x004c7000013a7983 */ /* 0x000ee40000300a00 */
[----:B------:R-:W2:Y:S02]  /*48e60*/  LDL.LU.64 R56, [R1+0x4c68] ;  /* 0x004c680001387983 */ /* 0x000ea40000300a00 */
[C---:B--2---:R-:W-:Y:S08]  /*48e70*/  HMMA.16816.F32.BF16 R40, R20.reuse, R56, R40 ;  /* 0x000000381428723c */ /* 0x044ff00000041828 */
[----:B-1----:R-:W-:Y:S11]  /*48e80*/  HMMA.16816.F32.BF16 R12, R20, R12, R16 ;  /* 0x0000000c140c723c */ /* 0x002ff60000041810 */
[----:B------:R-:W-:Y:S04]  /*48e90*/  @!UPT UIADD3 URZ, URZ, URZ, URZ ;  /* 0x0000003f3f3ff290 */ /* 0x000fe8000fffe03f */
[----:B------:R0:W-:Y:S01]  /*48ea0*/  STL.64 [R1+0xd30], R40 ;  /* 0x000d302801007387 */ /* 0x0001e20000100a00 */
[----:B------:R-:W-:Y:S03]  /*48eb0*/  STL.64 [R1+0xd38], R42 ;  /* 0x000d382a01007387 */ /* 0x000fe60000100a00 */
[----:B0-----:R-:W2:Y:S01]  /*48ec0*/  LDL.LU.64 R40, [R1+0x4c60] ;  /* 0x004c600001287983 */ /* 0x001ea20000300a00 */
[----:B---3--:R-:W-:Y:S02]  /*48ed0*/  STL.64 [R1+0x4bf8], R58 ;  /* 0x004bf83a01007387 */ /* 0x008fe40000100a00 */
[----:B------:R-:W-:Y:S02]  /*48ee0*/  STL.64 [R1+0x4bf0], R56 ;  /* 0x004bf03801007387 */ /* 0x000fe40000100a00 */
[----:B------:R-:W3:Y:S01]  /*48ef0*/  LDL.LU.64 R18, [R1+0x4c58] ;  /* 0x004c580001127983 */ /* 0x000ee20000300a00 */
[----:B------:R-:W2:Y:S01]  /*48f00*/  LDL.LU.64 R16, [R1+0x4c50] ;  /* 0x004c500001107983 */ /* 0x000ea20000300a00 */
[----:B------:R-:W-:Y:S02]  /*48f10*/  STL.64 [R1+0xd20], R12 ;  /* 0x000d200c01007387 */ /* 0x000fe40000100a00 */
[----:B------:R0:W-:Y:S02]  /*48f20*/  STL.64 [R1+0xd28], R14 ;  /* 0x000d280e01007387 */ /* 0x0001e40000100a00 */
[----:B0-----:R-:W2:Y:S01]  /*48f30*/  LDL.LU.64 R14, [R1+0x4c48] ;  /* 0x004c4800010e7983 */ /* 0x001ea20000300a00 */
[----:B------:R-:W4:Y:S02]  /*48f40*/  LDL.LU.64 R12, [R1+0x4c40] ;  /* 0x004c4000010c7983 */ /* 0x000f240000300a00 */
[----:B------:R-:W-:-:S02]  /*48f50*/  IMAD.MOV.U32 R56, RZ, RZ, R35 ;  /* 0x000000ffff387224 */ /* 0x000fc400078e0023 */
[----:B------:R-:W-:-:S07]  /*48f60*/  IMAD.MOV.U32 R57, RZ, RZ, R34 ;  /* 0x000000ffff397224 */ /* 0x000fce00078e0022 */
[C---:B------:R-:W-:Y:S01]  /*48f70*/  HMMA.16816.F32.BF16 R56, R20.reuse, R56, R44 ;  /* 0x000000381438723c */ /* 0x040fe2000004182c */
[----:B------:R-:W2:Y:S01]  /*48f80*/  LDL.LU.64 R46, [R1+0x4c38] ;  /* 0x004c3800012e7983 */ /* 0x000ea20000300a00 */
[----:B------:R-:W2:Y:S11]  /*48f90*/  LDL.LU.64 R44, [R1+0x4c30] ;  /* 0x004c3000012c7983 */ /* 0x000eb60000300a00 */
[----:B------:R-:W-:Y:S10]  /*48fa0*/  @!UPT UIADD3 URZ, URZ, URZ, URZ ;  /* 0x0000003f3f3ff290 */ /* 0x000ff4000fffe03f */
[----:B------:R-:W-:Y:S01]  /*48fb0*/  STL.64 [R1+0xd10], R56 ;  /* 0x000d103801007387 */ /* 0x000fe20000100a00 */
[----:B------:R4:W-:Y:S02]  /*48fc0*/  STL.64 [R1+0xd18], R58 ;  /* 0x000d183a01007387 */ /* 0x0009e40000100a00 */
[C---:B----4-:R-:W-:Y:S01]  /*48fd0*/  HMMA.16816.F32.BF16 R56, R20.reuse, R12, R52 ;  /* 0x0000000c1438723c */ /* 0x050fe20000041834 */
[----:B------:R-:W4:Y:S01]  /*48fe0*/  LDL.LU.64 R52, [R1+0xcf0] ;  /* 0x000cf00001347983 */ /* 0x000f220000300a00 */
[----:B------:R-:W4:Y:S11]  /*48ff0*/  LDL.LU.64 R54, [R1+0xcf8] ;  /* 0x000cf80001367983 */ /* 0x000f360000300a00 */
[----:B------:R-:W-:Y:S10]  /*49000*/  @!UPT UIADD3 URZ, URZ, URZ, URZ ;  /* 0x0000003f3f3ff290 */ /* 0x000ff4000fffe03f */
[----:B------:R-:W-:Y:S01]  /*49010*/  STL.64 [R1+0xd00], R56 ;  /* 0x000d003801007387 */ /* 0x000fe20000100a00 */
[----:B------:R-:W-:Y:S02]  /*49020*/  STL.64 [R1+0xd08], R58 ;  /* 0x000d083a01007387 */ /* 0x000fe40000100a00 */
[----:B--2---:R-:W-:Y:S02]  /*49030*/  STL.64 [R1+0x4be8], R14 ;  /* 0x004be80e01007387 */ /* 0x004fe40000100a00 */
[----:B------:R0:W-:Y:S02]  /*49040*/  STL.64 [R1+0x4be0], R12 ;  /* 0x004be00c01007387 */ /* 0x0001e40000100a00 */
[----:B0-----:R-:W2:Y:S01]  /*49050*/  LDL.LU.64 R12, [R1+0x14b0] ;  /* 0x0014b000010c7983 */ /* 0x001ea20000300a00 */
[----:B------:R-:W2:Y:S01]  /*49060*/  LDL.LU.64 R14, [R1+0x14b8] ;  /* 0x0014b800010e7983 */ /* 0x000ea20000300a00 */
[----:B------:R-:W-:Y:S01]  /*49070*/  HMMA.16816.F32.BF16 R48, R20, R16, R48 ;  /* 0x000000101430723c */ /* 0x000fe20000041830 */
[----:B------:R-:W4:Y:S01]  /*49080*/  LDL.LU.64 R20, [R1+0x14a0] ;  /* 0x0014a00001147983 */ /* 0x000f220000300a00 */
[----:B------:R-:W4:Y:S11]  /*49090*/  LDL.LU.64 R22, [R1+0x14a8] ;  /* 0x0014a80001167983 */ /* 0x000f360000300a00 */
[----:B------:R-:W-:Y:S10]  /*490a0*/  @!UPT UIADD3 URZ, URZ, URZ, URZ ;  /* 0x0000003f3f3ff290 */ /* 0x000ff4000fffe03f */
[----:B------:R0:W-:Y:S01]  /*490b0*/  STL.64 [R1+0xc60], R48 ;  /* 0x000c603001007387 */ /* 0x0001e20000100a00 */
[----:B------:R1:W-:Y:S02]  /*490c0*/  STL.64 [R1+0xc68], R50 ;  /* 0x000c683201007387 */ /* 0x0003e40000100a00 */
[----:B------:R-:W4:Y:S02]  /*490d0*/  LDL.LU.64 R56, [R1+0x1490] ;  /* 0x0014900001387983 */ /* 0x000f240000300a00 */
[----:B------:R-:W4:Y:S01]  /*490e0*/  LDL.LU.64 R58, [R1+0x1498] ;  /* 0x00149800013a7983 */ /* 0x000f220000300a00 */
        /* <DEDUP_REMOVED lines=13> */
[----:B------:R4:W-:Y:S02]  /*491c0*/  STL.64 [R1+0x4c28], R40 ;  /* 0x004c282801007387 */ /* 0x0009e40000100a00 */
[C---:B----4-:R-:W-:Y:S01]  /*491d0*/  HMMA.16816.F32.BF16 R40, R44.reuse, R36, R52 ;  /* 0x000000242c28723c */ /* 0x050fe20000041834 */
[----:B------:R-:W4:Y:S01]  /*491e0*/  LDL.LU.64 R52, [R1+0xf0] ;  /* 0x0000f00001347983 */ /* 0x000f220000300a00 */
[----:B------:R-:W-:Y:S11]  /*491f0*/  STL.64 [R1+0x4bc0], R38 ;  /* 0x004bc02601007387 */ /* 0x000ff60000100a00 */
[----:B------:R-:W-:Y:S10]  /*49200*/  @!UPT UIADD3 URZ, URZ, URZ, URZ ;  /* 0x0000003f3f3ff290 */ /* 0x000ff4000fffe03f */
[----:B------:R-:W-:Y:S01]  /*49210*/  STL.64 [R1+0xcf0], R40 ;  /* 0x000cf02801007387 */ /* 0x000fe20000100a00 */
[----:B------:R0:W-:Y:S02]  /*49220*/  STL.64 [R1+0xcf8], R42 ;  /* 0x000cf82a01007387 */ /* 0x0001e40000100a00 */
[C---:B0-----:R-:W-:Y:S08]  /*49230*/  HMMA.16816.F32.BF16 R40, R44.reuse, R32, R20 ;  /* 0x000000202c28723c */ /* 0x041ff00000041814 */
[C---:B------:R-:W-:Y:S01]  /*49240*/  HMMA.16816.F32.BF16 R20, R44.reuse, R28, R56 ;  /* 0x0000001c2c14723c */ /* 0x040fe20000041838 */
[----:B------:R0:W-:Y:S07]  /*49250*/  STL.64 [R1+0x4bb8], R36 ;  /* 0x004bb82401007387 */ /* 0x0001ee0000100a00 */
[C---:B---3--:R-:W-:Y:S01]  /*49260*/  HMMA.16816.F32.BF16 R16, R44.reuse, R8, R16 ;  /* 0x000000082c10723c */ /* 0x048fe20000041810 */
[----:B0-----:R-:W4:Y:S01]  /*49270*/  LDL.LU.64 R36, [R1] ;  /* 0x0000000001247983 */ /* 0x001f220000300a00 */
[----:B------:R-:W-:Y:S05]  /*49280*/  STL.64 [R1+0x4ba0], R30 ;  /* 0x004ba01e01007387 */ /* 0x000fea0000100a00 */
[----:B------:R-:W-:Y:S01]  /*49290*/  STL.64 [R1+0xe70], R40 ;  /* 0x000e702801007387 */ /* 0x000fe20000100a00 */
[----:B------:R-:W-:Y:S02]  /*492a0*/  STL.64 [R1+0xe78], R42 ;  /* 0x000e782a01007387 */ /* 0x000fe40000100a00 */
[----:B------:R0:W-:Y:S05]  /*492b0*/  STL.64 [R1+0x4b98], R28 ;  /* 0x004b981c01007387 */ /* 0x0001ea0000100a00 */
[----:B------:R-:W-:Y:S01]  /*492c0*/  STL.64 [R1+0xe80], R20 ;  /* 0x000e801401007387 */ /* 0x000fe20000100a00 */
[----:B------:R1:W-:Y:S04]  /*492d0*/  STL.64 [R1+0xe88], R22 ;  /* 0x000e881601007387 */ /* 0x0003e80000100a00 */
[----:B0-----:R-:W4:Y:S01]  /*492e0*/  LDL.LU.64 R28, [R1+0x10] ;  /* 0x00001000011c7983 */ /* 0x001f220000300a00 */
[C---:B-1----:R-:W-:Y:S01]  /*492f0*/  HMMA.16816.F32.BF16 R20, R44.reuse, R24, R48 ;  /* 0x000000182c14723c */ /* 0x042fe20000041830 */
[----:B------:R-:W-:Y:S02]  /*49300*/  STL.64 [R1+0x4b90], R26 ;  /* 0x004b901a01007387 */ /* 0x000fe40000100a00 */
[----:B------:R-:W-:Y:S11]  /*49310*/  STL.64 [R1+0x4b88], R24 ;  /* 0x004b881801007387 */ /* 0x000ff60000100a00 */
[----:B------:R-:W-:Y:S09]  /*49320*/  @!UPT UIADD3 URZ, URZ, URZ, URZ ;  /* 0x0000003f3f3ff290 */ /* 0x000ff2000fffe03f */
[----:B------:R-:W-:Y:S01]  /*49330*/  STL.64 [R1+0xe90], R20 ;  /* 0x000e901401007387 */ /* 0x000fe20000100a00 */
[----:B------:R-:W-:Y:S02]  /*49340*/  STL.64 [R1+0xe98], R22 ;  /* 0x000e981601007387 */ /* 0x000fe40000100a00 */
[----:B------:R-:W-:Y:S02]  /*49350*/  STL.64 [R1+0x4bb0], R10 ;  /* 0x004bb00a01007387 */ /* 0x000fe40000100a00 */
[----:B------:R2:W-:Y:S01]  /*49360*/  STL.64 [R1+0x4ba8], R8 ;  /* 0x004ba80801007387 */ /* 0x0005e20000100a00 */
[----:B------:R0:W-:Y:S01]  /*49370*/  STL.64 [R1+0xea0], R16 ;  /* 0x000ea01001007387 */ /* 0x0001e20000100a00 */
[----:B------:R1:W-:Y:S02]  /*49380*/  STL.64 [R1+0xea8], R18 ;  /* 0x000ea81201007387 */ /* 0x0003e40000100a00 */
[----:B------:R-:W4:Y:S02]  /*49390*/  LDL.LU.64 R40, [R1+0x1330] ;  /* 0x0013300001287983 */ /* 0x000f240000300a00 */
[----:B------:R-:W4:Y:S01]  /*493a0*/  LDL.LU.64 R42, [R1+0x1338] ;  /* 0x00133800012a7983 */ /* 0x000f220000300a00 */
[----:B------:R-:W0:Y:S01]  /*493b0*/  LDSM.16.MT88.4 R20, [R0+0x2000] ;  /* 0x002000000014783b */ /* 0x000e220000004200 */
[----:B--2---:R-:W-:Y:S11]  /*493c0*/  HMMA.16816.F32.BF16 R8, R44, R4, R12 ;  /* 0x000000042c08723c */ /* 0x004ff6000004180c */
[----:B------:R-:W-:Y:S11]  /*493d0*/  @!UPT UIADD3 URZ, URZ, URZ, URZ ;  /* 0x0000003f3f3ff290 */ /* 0x000ff6000fffe03f */
[----:B------:R-:W-:Y:S01]  /*493e0*/  @!UPT UIADD3 URZ, URZ, URZ, URZ ;  /* 0x0000003f3f3ff290 */ /* 0x000fe2000fffe03f */
[----:B------:R2:W-:Y:S01]  /*493f0*/  STL.64 [R1+0xec0], R8 ;  /* 0x000ec00801007387 */ /* 0x0005e20000100a00 */
[----:B------:R4:W-:Y:S02]  /*49400*/  STL.64 [R1+0xec8], R10 ;  /* 0x000ec80a01007387 */ /* 0x0009e40000100a00 */
[----:B------:R-:W3:Y:S02]  /*49410*/  LDL.LU.64 R48, [R1+0x12b0] ;  /* 0x0012b00001307983 */ /* 0x000ee40000300a00 */
[----:B------:R-:W3:Y:S01]  /*49420*/  LDL.LU.64 R50, [R1+0x12b8] ;  /* 0x0012b80001327983 */ /* 0x000ee20000300a00 */
[----:B0-----:R-:W3:Y:S01]  /*49430*/  LDL.LU.64 R16, [R1+0x12a0] ;  /* 0x0012a00001107983 */ /* 0x001ee20000300a00 */
[----:B-1----:R-:W3:Y:S02]  /*49440*/  LDL.LU.64 R18, [R1+0x12a8] ;  /* 0x0012a80001127983 */ /* 0x002ee40000300a00 */
[----:B------:R-:W3:Y:S02]  /*49450*/  LDL.LU.64 R56, [R1+0x1290] ;  /* 0x0012900001387983 */ /* 0x000ee40000300a00 */
[----:B------:R-:W3:Y:S01]  /*49460*/  LDL.LU.64 R58, [R1+0x1298] ;  /* 0x00129800013a7983 */ /* 0x000ee20000300a00 */
[----:B------:R-:W3:Y:S01]  /*49470*/  LDL.LU.64 R12, [R1+0x1280] ;  /* 0x00128000010c7983 */ /* 0x000ee20000300a00 */
[----:B------:R-:W3:Y:S02]  /*49480*/  LDL.LU.64 R14, [R1+0x1288] ;  /* 0x00128800010e7983 */ /* 0x000ee40000300a00 */
[----:B------:R-:W3:Y:S02]  /*49490*/  LDL.LU.64 R24, [R1+0x1270] ;  /* 0x0012700001187983 */ /* 0x000ee40000300a00 */
[----:B------:R-:W3:Y:S01]  /*494a0*/  LDL.LU.64 R26, [R1+0x1278] ;  /* 0x00127800011a7983 */ /* 0x000ee20000300a00 */
[----:B--2---:R-:W2:Y:S01]  /*494b0*/  LDL.LU.64 R8, [R1+0x1260] ;  /* 0x0012600001087983 */ /* 0x004ea20000300a00 */
[----:B----4-:R-:W2:Y:S03]  /*494c0*/  LDL.LU.64 R10, [R1+0x1268] ;  /* 0x00126800010a7983 */ /* 0x010ea60000300a00 */
[----:B------:R-:W-:Y:S01]  /*494d0*/  STL.64 [R1+0x4b10], R22 ;  /* 0x004b101601007387 */ /* 0x000fe20000100a00 */
[----:B------:R0:W-:Y:S02]  /*494e0*/  STL.64 [R1+0x4b08], R20 ;  /* 0x004b081401007387 */ /* 0x0001e40000100a00 */
[----:B------:R-:W-:-:S02]  /*494f0*/  IMAD.MOV.U32 R35, RZ, RZ, R52 ;  /* 0x000000ffff237224 */ /* 0x000fc400078e0034 */
[----:B0-----:R-:W-:Y:S02]  /*49500*/  IMAD.MOV.U32 R21, RZ, RZ, R6 ;  /* 0x000000ffff157224 */ /* 0x001fe400078e0006 */
[----:B------:R-:W-:Y:S01]  /*49510*/  IMAD.MOV.U32 R6, RZ, RZ, R53 ;  /* 0x000000ffff067224 */ /* 0x000fe200078e0035 */
[C---:B------:R-:W-:Y:S11]  /*49520*/  HMMA.16816.F32.BF16 R40, R44.reuse, R52, R40 ;  /* 0x000000342c28723c */ /* 0x040ff60000041828 */
[----:B------:R-:W-:Y:S11]  /*49530*/  @!UPT UIADD3 URZ, URZ, URZ, URZ ;  /* 0x0000003f3f3ff290 */ /* 0x000ff6000fffe03f */
[----:B------:R-:W-:Y:S01]  /*49540*/  @!UPT UIADD3 URZ, URZ, URZ, URZ ;  /* 0x0000003f3f3ff290 */ /* 0x000fe2000fffe03f */
[----:B------:R0:W-:Y:S01]  /*49550*/  STL.64 [R1+0xf50], R40 ;  /* 0x000f502801007387 */ /* 0x0001e20000100a00 */
[----:B------:R-:W-:Y:S03]  /*49560*/  STL.64 [R1+0xf58], R42 ;  /* 0x000f582a01007387 */ /* 0x000fe60000100a00 */
[----:B0-----:R-:W4:Y:S01]  /*49570*/  LDL.LU.64 R40, [R1+0x4c28] ;  /* 0x004c280001287983 */ /* 0x001f220000300a00 */
[----:B------:R-:W2:Y:S02]  /*49580*/  LDL.LU.64 R54, [R1+0x4c20] ;  /* 0x004c200001367983 */ /* 0x000ea40000300a00 */
[----:B------:R-:W3:Y:S02]  /*49590*/  LDL.LU.64 R52, [R1+0x4c18] ;  /* 0x004c180001347983 */ /* 0x000ee40000300a00 */
[----:B---3--:R-:W-:Y:S11]  /*495a0*/  HMMA.16816.F32.BF16 R48, R44, R52, R48 ;  /* 0x000000342c30723c */ /* 0x008ff60000041830 */
[----:B------:R-:W-:Y:S11]  /*495b0*/  @!UPT UIADD3 URZ, URZ, URZ, URZ ;  /* 0x0000003f3f3ff290 */ /* 0x000ff6000fffe03f */
[----:B------:R-:W-:Y:S01]  /*495c0*/  @!UPT UIADD3 URZ, URZ, URZ, URZ ;  /* 0x0000003f3f3ff290 */ /* 0x000fe2000fffe03f */
[----:B------:R0:W-:Y:S01]  /*495d0*/  STL.64 [R1+0xf40], R48 ;  /* 0x000f403001007387 */ /* 0x0001e20000100a00 */
[----:B------:R-:W-:Y:S03]  /*495e0*/  STL.64 [R1+0xf48], R50 ;  /* 0x000f483201007387 */ /* 0x000fe60000100a00 */
[----:B0-----:R-:W3:Y:S01]  /*495f0*/  LDL.LU.64 R48, [R1+0x4c10] ;  /* 0x004c100001307983 */ /* 0x001ee20000300a00 */
[----:B------:R-:W-:-:S07]  /*49600*/  IMAD.MOV.U32 R20, RZ, RZ, R7 ;  /* 0x000000ffff147224 */ /* 0x000fce00078e0007 */
[C---:B------:R-:W-:Y:S08]  /*49610*/  HMMA.16816.F32.BF16 R56, R44.reuse, R20, R56 ;  /* 0x000000142c38723c */ /* 0x040ff00000041838 */
[C---:B---3--:R-:W-:Y:S01]  /*49620*/  HMMA.16816.F32.BF16 R16, R44.reuse, R48, R16 ;  /* 0x000000302c10723c */ /* 0x048fe20000041810 */
[----:B------:R-:W-:Y:S02]  /*49630*/  IMAD.MOV.U32 R7, RZ, RZ, R48 ;  /* 0x000000ffff077224 */ /* 0x000fe400078e0030 */
[----:B------:R-:W-:Y:S11]  /*49640*/  IMAD.MOV.U32 R34, RZ, RZ, R49 ;  /* 0x000000ffff227224 */ /* 0x000ff600078e0031 */
[----:B------:R-:W-:Y:S09]  /*49650*/  @!UPT UIADD3 URZ, URZ, URZ, URZ ;  /* 0x0000003f3f3ff290 */ /* 0x000ff2000fffe03f */
[----:B------:R-:W-:Y:S01]  /*49660*/  STL.64 [R1+0xf30], R16 ;  /* 0x000f301001007387 */ /* 0x000fe20000100a00 */
[----:B------:R0:W-:Y:S03]  /*49670*/  STL.64 [R1+0xf38], R18 ;  /* 0x000f381201007387 */ /* 0x0001e60000100a00 */
[----:B0-----:R-:W3:Y:S01]  /*49680*/  LDL.LU.64 R18, [R1+0x4c08] ;  /* 0x004c080001127983 */ /* 0x001ee20000300a00 */
[----:B------:R-:W2:Y:S02]  /*49690*/  LDL.LU.64 R16, [R1+0x4c00] ;  /* 0x004c000001107983 */ /* 0x000ea40000300a00 */
[----:B------:R-:W2:Y:S02]  /*496a0*/  LDL.LU.64 R48, [R1+0x1050] ;  /* 0x0010500001307983 */ /* 0x000ea40000300a00 */
[----:B------:R-:W2:Y:S01]  /*496b0*/  LDL.LU.64 R50, [R1+0x1058] ;  /* 0x0010580001327983 */ /* 0x000ea20000300a00 */
[----:B------:R-:W-:Y:S01]  /*496c0*/  STL.64 [R1+0xf20], R56 ;  /* 0x000f203801007387 */ /* 0x000fe20000100a00 */
[----:B------:R0:W-:Y:S03]  /*496d0*/  STL.64 [R1+0xf28], R58 ;  /* 0x000f283a01007387 */ /* 0x0001e60000100a00 */
        /* <DEDUP_REMOVED lines=10> */
[----:B------:R-:W-:Y:S01]  /*49780*/  HMMA.16816.F32.BF16 R8, R44, R36, R8 ;  /* 0x000000242c08723c */ /* 0x000fe20000041808 */
[----:B------:R-:W-:-:S02]  /*49790*/  IMAD.MOV.U32 R43, RZ, RZ, R36 ;  /* 0x000000ffff2b7224 */ /* 0x000fc400078e0024 */
[----:B------:R-:W-:Y:S02]  /*497a0*/  IMAD.MOV.U32 R42, RZ, RZ, R37 ;  /* 0x000000ffff2a7224 */ /* 0x000fe400078e0025 */
[----:B------:R-:W-:Y:S02]  /*497b0*/  IMAD.MOV.U32 R23, RZ, RZ, R28 ;  /* 0x000000ffff177224 */ /* 0x000fe400078e001c */
[----:B------:R-:W-:-:S08]  /*497c0*/  IMAD.MOV.U32 R22, RZ, RZ, R29 ;  /* 0x000000ffff167224 */ /* 0x000fd000078e001d */
[----:B------:R-:W-:Y:S01]  /*497d0*/  STL.64 [R1+0xf00], R24 ;  /* 0x000f001801007387 */ /* 0x000fe20000100a00 */
[----:B------:R-:W-:Y:S07]  /*497e0*/  STL.64 [R1+0xf08], R26 ;  /* 0x000f081a01007387 */ /* 0x000fee0000100a00 */
[----:B------:R0:W-:Y:S02]  /*497f0*/  STL.64 [R1+0xef0], R8 ;  /* 0x000ef00801007387 */ /* 0x0001e40000100a00 */
[----:B------:R1:W-:Y:S01]  /*49800*/  STL.64 [R1+0xef8], R10 ;  /* 0x000ef80a01007387 */ /* 0x0003e20000100a00 */
[----:B------:R-:W4:Y:S01]  /*49810*/  LDL.LU.64 R36, [R1+0xed0] ;  /* 0x000ed00001247983 */ /* 0x000f220000300a00 */
[----:B------:R-:W4:Y:S03]  /*49820*/  LDL.LU.64 R38, [R1+0xed8] ;  /* 0x000ed80001267983 */ /* 0x000f260000300a00 */
[----:B0-----:R-:W3:Y:S01]  /*49830*/  LDL.LU.64 R8, [R1+0xf60] ;  /* 0x000f600001087983 */ /* 0x001ee20000300a00 */
[----:B-1----:R-:W3:Y:S02]  /*49840*/  LDL.LU.64 R10, [R1+0xf68] ;  /* 0x000f6800010a7983 */ /* 0x002ee40000300a00 */
[----:B------:R-:W3:Y:S02]  /*49850*/  LDL.LU.64 R28, [R1+0xf70] ;  /* 0x000f7000011c7983 */ /* 0x000ee40000300a00 */
[----:B------:R-:W3:Y:S01]  /*49860*/  LDL.LU.64 R30, [R1+0xf78] ;  /* 0x000f7800011e7983 */ /* 0x000ee20000300a00 */
[----:B------:R-:W3:Y:S01]  /*49870*/  LDL.LU.64 R24, [R1+0xf80] ;  /* 0x000f800001187983 */ /* 0x000ee20000300a00 */
[----:B------:R-:W3:Y:S01]  /*49880*/  LDL.LU.64 R26, [R1+0xf88] ;  /* 0x000f8800011a7983 */ /* 0x000ee20000300a00 */
[----:B--2---:R-:W-:Y:S11]  /*49890*/  HMMA.16816.F32.BF16 R48, R44, R12, R48 ;  /* 0x0000000c2c30723c */ /* 0x004ff60000041830 */
[----:B------:R-:W-:Y:S11]  /*498a0*/  @!UPT UIADD3 URZ, URZ, URZ, URZ ;  /* 0x0000003f3f3ff290 */ /* 0x000ff6000fffe03f */
[----:B------:R-:W-:Y:S01]  /*498b0*/  @!UPT UIADD3 URZ, URZ, URZ, URZ ;  /* 0x0000003f3f3ff290 */ /* 0x000fe2000fffe03f */
[----:B------:R-:W-:Y:S01]  /*498c0*/  STL.64 [R1+0xee0], R48 ;  /* 0x000ee03001007387 */ /* 0x000fe20000100a00 */
[----:B------:R0:W-:Y:S03]  /*498d0*/  STL.64 [R1+0xee8], R50 ;  /* 0x000ee83201007387 */ /* 0x0001e60000100a00 */
[----:B0-----:R-:W4:Y:S01]  /*498e0*/  LDL.LU.64 R50, [R1+0x4bd8] ;  /* 0x004bd80001327983 */ /* 0x001f220000300a00 */
[----:B------:R-:W4:Y:S02]  /*498f0*/  LDL.LU.64 R48, [R1+0x4bd0] ;  /* 0x004bd00001307983 */ /* 0x000f240000300a00 */
[----:B------:R-:W-:Y:S02]  /*49900*/  STL.64 [R1+0x4b40], R14 ;  /* 0x004b400e01007387 */ /* 0x000fe40000100a00 */
        /* <DEDUP_REMOVED lines=9> */
[----:B------:R-:W-:Y:S02]  /*499a0*/  STL.64 [R1+0xeb8], R14 ;  /* 0x000eb80e01007387 */ /* 0x000fe40000100a00 */
[----:B0-----:R-:W-:Y:S02]  /*499b0*/  IMAD.MOV.U32 R12, RZ, RZ, R7 ;  /* 0x000000ffff0c7224 */ /* 0x001fe400078e0007 */
[----:B------:R-:W-:Y:S01]  /*499c0*/  IMAD.MOV.U32 R13, RZ, RZ, R34 ;  /* 0x000000ffff0d7224 */ /* 0x000fe200078e0022 */
[----:B------:R-:W4:Y:S01]  /*499d0*/  LDL.LU R7, [R1+0x4bcc] ;  /* 0x004bcc0001077983 */ /* 0x000f220000300800 */
[----:B------:R-:W2:Y:S02]  /*499e0*/  LDL.LU R34, [R1+0x4bc8] ;  /* 0x004bc80001227983 */ /* 0x000ea40000300800 */
[----:B---3--:R-:W-:Y:S02]  /*499f0*/  STL.64 [R1+0x4b30], R18 ;  /* 0x004b301201007387 */ /* 0x008fe40000100a00 */
[----:B------:R0:W-:Y:S02]  /*49a00*/  STL.64 [R1+0x4b28], R16 ;  /* 0x004b281001007387 */ /* 0x0001e40000100a00 */
[----:B0-----:R-:W3:Y:S01]  /*49a10*/  LDL.LU.64 R16, [R1+0xf90] ;  /* 0x000f900001107983 */ /* 0x001ee20000300a00 */
[----:B------:R-:W3:Y:S02]  /*49a20*/  LDL.LU.64 R18, [R1+0xf98] ;  /* 0x000f980001127983 */ /* 0x000ee40000300a00 */
[----:B------:R-:W-:Y:S02]  /*49a30*/  STL.64 [R1+0xed0], R36 ;  /* 0x000ed02401007387 */ /* 0x000fe40000100a00 */
[----:B------:R0:W-:Y:S02]  /*49a40*/  STL.64 [R1+0xed8], R38 ;  /* 0x000ed82601007387 */ /* 0x0001e40000100a00 */
[----:B0-----:R-:W2:Y:S01]  /*49a50*/  LDL.LU.64 R38, [R1+0x4bc0] ;  /* 0x004bc00001267983 */ /* 0x001ea20000300a00 */
[----:B------:R-:W2:Y:S01]  /*49a60*/  LDL.LU.64 R36, [R1+0x4bb8] ;  /* 0x004bb80001247983 */ /* 0x000ea20000300a00 */
[C---:B------:R-:W-:Y:S08]  /*49a70*/  HMMA.16816.F32.BF16 R28, R48.reuse, R32, R28 ;  /* 0x00000020301c723c */ /* 0x040ff0000004181c */
[C---:B--2---:R-:W-:Y:S11]  /*49a80*/  HMMA.16816.F32.BF16 R8, R48.reuse, R36, R8 ;  /* 0x000000243008723c */ /* 0x044ff60000041808 */
[----:B------:R-:W-:Y:S11]  /*49a90*/  @!UPT UIADD3 URZ, URZ, URZ, URZ ;  /* 0x0000003f3f3ff290 */ /* 0x000ff6000fffe03f */
[----:B------:R-:W-:Y:S01]  /*49aa0*/  @!UPT UIADD3 URZ, URZ, URZ, URZ ;  /* 0x0000003f3f3ff290 */ /* 0x000fe2000fffe03f */
[----:B------:R-:W-:Y:S01]  /*49ab0*/  STL.64 [R1+0xf60], R8 ;  /* 0x000f600801007387 */ /* 0x000fe20000100a00 */
[----:B------:R0:W-:Y:S03]  /*49ac0*/  STL.64 [R1+0xf68], R10 ;  /* 0x000f680a01007387 */ /* 0x0001e60000100a00 */
[----:B0-----:R-:W2:Y:S01]  /*49ad0*/  LDL.LU.64 R10, [R1+0x4bb0] ;  /* 0x004bb000010a7983 */ /* 0x001ea20000300a00 */
[----:B------:R-:W2:Y:S02]  /*49ae0*/  LDL.LU.64 R8, [R1+0x4ba8] ;  /* 0x004ba80001087983 */ /* 0x000ea40000300a00 */
        /* <DEDUP_REMOVED lines=10> */
[----:B------:R-:W3:Y:S02]  /*49b90*/  LDL.LU.64 R24, [R1+0x4b88] ;  /* 0x004b880001187983 */ /* 0x000ee40000300a00 */
[----:B------:R3:W-:Y:S02]  /*49ba0*/  STL.64 [R1+0x4ad0], R30 ;  /* 0x004ad01e01007387 */ /* 0x0007e40000100a00 */
[C---:B---3--:R-:W-:Y:S01]  /*49bb0*/  HMMA.16816.F32.BF16 R28, R48.reuse, R24, R16 ;  /* 0x00000018301c723c */ /* 0x048fe20000041810 */
[----:B------:R-:W3:Y:S01]  /*49bc0*/  LDL.LU.64 R16, [R1+0xfb0] ;  /* 0x000fb00001107983 */ /* 0x000ee20000300a00 */
[----:B------:R-:W3:Y:S11]  /*49bd0*/  LDL.LU.64 R18, [R1+0xfb8] ;  /* 0x000fb80001127983 */ /* 0x000ef60000300a00 */
[----:B------:R-:W-:Y:S10]  /*49be0*/  @!UPT UIADD3 URZ, URZ, URZ, URZ ;  /* 0x0000003f3f3ff290 */ /* 0x000ff4000fffe03f */
[----:B------:R-:W-:Y:S01]  /*49bf0*/  STL.64 [R1+0xf90], R28 ;  /* 0x000f901c01007387 */ /* 0x000fe20000100a00 */
[----:B------:R0:W-:Y:S02]  /*49c00*/  STL.64 [R1+0xf98], R30 ;  /* 0x000f981e01007387 */ /* 0x0001e40000100a00 */
[----:B0-----:R-:W-:Y:S01]  /*49c10*/  HMMA.16816.F32.BF16 R28, R48, R8, R44 ;  /* 0x00000008301c723c */ /* 0x001fe2000004182c */
[----:B--2---:R-:W-:Y:S04]  /*49c20*/  STL.64 [R1+0x4ae8], R26 ;  /* 0x004ae81a01007387 */ /* 0x004fe80000100a00 */
[----:B------:R-:W0:Y:S11]  /*49c30*/  LDSM.16.MT88.4 R44, [R0+0x2080] ;  /* 0x00208000002c783b */ /* 0x000e360000004200 */
[----:B------:R-:W-:Y:S08]  /*49c40*/  @!UPT UIADD3 URZ, URZ, URZ, URZ ;  /* 0x0000003f3f3ff290 */ /* 0x000ff0000fffe03f */
[----:B------:R-:W-:Y:S02]  /*49c50*/  IMAD.MOV.U32 R9, RZ, RZ, R30 ;  /* 0x000000ffff097224 */ /* 0x000fe400078e001e */
[----:B------:R-:W-:Y:S02]  /*49c60*/  IMAD.MOV.U32 R8, RZ, RZ, R31 ;  /* 0x000000ffff087224 */ /* 0x000fe400078e001f */
[----:B------:R-:W-:Y:S02]  /*49c70*/  IMAD.MOV.U32 R37, RZ, RZ, R28 ;  /* 0x000000ffff257224 */ /* 0x000fe400078e001c */
[----:B------:R-:W-:Y:S02]  /*49c80*/  IMAD.MOV.U32 R36, RZ, RZ, R29 ;  /* 0x000000ffff247224 */ /* 0x000fe400078e001d */
[----:B------:R-:W2:Y:S01]  /*49c90*/  LDL.LU.64 R28, [R1+0xfe0] ;  /* 0x000fe000011c7983 */ /* 0x000ea20000300a00 */
[----:B------:R-:W2:Y:S02]  /*49ca0*/  LDL.LU.64 R30, [R1+0xfe8] ;  /* 0x000fe800011e7983 */ /* 0x000ea40000300a00 */
[----:B------:R-:W-:Y:S02]  /*49cb0*/  STL.64 [R1+0x4b60], R10 ;  /* 0x004b600a01007387 */ /* 0x000fe40000100a00 */
[----:B------:R1:W-:Y:S02]  /*49cc0*/  STL.64 [R1+0x4b58], R8 ;  /* 0x004b580801007387 */ /* 0x0003e40000100a00 */
[----:B-1----:R-:W2:Y:S01]  /*49cd0*/  LDL.LU.64 R8, [R1+0xfd0] ;  /* 0x000fd00001087983 */ /* 0x002ea20000300a00 */
[----:B------:R-:W2:Y:S02]  /*49ce0*/  LDL.LU.64 R10, [R1+0xfd8] ;  /* 0x000fd800010a7983 */ /* 0x000ea40000300a00 */
[----:B------:R-:W-:Y:S02]  /*49cf0*/  STL.64 [R1+0x4b50], R38 ;  /* 0x004b502601007387 */ /* 0x000fe40000100a00 */
[----:B------:R1:W-:Y:S02]  /*49d00*/  STL.64 [R1+0x4b48], R36 ;  /* 0x004b482401007387 */ /* 0x0003e40000100a00 */
[----:B-1----:R-:W-:-:S02]  /*49d10*/  IMAD.MOV.U32 R36, RZ, RZ, R35 ;  /* 0x000000ffff247224 */ /* 0x002fc400078e0023 */
[----:B------:R-:W2:Y:S01]  /*49d20*/  LDL.LU R35, [R1+0x4b84] ;  /* 0x004b840001237983 */ /* 0x000ea20000300800 */
[----:B------:R-:W-:Y:S02]  /*49d30*/  IMAD.MOV.U32 R37, RZ, RZ, R6 ;  /* 0x000000ffff257224 */ /* 0x000fe400078e0006 */
[----:B------:R-:W4:Y:S01]  /*49d40*/  LDL.LU R6, [R1+0x4b80] ;  /* 0x004b800001067983 */ /* 0x000f220000300800 */
[C---:B---3--:R-:W-:Y:S11]  /*49d50*/  HMMA.16816.F32.BF16 R16, R48.reuse, R4, R16 ;  /* 0x000000043010723c */ /* 0x048ff60000041810 */
[----:B------:R-:W-:Y:S11]  /*49d60*/  @!UPT UIADD3 URZ, URZ, URZ, URZ ;  /* 0x0000003f3f3ff290 */ /* 0x000ff6000fffe03f */
[----:B------:R-:W-:Y:S01]  /*49d70*/  @!UPT UIADD3 URZ, URZ, URZ, URZ ;  /* 0x0000003f3f3ff290 */ /* 0x000fe2000fffe03f */
[----:B------:R1:W-:Y:S01]  /*49d80*/  STL.64 [R1+0xfb0], R16 ;  /* 0x000fb01001007387 */ /* 0x0003e20000100a00 */
[----:B------:R-:W-:Y:S02]  /*49d90*/  IMAD.MOV.U32 R33, RZ, RZ, R18 ;  /* 0x000000ffff217224 */ /* 0x000fe400078e0012 */
[----:B------:R-:W-:Y:S02]  /*49da0*/  IMAD.MOV.U32 R32, RZ, RZ, R19 ;  /* 0x000000ffff207224 */ /* 0x000fe400078e0013 */
[----:B------:R-:W3:Y:S01]  /*49db0*/  LDL.LU.64 R24, [R1+0xff0] ;  /* 0x000ff00001187983 */ /* 0x000ee20000300a00 */
[----:B------:R-:W3:Y:S04]  /*49dc0*/  LDL.LU.64 R26, [R1+0xff8] ;  /* 0x000ff800011a7983 */ /* 0x000ee80000300a00 */
[----:B-1----:R-:W3:Y:S01]  /*49dd0*/  LDL.LU.64 R16, [R1+0x1000] ;  /* 0x0010000001107983 */ /* 0x002ee20000300a00 */
[----:B------:R-:W3:Y:S03]  /*49de0*/  LDL.LU.64 R18, [R1+0x1008] ;  /* 0x0010080001127983 */ /* 0x000ee60000300a00 */
[----:B--2---:R-:W-:Y:S01]  /*49df0*/  STL.64 [R1+0x4b70], R34 ;  /* 0x004b702201007387 */ /* 0x004fe20000100a00 */
[----:B------:R1:W-:Y:S03]  /*49e00*/  STL.64 [R1+0x4b68], R32 ;  /* 0x004b682001007387 */ /* 0x0003e60000100a00 */
[----:B-1----:R-:W2:Y:S01]  /*49e10*/  LDL.LU.64 R32, [R1+0xfc0] ;  /* 0x000fc00001207983 */ /* 0x002ea20000300a00 */
[----:B------:R-:W2:Y:S02]  /*49e20*/  LDL.LU.64 R34, [R1+0xfc8] ;  /* 0x000fc80001227983 */ /* 0x000ea40000300a00 */
[----:B0-----:R-:W-:Y:S02]  /*49e30*/  STL.64 [R1+0x4a50], R46 ;  /* 0x004a502e01007387 */ /* 0x001fe40000100a00 */
[----:B------:R-:W-:Y:S01]  /*49e40*/  STL.64 [R1+0x4a48], R44 ;  /* 0x004a482c01007387 */ /* 0x000fe20000100a00 */
[C---:B---3--:R-:W-:Y:S08]  /*49e50*/  HMMA.16816.F32.BF16 R16, R48.reuse, R56, R16 ;  /* 0x000000383010723c */ /* 0x048ff00000041810 */
[C---:B--2---:R-:W-:Y:S08]  /*49e60*/  HMMA.16816.F32.BF16 R36, R48.reuse, R36, R32 ;  /* 0x000000243024723c */ /* 0x044ff00000041820 */
[C---:B------:R-:W-:Y:S08]  /*49e70*/  HMMA.16816.F32.BF16 R32, R48.reuse, R52, R8 ;  /* 0x000000343020723c */ /* 0x040ff00000041808 */
[----:B------:R-:W-:Y:S07]  /*49e80*/  HMMA.16816.F32.BF16 R8, R48, R12, R28 ;  /* 0x0000000c3008723c */ /* 0x000fee000004181c */
[----:B------:R-:W-:Y:S01]  /*49e90*/  IMAD.MOV.U32 R12, RZ, RZ, R43 ;  /* 0x000000ffff0c7224 */ /* 0x000fe200078e002b */
[----:B------:R-:W-:Y:S01]  /*49ea0*/  STL.64 [R1+0xfc0], R36 ;  /* 0x000fc02401007387 */ /* 0x000fe20000100a00 */
[----:B------:R-:W-:Y:S06]  /*49eb0*/  STL.64 [R1+0xfc8], R38 ;  /* 0x000fc82601007387 */ /* 0x000fec0000100a00 */
[----:B------:R-:W-:Y:S02]  /*49ec0*/  STL.64 [R1+0xfd0], R32 ;  /* 0x000fd02001007387 */ /* 0x000fe40000100a00 */
[----:B------:R-:W-:Y:S01]  /*49ed0*/  STL.64 [R1+0xfd8], R34 ;  /* 0x000fd82201007387 */ /* 0x000fe20000100a00 */
[----:B------:R-:W2:Y:S05]  /*49ee0*/  LDL.LU R43, [R1+0x4b7c] ;  /* 0x004b7c00012b7983 */ /* 0x000eaa0000300800 */
[----:B------:R0:W-:Y:S02]  /*49ef0*/  STL.64 [R1+0xfe0], R8 ;  /* 0x000fe00801007387 */ /* 0x0001e40000100a00 */
[----:B0-----:R-:W-:-:S02]  /*49f00*/  IMAD.MOV.U32 R8, RZ, RZ, R23 ;  /* 0x000000ffff087224 */ /* 0x001fc400078e0017 */
[----:B------:R-:W-:Y:S02]  /*49f10*/  IMAD.MOV.U32 R9, RZ, RZ, R22 ;  /* 0x000000ffff097224 */ /* 0x000fe400078e0016 */
[----:B------:R-:W-:Y:S01]  /*49f20*/  HMMA.16816.F32.BF16 R20, R48, R20, R24 ;  /* 0x000000143014723c */ /* 0x000fe20000041818 */
[----:B------:R-:W-:Y:S01]  /*49f30*/  STL.64 [R1+0xfe8], R10 ;  /* 0x000fe80a01007387 */ /* 0x000fe20000100a00 */
[----:B------:R-:W-:Y:S02]  /*49f40*/  IMAD.MOV.U32 R13, RZ, RZ, R42 ;  /* 0x000000ffff0d7224 */ /* 0x000fe400078e002a */
[----:B------:R-:W3:Y:S11]  /*49f50*/  LDL.LU R42, [R1+0x4b78] ;  /* 0x004b7800012a7983 */ /* 0x000ef60000300800 */
[----:B------:R-:W-:Y:S09]  /*49f60*/  @!UPT UIADD3 URZ, URZ, URZ, URZ ;  /* 0x0000003f3f3ff290 */ /* 0x000ff2000fffe03f */
[----:B------:R-:W-:Y:S02]  /*49f70*/  IMAD.MOV.U32 R40, RZ, RZ, R23 ;  /* 0x000000ffff287224 */ /* 0x000fe400078e0017 */
[----:B------:R-:W-:Y:S01]  /*49f80*/  IMAD.MOV.U32 R41, RZ, RZ, R22 ;  /* 0x000000ffff297224 */ /* 0x000fe200078e0016 */
[----:B------:R-:W-:Y:S02]  /*49f90*/  STL.64 [R1+0xff0], R20 ;  /* 0x000ff01401007387 */ /* 0x000fe40000100a00 */
[----:B------:R-:W-:Y:S02]  /*49fa0*/  STL [R1+0x40fc], R40 ;  /* 0x0040fc2801007387 */ /* 0x000fe40000100800 */
[----:B------:R-:W-:Y:S01]  /*49fb0*/  STL [R1+0x40f8], R41 ;  /* 0x0040f82901007387 */ /* 0x000fe20000100800 */
[----:B------:R0:W-:Y:S02]  /*49fc0*/  STL.64 [R1+0x1000], R16 ;  /* 0x0010001001007387 */ /* 0x0001e40000100a00 */
[----:B------:R-:W2:Y:S02]  /*49fd0*/  LDL.LU.64 R32, [R1+0x1010] ;  /* 0x0010100001207983 */ /* 0x000ea40000300a00 */
[----:B------:R-:W2:Y:S01]  /*49fe0*/  LDL.LU.64 R34, [R1+0x1018] ;  /* 0x0010180001227983 */ /* 0x000ea20000300a00 */
[----:B------:R-:W3:Y:S01]  /*49ff0*/  LDL.LU R24, [R1+0x4d0] ;  /* 0x0004d00001187983 */ /* 0x000ee20000300800 */
[----:B------:R-:W3:Y:S02]  /*4a000*/  LDL.LU R25, [R1+0x4d4] ;  /* 0x0004d40001197983 */ /* 0x000ee40000300800 */
[----:B------:R-:W3:Y:S02]  /*4a010*/  LDL.LU R26, [R1+0x4d8] ;  /* 0x0004d800011a7983 */ /* 0x000ee40000300800 */
[----:B------:R-:W3:Y:S01]  /*4a020*/  LDL.LU R27, [R1+0x4dc] ;  /* 0x0004dc00011b7983 */ /* 0x000ee20000300800 */
[----:B------:R-:W3:Y:S01]  /*4a030*/  LDL.LU.64 R36, [R1+0x1020] ;  /* 0x0010200001247983 */ /* 0x000ee20000300a00 */
[----:B------:R-:W3:Y:S02]  /*4a040*/  LDL.LU.64 R38, [R1+0x1028] ;  /* 0x0010280001267983 */ /* 0x000ee40000300a00 */
[----:B------:R-:W-:-:S02]  /*4a050*/  IMAD.MOV.U32 R5, RZ, RZ, R18 ;  /* 0x000000ffff057224 */ /* 0x000fc400078e0012 */
[----:B------:R-:W-:Y:S01]  /*4a060*/  IMAD.MOV.U32 R4, RZ, RZ, R19 ;  /* 0x000000ffff047224 */ /* 0x000fe200078e0013 */
[----:B0-----:R-:W4:Y:S01]  /*4a070*/  LDL.LU.64 R16, [R1+0x1040] ;  /* 0x0010400001107983 */ /* 0x001f220000300a00 */
[----:B------:R-:W4:Y:S02]  /*4a080*/  LDL.LU.64 R18, [R1+0x1048] ;  /* 0x0010480001127983 */ /* 0x000f240000300a00 */
[----:B------:R-:W4:Y:S02]  /*4a090*/  LDL.LU R44, [R1+0x480] ;  /* 0x00048000012c7983 */ /* 0x000f240000300800 */
[----:B------:R-:W4:Y:S01]  /*4a0a0*/  LDL.LU R45, [R1+0x484] ;  /* 0x00048400012d7983 */ /* 0x000f220000300800 */
[----:B------:R-:W4:Y:S01]  /*4a0b0*/  LDL.LU R46, [R1+0x488] ;  /* 0x00048800012e7983 */ /* 0x000f220000300800 */
[----:B------:R-:W4:Y:S02]  /*4a0c0*/  LDL.LU R47, [R1+0x48c] ;  /* 0x00048c00012f7983 */ /* 0x000f240000300800 */
[----:B------:R-:W4:Y:S02]  /*4a0d0*/  LDL.LU.64 R20, [R1+0x1030] ;  /* 0x0010300001147983 */ /* 0x000f240000300a00 */
[----:B------:R-:W4:Y:S01]  /*4a0e0*/  LDL.LU.64 R22, [R1+0x1038] ;  /* 0x0010380001167983 */ /* 0x000f220000300a00 */
[----:B------:R-:W4:Y:S01]  /*4a0f0*/  LDL.LU R28, [R1+0x4c0] ;  /* 0x0004c000011c7983 */ /* 0x000f220000300800 */
[----:B------:R-:W4:Y:S02]  /*4a100*/  LDL.LU R29, [R1+0x4c4] ;  /* 0x0004c400011d7983 */ /* 0x000f240000300800 */
[----:B------:R-:W4:Y:S02]  /*4a110*/  LDL.LU R30, [R1+0x4c8] ;  /* 0x0004c800011e7983 */ /* 0x000f240000300800 */
[----:B------:R-:W4:Y:S01]  /*4a120*/  LDL.LU R31, [R1+0x4cc] ;  /* 0x0004cc00011f7983 */ /* 0x000f220000300800 */
[----:B------:R0:W-:Y:S04]  /*4a130*/  STL.64 [R1+0x4aa8], R58 ;  /* 0x004aa83a01007387 */ /* 0x0001e80000100a00 */
[----:B0-----:R-:W4:Y:S04]  /*4a140*/  LDL R58, [R1+0xf8] ;  /* 0x0000f800013a7983 */ /* 0x001f280000100800 */
[----:B------:R-:W4:Y:S01]  /*4a150*/  LDL R59, [R1+0xfc] ;  /* 0x0000fc00013b7983 */ /* 0x000f220000100800 */
[----:B------:R-:W-:Y:S01]  /*4a160*/  STL [R1+0x4288], R5 ;  /* 0x0042880501007387 */ /* 0x000fe20000100800 */
[C---:B--2---:R-:W-:Y:S08]  /*4a170*/  HMMA.16816.F32.BF16 R8, R48.reuse, R8, R32 ;  /* 0x000000083008723c */ /* 0x044ff00000041820 */
[C---:B---3--:R-:W-:Y:S01]  /*4a180*/  HMMA.16816.F32.BF16 R12, R48.reuse, R12, R36 ;  /* 0x0000000c300c723c */ /* 0x048fe20000041824 */
[----:B------:R-:W2:Y:S01]  /*4a190*/  LDL.LU.64 R34, [R1+0x4b70] ;  /* 0x004b700001227983 */ /* 0x000ea20000300a00 */
[----:B------:R-:W3:Y:S11]  /*4a1a0*/  LDL.LU.64 R32, [R1+0x4b68] ;  /* 0x004b680001207983 */ /* 0x000ef60000300a00 */
[----:B------:R-:W-:Y:S02]  /*4a1b0*/  @!UPT UIADD3 URZ, URZ, URZ, URZ ;  /* 0x0000003f3f3ff290 */ /* 0x000fe4000fffe03f */
[----:B------:R0:W-:Y:S01]  /*4a1c0*/  STL.64 [R1+0x1010], R8 ;  /* 0x0010100801007387 */ /* 0x0001e20000100a00 */
[----:B------:R-:W-:Y:S02]  /*4a1d0*/  IMAD.MOV.U32 R40, RZ, RZ, R10 ;  /* 0x000000ffff287224 */ /* 0x000fe400078e000a */
[----:B------:R-:W-:Y:S02]  /*4a1e0*/  IMAD.MOV.U32 R41, RZ, RZ, R11 ;  /* 0x000000ffff297224 */ /* 0x000fe400078e000b */
[----:B------:R-:W2:Y:S04]  /*4a1f0*/  LDL.LU.64 R10, [R1+0x4b60] ;  /* 0x004b6000010a7983 */ /* 0x000ea80000300a00 */
[----:B0-----:R-:W2:Y:S01]  /*4a200*/  LDL.LU.64 R8, [R1+0x4b58] ;  /* 0x004b580001087983 */ /* 0x001ea20000300a00 */
[----:B------:R-:W2:Y:S02]  /*4a210*/  LDL.LU.64 R38, [R1+0x4b50] ;  /* 0x004b500001267983 */ /* 0x000ea40000300a00 */
[----:B------:R-:W2:Y:S02]  /*4a220*/  LDL.LU.64 R36, [R1+0x4b48] ;  /* 0x004b480001247983 */ /* 0x000ea40000300a00 */
[----:B------:R-:W-:Y:S01]  /*4a230*/  STL.64 [R1+0x1020], R12 ;  /* 0x0010200c01007387 */ /* 0x000fe20000100a00 */
[----:B------:R0:W-:Y:S04]  /*4a240*/  STL.64 [R1+0x1028], R14 ;  /* 0x0010280e01007387 */ /* 0x0001e80000100a00 */
[----:B0-----:R-:W2:Y:S01]  /*4a250*/  LDL.LU.64 R14, [R1+0x4b40] ;  /* 0x004b4000010e7983 */ /* 0x001ea20000300a00 */
[----:B------:R-:W4:Y:S02]  /*4a260*/  LDL.LU.64 R12, [R1+0x4b38] ;  /* 0x004b3800010c7983 */ /* 0x000f240000300a00 */
[C---:B----4-:R-:W-:Y:S11]  /*4a270*/  HMMA.16816.F32.BF16 R16, R48.reuse, R12, R16 ;  /* 0x0000000c3010723c */ /* 0x050ff60000041810 */
[----:B------:R-:W-:Y:S11]  /*4a280*/  @!UPT UIADD3 URZ, URZ, URZ, URZ ;  /* 0x0000003f3f3ff290 */ /* 0x000ff6000fffe03f */
[----:B------:R-:W-:Y:S01]  /*4a290*/  @!UPT UIADD3 URZ, URZ, URZ, URZ ;  /* 0x0000003f3f3ff290 */ /* 0x000fe2000fffe03f */
[----:B------:R-:W-:Y:S01]  /*4a2a0*/  STL.64 [R1+0x10b0], R16 ;  /* 0x0010b01001007387 */ /* 0x000fe20000100a00 */
[----:B------:R0:W-:Y:S03]  /*4a2b0*/  STL.64 [R1+0x10b8], R18 ;  /* 0x0010b81201007387 */ /* 0x0001e60000100a00 */
[----:B0-----:R-:W4:Y:S01]  /*4a2c0*/  LDL.LU.64 R18, [R1+0x4b30] ;  /* 0x004b300001127983 */ /* 0x001f220000300a00 */
[----:B------:R-:W3:Y:S02]  /*4a2d0*/  LDL.LU.64 R16, [R1+0x4b28] ;  /* 0x004b280001107983 */ /* 0x000ee40000300a00 */
[----:B--2---:R4:W-:Y:S02]  /*4a2e0*/  STL.64 [R1+0x4a70], R14 ;  /* 0x004a700e01007387 */ /* 0x0049e40000100a00 */
[----:B------:R-:W-:Y:S02]  /*4a2f0*/  IMAD.MOV.U32 R12, RZ, RZ, R34 ;  /* 0x000000ffff0c7224 */ /* 0x000fe400078e0022 */
[----:B------:R-:W-:Y:S01]  /*4a300*/  IMAD.MOV.U32 R13, RZ, RZ, R6 ;  /* 0x000000ffff0d7224 */ /* 0x000fe200078e0006 */
[----:B------:R-:W2:Y:S01]  /*4a310*/  LDL.LU R34, [R1+0x4b24] ;  /* 0x004b240001227983 */ /* 0x000ea20000300800 */
[----:B------:R-:W2:Y:S01]  /*4a320*/  LDL.LU R6, [R1+0x4b20] ;  /* 0x004b200001067983 */ /* 0x000ea20000300800 */
[----:B---3--:R-:W-:Y:S01]  /*4a330*/  HMMA.16816.F32.BF16 R48, R48, R16, R20 ;  /* 0x000000103030723c */ /* 0x008fe20000041814 */
[----:B----4-:R-:W-:-:S02]  /*4a340*/  IMAD.MOV.U32 R14, RZ, RZ, R18 ;  /* 0x000000ffff0e7224 */ /* 0x010fc400078e0012 */
[----:B------:R-:W-:Y:S01]  /*4a350*/  IMAD.MOV.U32 R15, RZ, RZ, R19 ;  /* 0x000000ffff0f7224 */ /* 0x000fe200078e0013 */
[----:B------:R-:W3:Y:S01]  /*4a360*/  LDL.LU R18, [R1+0x4b1c] ;  /* 0x004b1c0001127983 */ /* 0x000ee20000300800 */
[----:B------:R-:W3:Y:S02]  /*4a370*/  LDL.LU R19, [R1+0x4b18] ;  /* 0x004b180001137983 */ /* 0x000ee40000300800 */
[----:B------:R-:W4:Y:S02]  /*4a380*/  LDL.LU.64 R22, [R1+0x4b10] ;  /* 0x004b100001167983 */ /* 0x000f240000300a00 */
[----:B------:R-:W4:Y:S11]  /*4a390*/  LDL.LU.64 R20, [R1+0x4b08] ;  /* 0x004b080001147983 */ /* 0x000f360000300a00 */
[----:B------:R-:W-:Y:S03]  /*4a3a0*/  @!UPT UIADD3 URZ, URZ, URZ, URZ ;  /* 0x0000003f3f3ff290 */ /* 0x000fe6000fffe03f */
[----:B------:R0:W-:Y:S01]  /*4a3b0*/  STL.64 [R1+0x10a0], R48 ;  /* 0x0010a03001007387 */ /* 0x0001e20000100a00 */
[----:B------:R1:W-:Y:S03]  /*4a3c0*/  STL.64 [R1+0x10a8], R50 ;  /* 0x0010a83201007387 */ /* 0x0003e60000100a00 */
[----:B0-----:R-:W2:Y:S01]  /*4a3d0*/  LDL.LU R48, [R1+0x490] ;  /* 0x0004900001307983 */ /* 0x001ea20000300800 */
[----:B------:R-:W-:Y:S02]  /*4a3e0*/  IMAD.MOV.U32 R49, RZ, RZ, R42 ;  /* 0x000000ffff317224 */ /* 0x000fe400078e002a */
[----:B------:R-:W4:Y:S02]  /*4a3f0*/  LDL.LU R42, [R1+0x4b04] ;  /* 0x004b0400012a7983 */ /* 0x000f240000300800 */
[----:B-1----:R-:W-:Y:S02]  /*4a400*/  IMAD.MOV.U32 R50, RZ, RZ, R43 ;  /* 0x000000ffff327224 */ /* 0x002fe400078e002b */
[----:B------:R-:W4:Y:S01]  /*4a410*/  LDL.LU R43, [R1+0x4b00] ;  /* 0x004b0000012b7983 */ /* 0x000f220000300800 */
[----:B------:R-:W2:Y:S02]  /*4a420*/  LDL.LU R51, [R1+0x49c] ;  /* 0x00049c0001337983 */ /* 0x000ea40000300800 */
[----:B------:R-:W-:-:S02]  /*4a430*/  IMAD.MOV.U32 R16, RZ, RZ, R11 ;  /* 0x000000ffff107224 */ /* 0x000fc400078e000b */
[----:B------:R-:W-:Y:S01]  /*4a440*/  IMAD.MOV.U32 R17, RZ, RZ, R10 ;  /* 0x000000ffff117224 */ /* 0x000fe200078e000a */
[----:B---3--:R0:W-:Y:S01]  /*4a450*/  STL.64 [R1+0x4a58], R18 ;  /* 0x004a581201007387 */ /* 0x0081e20000100a00 */
[----:B------:R-:W3:Y:S02]  /*4a460*/  LDL.LU R11, [R1+0x4afc] ;  /* 0x004afc00010b7983 */ /* 0x000ee40000300800 */
[----:B------:R-:W3:Y:S02]  /*4a470*/  LDL.LU R10, [R1+0x4af8] ;  /* 0x004af800010a7983 */ /* 0x000ee40000300800 */
[----:B0-----:R-:W-:Y:S02]  /*4a480*/  IMAD.MOV.U32 R18, RZ, RZ, R38 ;  /* 0x000000ffff127224 */ /* 0x001fe400078e0026 */
[----:B------:R-:W-:Y:S01]  /*4a490*/  IMAD.MOV.U32 R19, RZ, RZ, R39 ;  /* 0x000000ffff137224 */ /* 0x000fe200078e0027 */
[----:B------:R-:W3:Y:S01]  /*4a4a0*/  LDL.LU R38, [R1+0x4af4] ;  /* 0x004af40001267983 */ /* 0x000ee20000300800 */
[----:B------:R-:W3:Y:S01]  /*4a4b0*/  LDL.LU R39, [R1+0x4af0] ;  /* 0x004af00001277983 */ /* 0x000ee20000300800 */
[C---:B----4-:R-:W-:Y:S11]  /*4a4c0*/  HMMA.16816.F32.BF16 R24, R20.reuse, R42, R24 ;  /* 0x0000002a1418723c */ /* 0x050ff60000041818 */
[----:B------:R-:W-:Y:S11]  /*4a4d0*/  @!UPT UIADD3 URZ, URZ, URZ, URZ ;  /* 0x0000003f3f3ff290 */ /* 0x000ff6000fffe03f */
[----:B------:R-:W-:Y:S01]  /*4a4e0*/  @!UPT UIADD3 URZ, URZ, URZ, URZ ;  /* 0x0000003f3f3ff290 */ /* 0x000fe2000fffe03f */
[----:B------:R-:W-:Y:S01]  /*4a4f0*/  STL.64 [R1+0x1090], R24 ;  /* 0x0010901801007387 */ /* 0x000fe20000100a00 */
[----:B------:R0:W-:Y:S03]  /*4a500*/  STL.64 [R1+0x1098], R26 ;  /* 0x0010981a01007387 */ /* 0x0001e60000100a00 */
[----:B0-----:R-:W4:Y:S01]  /*4a510*/  LDL.LU.64 R26, [R1+0x4ae8] ;  /* 0x004ae800011a7983 */ /* 0x001f220000300a00 */
[----:B------:R-:W-:Y:S02]  /*4a520*/  STL.64 [R1+0x4a68], R42 ;  /* 0x004a682a01007387 */ /* 0x000fe40000100a00 */
[----:B------:R2:W-:Y:S02]  /*4a530*/  STL.64 [R1+0x4a60], R40 ;  /* 0x004a602801007387 */ /* 0x0005e40000100a00 */
[----:B--2---:R-:W-:Y:S02]  /*4a540*/  IMAD.MOV.U32 R40, RZ, RZ, R6 ;  /* 0x000000ffff287224 */ /* 0x004fe400078e0006 */
[----:B------:R-:W-:Y:S01]  /*4a550*/  IMAD.MOV.U32 R42, RZ, RZ, R34 ;  /* 0x000000ffff2a7224 */ /* 0x000fe200078e0022 */
[----:B------:R-:W2:Y:S01]  /*4a560*/  LDL.LU R6, [R1+0x4ae4] ;  /* 0x004ae40001067983 */ /* 0x000ea20000300800 */
[----:B------:R-:W-:Y:S01]  /*4a570*/  IMAD.MOV.U32 R43, RZ, RZ, R35 ;  /* 0x000000ffff2b7224 */ /* 0x000fe200078e0023 */
[----:B---3--:R-:W-:Y:S01]  /*4a580*/  HMMA.16816.F32.BF16 R28, R20, R38, R28 ;  /* 0x00000026141c723c */ /* 0x008fe2000004181c */
[----:B----4-:R-:W-:-:S02]  /*4a590*/  IMAD.MOV.U32 R41, RZ, RZ, R26 ;  /* 0x000000ffff297224 */ /* 0x010fc400078e001a */
[----:B------:R-:W3:Y:S01]  /*4a5a0*/  LDL.LU R26, [R1+0x4ae0] ;  /* 0x004ae000011a7983 */ /* 0x000ee20000300800 */
[----:B------:R-:W4:Y:S02]  /*4a5b0*/  LDL.LU R34, [R1+0x4adc] ;  /* 0x004adc0001227983 */ /* 0x000f240000300800 */
[----:B------:R-:W4:Y:S11]  /*4a5c0*/  LDL.LU R35, [R1+0x4ad8] ;  /* 0x004ad80001237983 */ /* 0x000f360000300800 */
[----:B------:R-:W-:Y:S06]  /*4a5d0*/  @!UPT UIADD3 URZ, URZ, URZ, URZ ;  /* 0x0000003f3f3ff290 */ /* 0x000fec000fffe03f */
[----:B------:R-:W-:Y:S01]  /*4a5e0*/  STL.64 [R1+0x1080], R28 ;  /* 0x0010801c01007387 */ /* 0x000fe20000100a00 */
[----:B------:R0:W-:Y:S04]  /*4a5f0*/  STL.64 [R1+0x1088], R30 ;  /* 0x0010881e01007387 */ /* 0x0001e80000100a00 */
[----:B0-----:R-:W2:Y:S01]  /*4a600*/  LDL.LU.64 R30, [R1+0x4ad0] ;  /* 0x004ad000011e7983 */ /* 0x001ea20000300a00 */
[----:B------:R-:W-:Y:S02]  /*4a610*/  STL.64 [R1+0x4a40], R38 ;  /* 0x004a402601007387 */ /* 0x000fe40000100a00 */
[----:B------:R0:W-:Y:S02]  /*4a620*/  STL.64 [R1+0x4a38], R36 ;  /* 0x004a382401007387 */ /* 0x0001e40000100a00 */
[----:B0-----:R-:W-:-:S02]  /*4a630*/  IMAD.MOV.U32 R37, RZ, RZ, R27 ;  /* 0x000000ffff257224 */ /* 0x001fc400078e001b */
[----:B------:R-:W-:Y:S02]  /*4a640*/  IMAD.MOV.U32 R38, RZ, RZ, R10 ;  /* 0x000000ffff267224 */ /* 0x000fe400078e000a */
[----:B------:R-:W-:Y:S02]  /*4a650*/  IMAD.MOV.U32 R39, RZ, RZ, R11 ;  /* 0x000000ffff277224 */ /* 0x000fe400078e000b */
[----:B--2---:R-:W-:Y:S02]  /*4a660*/  IMAD.MOV.U32 R36, RZ, RZ, R31 ;  /* 0x000000ffff247224 */ /* 0x004fe400078e001f */
[----:B------:R-:W2:Y:S01]  /*4a670*/  LDL.LU R31, [R1+0x4ac8] ;  /* 0x004ac800011f7983 */ /* 0x000ea20000300800 */
[----:B------:R-:W3:Y:S02]  /*4a680*/  LDL.LU R27, [R1+0x4ac4] ;  /* 0x004ac400011b7983 */ /* 0x000ee40000300800 */
[----:B------:R-:W3:Y:S02]  /*4a690*/  LDL.LU R10, [R1+0x4ac0] ;  /* 0x004ac000010a7983 */ /* 0x000ee40000300800 */
[----:B------:R-:W3:Y:S01]  /*4a6a0*/  LDL.LU R11, [R1+0x4abc] ;  /* 0x004abc00010b7983 */ /* 0x000ee20000300800 */
[C---:B----4-:R-:W-:Y:S01]  /*4a6b0*/  HMMA.16816.F32.BF16 R36, R20.reuse, R34, R36 ;  /* 0x000000221424723c */ /* 0x050fe20000041824 */
[----:B------:R-:W-:Y:S01]  /*4a6c0*/  STL.64 [R1+0x4a80], R34 ;  /* 0x004a802201007387 */ /* 0x000fe20000100a00 */
[----:B------:R-:W-:Y:S11]  /*4a6d0*/  STL.64 [R1+0x4a78], R32 ;  /* 0x004a782001007387 */ /* 0x000ff60000100a00 */
[----:B------:R-:W-:Y:S10]  /*4a6e0*/  @!UPT UIADD3 URZ, URZ, URZ, URZ ;  /* 0x0000003f3f3ff290 */ /* 0x000ff4000fffe03f */
[----:B------:R-:W-:Y:S01]  /*4a6f0*/  STL.64 [R1+0x1070], R36 ;  /* 0x0010702401007387 */ /* 0x000fe20000100a00 */
[----:B------:R2:W-:Y:S02]  /*4a700*/  STL.64 [R1+0x1078], R38 ;  /* 0x0010782601007387 */ /* 0x0005e40000100a00 */
[C---:B--2---:R-:W-:Y:S08]  /*4a710*/  HMMA.16816.F32.BF16 R36, R20.reuse, R30, R40 ;  /* 0x0000001e1424723c */ /* 0x044ff00000041828 */
[C---:B---3--:R-:W-:Y:S01]  /*4a720*/  HMMA.16816.F32.BF16 R32, R20.reuse, R26, R48 ;  /* 0x0000001a1420723c */ /* 0x048fe20000041830 */
[----:B------:R0:W-:Y:S04]  /*4a730*/  STL.64 [R1+0x4ab0], R30 ;  /* 0x004ab01e01007387 */ /* 0x0001e80000100a00 */
[----:B------:R-:W1:Y:S03]  /*4a740*/  LDSM.16.MT88.4 R48, [R0+0x2100] ;  /* 0x002100000030783b */ /* 0x000e660000004200 */
[C---:B0-----:R-:W-:Y:S07]  /*4a750*/  HMMA.16816.F32.BF16 R28, R20.reuse, R10, R44 ;  /* 0x0000000a141c723c */ /* 0x041fee000004182c */
[----:B------:R-:W-:Y:S01]  /*4a760*/  STL.64 [R1+0x1060], R36 ;  /* 0x0010602401007387 */ /* 0x000fe20000100a00 */
[----:B------:R-:W-:Y:S07]  /*4a770*/  STL.64 [R1+0x1068], R38 ;  /* 0x0010682601007387 */ /* 0x000fee0000100a00 */
[----:B------:R-:W-:Y:S02]  /*4a780*/  STL.64 [R1+0x1050], R32 ;  /* 0x0010502001007387 */ /* 0x000fe40000100a00 */
[----:B------:R-:W-:Y:S01]  /*4a790*/  IMAD.MOV.U32 R44, RZ, RZ, R7 ;  /* 0x000000ffff2c7224 */ /* 0x000fe200078e0007 */
[----:B------:R-:W-:Y:S01]  /*4a7a0*/  STL.64 [R1+0x1058], R34 ;  /* 0x0010582201007387 */ /* 0x000fe20000100a00 */
[----:B------:R-:W2:Y:S04]  /*4a7b0*/  LDL.LU R7, [R1+0x4ab8] ;  /* 0x004ab80001077983 */ /* 0x000ea80000300800 */
[----:B------:R-:W-:Y:S01]  /*4a7c0*/  STL.64 [R1+0x1040], R28 ;  /* 0x0010401c01007387 */ /* 0x000fe20000100a00 */
[----:B------:R-:W-:Y:S02]  /*4a7d0*/  STL.64 [R1+0x1048], R30 ;  /* 0x0010481e01007387 */ /* 0x000fe40000100a00 */
[----:B------:R-:W3:Y:S02]  /*4a7e0*/  LDL.LU R45, [R1+0x674] ;  /* 0x00067400012d7983 */ /* 0x000ee40000300800 */
[----:B------:R-:W3:Y:S01]  /*4a7f0*/  LDL.LU R46, [R1+0x678] ;  /* 0x00067800012e7983 */ /* 0x000ee20000300800 */
[----:B------:R-:W3:Y:S01]  /*4a800*/  LDL.LU R47, [R1+0x67c] ;  /* 0x00067c00012f7983 */ /* 0x000ee20000300800 */
[----:B------:R-:W-:Y:S02]  /*4a810*/  STL.64 [R1+0x4a90], R10 ;  /* 0x004a900a01007387 */ /* 0x000fe40000100a00 */
[----:B------:R0:W-:Y:S02]  /*4a820*/  STL.64 [R1+0x4a88], R8 ;  /* 0x004a880801007387 */ /* 0x0001e40000100a00 */
[C---:B0-----:R-:W-:Y:S01]  /*4a830*/  HMMA.16816.F32.BF16 R8, R20.reuse, R58, R12 ;  /* 0x0000003a1408723c */ /* 0x041fe2000004180c */
[----:B-1----:R-:W-:Y:S01]  /*4a840*/  STL.64 [R1+0x49a0], R50 ;  /* 0x0049a03201007387 */ /* 0x002fe20000100a00 */
[----:B------:R-:W-:Y:S02]  /*4a850*/  STL.64 [R1+0x4998], R48 ;  /* 0x0049983001007387 */ /* 0x000fe40000100a00 */
[----:B------:R-:W4:Y:S04]  /*4a860*/  LDL.LU R40, [R1+0x620] ;  /* 0x0006200001287983 */ /* 0x000f280000300800 */
[C---:B--2---:R-:W-:Y:S11]  /*4a870*/  HMMA.16816.F32.BF16 R16, R20.reuse, R6, R16 ;  /* 0x000000061410723c */ /* 0x044ff60000041810 */
[----:B------:R-:W-:Y:S11]  /*4a880*/  @!UPT UIADD3 URZ, URZ, URZ, URZ ;  /* 0x0000003f3f3ff290 */ /* 0x000ff6000fffe03f */
[----:B------:R-:W-:Y:S01]  /*4a890*/  @!UPT UIADD3 URZ, URZ, URZ, URZ ;  /* 0x0000003f3f3ff290 */ /* 0x000fe2000fffe03f */
[----:B------:R-:W-:Y:S01]  /*4a8a0*/  STL.64 [R1+0x1860], R16 ;  /* 0x0018601001007387 */ /* 0x000fe20000100a00 */
[----:B------:R3:W-:Y:S02]  /*4a8b0*/  STL.64 [R1+0x1868], R18 ;  /* 0x0018681201007387 */ /* 0x0007e40000100a00 */
[----:B------:R-:W-:Y:S02]  /*4a8c0*/  STL.64 [R1+0x1850], R8 ;  /* 0x0018500801007387 */ /* 0x000fe40000100a00 */
[----:B------:R-:W-:Y:S01]  /*4a8d0*/  STL.64 [R1+0x1858], R10 ;  /* 0x0018580a01007387 */ /* 0x000fe20000100a00 */
[----:B------:R-:W4:Y:S01]  /*4a8e0*/  LDL.LU R41, [R1+0x624] ;  /* 0x0006240001297983 */ /* 0x000f220000300800 */
[----:B------:R-:W2:Y:S02]  /*4a8f0*/  LDL.LU R42, [R1+0x628] ;  /* 0x00062800012a7983 */ /* 0x000ea40000300800 */
[----:B------:R-:W2:Y:S02]  /*4a900*/  LDL.LU R43, [R1+0x62c] ;  /* 0x00062c00012b7983 */ /* 0x000ea40000300800 */
[----:B------:R-:W4:Y:S01]  /*4a910*/  LDL.LU R28, [R1+0x660] ;  /* 0x00066000011c7983 */ /* 0x000f220000300800 */
[----:B------:R-:W4:Y:S01]  /*4a920*/  LDL.LU R29, [R1+0x664] ;  /* 0x00066400011d7983 */ /* 0x000f220000300800 */
[----:B------:R-:W4:Y:S02]  /*4a930*/  LDL.LU R30, [R1+0x668] ;  /* 0x00066800011e7983 */ /* 0x000f240000300800 */
[----:B------:R-:W4:Y:S02]  /*4a940*/  LDL.LU R31, [R1+0x66c] ;  /* 0x00066c00011f7983 */ /* 0x000f240000300800 */
[----:B------:R-:W4:Y:S01]  /*4a950*/  LDL.64 R38, [R1+0xd8] ;  /* 0x0000d80001267983 */ /* 0x000f220000100a00 */
[C---:B---3--:R-:W-:Y:S01]  /*4a960*/  HMMA.16816.F32.BF16 R16, R20.reuse, R54, R44 ;  /* 0x000000361410723c */ /* 0x048fe2000004182c */
[----:B--2---:R-:W-:Y:S01]  /*4a970*/  STL.64 [R1+0x4aa0], R42 ;  /* 0x004aa02a01007387 */ /* 0x004fe20000100a00 */
[----:B----4-:R0:W-:Y:S02]  /*4a980*/  STL.64 [R1+0x4a98], R40 ;  /* 0x004a982801007387 */ /* 0x0101e40000100a00 */
[----:B------:R-:W2:Y:S01]  /*4a990*/  LDL R34, [R1+0x18] ;  /* 0x0000180001227983 */ /* 0x000ea20000100800 */
[----:B------:R-:W2:Y:S04]  /*4a9a0*/  LDL R35, [R1+0x1c] ;  /* 0x00001c0001237983 */ /* 0x000ea80000100800 */
[----:B------:R-:W3:Y:S01]  /*4a9b0*/  LDL.LU R48, [R1+0x650] ;  /* 0x0006500001307983 */ /* 0x000ee20000300800 */
[----:B------:R-:W3:Y:S02]  /*4a9c0*/  LDL.LU R49, [R1+0x654] ;  /* 0x0006540001317983 */ /* 0x000ee40000300800 */
[----:B------:R-:W3:Y:S02]  /*4a9d0*/  LDL.LU R50, [R1+0x658] ;  /* 0x0006580001327983 */ /* 0x000ee40000300800 */
[----:B------:R-:W3:Y:S01]  /*4a9e0*/  LDL.LU R51, [R1+0x65c] ;  /* 0x00065c0001337983 */ /* 0x000ee20000300800 */
[----:B------:R-:W3:Y:S01]  /*4a9f0*/  LDL.64 R58, [R1+0x38] ;  /* 0x00003800013a7983 */ /* 0x000ee20000100a00 */
[----:B------:R-:W-:Y:S03]  /*4aa00*/  HMMA.16816.F32.BF16 R28, R20, R38, R28 ;  /* 0x00000026141c723c */ /* 0x000fe6000004181c */
[----:B0-----:R-:W4:Y:S01]  /*4aa10*/  LDL.LU R40, [R1+0x640] ;  /* 0x0006400001287983 */ /* 0x001f220000300800 */
[----:B------:R-:W4:Y:S02]  /*4aa20*/  LDL.LU R41, [R1+0x644] ;  /* 0x0006440001297983 */ /* 0x000f240000300800 */
[----:B------:R-:W4:Y:S02]  /*4aa30*/  LDL.LU R42, [R1+0x648] ;  /* 0x00064800012a7983 */ /* 0x000f240000300800 */
[----:B------:R-:W4:Y:S01]  /*4aa40*/  LDL.LU R43, [R1+0x64c] ;  /* 0x00064c00012b7983 */ /* 0x000f220000300800 */
[----:B------:R-:W2:Y:S01]  /*4aa50*/  LDL.LU R8, [R1+0x630] ;  /* 0x0006300001087983 */ /* 0x000ea20000300800 */
[----:B------:R-:W2:Y:S02]  /*4aa60*/  LDL.LU R9, [R1+0x634] ;  /* 0x0006340001097983 */ /* 0x000ea40000300800 */
[----:B------:R-:W2:Y:S02]  /*4aa70*/  LDL.LU R10, [R1+0x638] ;  /* 0x00063800010a7983 */ /* 0x000ea40000300800 */
[----:B------:R-:W2:Y:S01]  /*4aa80*/  LDL.LU R11, [R1+0x63c] ;  /* 0x00063c00010b7983 */ /* 0x000ea20000300800 */
[----:B------:R-:W2:Y:S01]  /*4aa90*/  LDL.64 R14, [R1+0x8] ;  /* 0x00000800010e7983 */ /* 0x000ea20000100a00 */
[----:B------:R0:W-:Y:S02]  /*4aaa0*/  STL.64 [R1+0x1840], R16 ;  /* 0x0018401001007387 */ /* 0x0001e40000100a00 */
[----:B------:R1:W-:Y:S02]  /*4aab0*/  STL.64 [R1+0x1848], R18 ;  /* 0x0018481201007387 */ /* 0x0003e40000100a00 */
[----:B------:R-:W-:Y:S01]  /*4aac0*/  IMAD.MOV.U32 R24, RZ, RZ, R54 ;  /* 0x000000ffff187224 */ /* 0x000fe200078e0036 */
[----:B0-----:R-:W2:Y:S01]  /*4aad0*/  LDL.LU R16, [R1+0x610] ;  /* 0x0006100001107983 */ /* 0x001ea20000300800 */
[----:B------:R-:W2:Y:S02]  /*4aae0*/  LDL.LU R17, [R1+0x614] ;  /* 0x0006140001117983 */ /* 0x000ea40000300800 */
[----:B-1----:R-:W2:Y:S02]  /*4aaf0*/  LDL.LU R18, [R1+0x618] ;  /* 0x0006180001127983 */ /* 0x002ea40000300800 */
[----:B------:R-:W2:Y:S01]  /*4ab00*/  LDL.LU R19, [R1+0x61c] ;  /* 0x00061c0001137983 */ /* 0x000ea20000300800 */
[----:B------:R-:W2:Y:S01]  /*4ab10*/  LDL.LU R44, [R1+0x470] ;  /* 0x00047000012c7983 */ /* 0x000ea20000300800 */
[----:B------:R-:W2:Y:S02]  /*4ab20*/  LDL.LU R45, [R1+0x474] ;  /* 0x00047400012d7983 */ /* 0x000ea40000300800 */
[----:B------:R-:W2:Y:S02]  /*4ab30*/  LDL.LU R46, [R1+0x478] ;  /* 0x00047800012e7983 */ /* 0x000ea40000300800 */
[----:B------:R-:W2:Y:S01]  /*4ab40*/  LDL.LU R47, [R1+0x47c] ;  /* 0x00047c00012f7983 */ /* 0x000ea20000300800 */
[----:B------:R-:W2:Y:S01]  /*4ab50*/  LDL.LU R52, [R1+0x410] ;  /* 0x0004100001347983 */ /* 0x000ea20000300800 */
[----:B------:R-:W2:Y:S02]  /*4ab60*/  LDL.LU R53, [R1+0x414] ;  /* 0x0004140001357983 */ /* 0x000ea40000300800 */
[----:B------:R-:W-:-:S02]  /*4ab70*/  IMAD.MOV.U32 R5, RZ, RZ, R55 ;  /* 0x000000ffff057224 */ /* 0x000fc400078e0037 */
[----:B------:R-:W2:Y:S01]  /*4ab80*/  LDL.LU R54, [R1+0x418] ;  /* 0x0004180001367983 */ /* 0x000ea20000300800 */
[----:B------:R-:W2:Y:S01]  /*4ab90*/  LDL.LU R55, [R1+0x41c] ;  /* 0x00041c0001377983 */ /* 0x000ea20000300800 */
[----:B------:R-:W-:Y:S02]  /*4aba0*/  STL.64 [R1+0x1830], R28 ;  /* 0x0018301c01007387 */ /* 0x000fe40000100a00 */
[----:B------:R0:W-:Y:S02]  /*4abb0*/  STL.64 [R1+0x1838], R30 ;  /* 0x0018381e01007387 */ /* 0x0001e40000100a00 */
[----:B------:R-:W-:Y:S01]  /*4abc0*/  IMAD.MOV.U32 R25, RZ, RZ, R39 ;  /* 0x000000ffff197224 */ /* 0x000fe200078e0027 */
[----:B0-----:R-:W2:Y:S01]  /*4abd0*/  LDL.LU.64 R30, [R1+0x4ab0] ;  /* 0x004ab000011e7983 */ /* 0x001ea20000300a00 */
[----:B------:R-:W2:Y:S02]  /*4abe0*/  LDL.LU R36, [R1+0x460] ;  /* 0x0004600001247983 */ /* 0x000ea40000300800 */
[----:B------:R-:W-:-:S02]  /*4abf0*/  IMAD.MOV.U32 R28, RZ, RZ, R38 ;  /* 0x000000ffff1c7224 */ /* 0x000fc400078e0026 */
[----:B------:R-:W2:Y:S01]  /*4ac00*/  LDL.LU R37, [R1+0x464] ;  /* 0x0004640001257983 */ /* 0x000ea20000300800 */
[----:B------:R-:W2:Y:S01]  /*4ac10*/  LDL.LU R38, [R1+0x468] ;  /* 0x0004680001267983 */ /* 0x000ea20000300800 */
[----:B------:R-:W2:Y:S01]  /*4ac20*/  LDL.LU R39, [R1+0x46c] ;  /* 0x00046c0001277983 */ /* 0x000ea20000300800 */
[C---:B---3--:R-:W-:Y:S01]  /*4ac30*/  HMMA.16816.F32.BF16 R48, R20.reuse, R58, R48 ;  /* 0x0000003a1430723c */ /* 0x048fe20000041830 */
[----:B------:R-:W-:Y:S11]  /*4ac40*/  IMAD.MOV.U32 R29, RZ, RZ, R59 ;  /* 0x000000ffff1d7224 */ /* 0x000ff600078e003b */
[----:B------:R-:W-:Y:S11]  /*4ac50*/  @!UPT UIADD3 URZ, URZ, URZ, URZ ;  /* 0x0000003f3f3ff290 */ /* 0x000ff6000fffe03f */
[----:B------:R0:W-:Y:S01]  /*4ac60*/  STL.64 [R1+0x1820], R48 ;  /* 0x0018203001007387 */ /* 0x0001e20000100a00 */
[----:B------:R-:W-:Y:S02]  /*4ac70*/  STL.64 [R1+0x1828], R50 ;  /* 0x0018283201007387 */ /* 0x000fe40000100a00 */
[----:B0-----:R-:W-:Y:S02]  /*4ac80*/  IMAD.MOV.U32 R48, RZ, RZ, R58 ;  /* 0x000000ffff307224 */ /* 0x001fe400078e003a */
[----:B------:R-:W4:Y:S02]  /*4ac90*/  LDL.LU.64 R58, [R1+0x4aa8] ;  /* 0x004aa800013a7983 */ /* 0x000f240000300a00 */
[C---:B----4-:R-:W-:Y:S11]  /*4aca0*/  HMMA.16816.F32.BF16 R40, R20.reuse, R58, R40 ;  /* 0x0000003a1428723c */ /* 0x050ff60000041828 */
[----:B------:R-:W-:Y:S11]  /*4acb0*/  @!UPT UIADD3 URZ, URZ, URZ, URZ ;  /* 0x0000003f3f3ff290 */ /* 0x000ff6000fffe03f */
[----:B------:R-:W-:Y:S01]  /*4acc0*/  @!UPT UIADD3 URZ, URZ, URZ, URZ ;  /* 0x0000003f3f3ff290 */ /* 0x000fe2000fffe03f */
[----:B------:R-:W-:Y:S01]  /*4acd0*/  STL.64 [R1+0x1810], R40 ;  /* 0x0018102801007387 */ /* 0x000fe20000100a00 */
[----:B------:R0:W-:Y:S03]  /*4ace0*/  STL.64 [R1+0x1818], R42 ;  /* 0x0018182a01007387 */ /* 0x0001e60000100a00 */
[----:B0-----:R-:W3:Y:S01]  /*4acf0*/  LDL.LU.64 R42, [R1+0x4aa0] ;  /* 0x004aa000012a7983 */ /* 0x001ee20000300a00 */
[----:B------:R-:W3:Y:S01]  /*4ad00*/  LDL.LU.64 R40, [R1+0x4a98] ;  /* 0x004a980001287983 */ /* 0x000ee20000300a00 */
[----:B--2---:R-:W-:Y:S01]  /*4ad10*/  HMMA.16816.F32.BF16 R32, R20, R34, R8 ;  /* 0x000000221420723c */ /* 0x004fe20000041808 */
[----:B------:R0:W-:Y:S01]  /*4ad20*/  STL.64 [R1+0x49f8], R58 ;  /* 0x0049f83a01007387 */ /* 0x0001e20000100a00 */
[----:B------:R-:W2:Y:S01]  /*4ad30*/  LDL.LU R56, [R1+0x420] ;  /* 0x0004200001387983 */ /* 0x000ea20000300800 */
[----:B------:R-:W2:Y:S02]  /*4ad40*/  LDL.LU R57, [R1+0x424] ;  /* 0x0004240001397983 */ /* 0x000ea40000300800 */
[----:B------:R-:W-:-:S02]  /*4ad50*/  IMAD.MOV.U32 R50, RZ, RZ, R14 ;  /* 0x000000ffff327224 */ /* 0x000fc400078e000e */
[----:B------:R-:W-:Y:S01]  /*4ad60*/  IMAD.MOV.U32 R49, RZ, RZ, R15 ;  /* 0x000000ffff317224 */ /* 0x000fe200078e000f */
[----:B0-----:R-:W2:Y:S01]  /*4ad70*/  LDL.LU R58, [R1+0x428] ;  /* 0x00042800013a7983 */ /* 0x001ea20000300800 */
[----:B------:R-:W2:Y:S02]  /*4ad80*/  LDL.LU R59, [R1+0x42c] ;  /* 0x00042c00013b7983 */ /* 0x000ea40000300800 */
[----:B------:R-:W4:Y:S02]  /*4ad90*/  LDL.LU.64 R10, [R1+0x4a90] ;  /* 0x004a9000010a7983 */ /* 0x000f240000300a00 */
[----:B------:R-:W2:Y:S10]  /*4ada0*/  LDL.LU.64 R8, [R1+0x4a88] ;  /* 0x004a880001087983 */ /* 0x000eb40000300a00 */
[----:B------:R-:W-:Y:S01]  /*4adb0*/  STL.64 [R1+0x1800], R32 ;  /* 0x0018002001007387 */ /* 0x000fe20000100a00 */
[----:B------:R0:W-:Y:S03]  /*4adc0*/  STL.64 [R1+0x1808], R34 ;  /* 0x0018082201007387 */ /* 0x0001e60000100a00 */
[----:B0-----:R-:W2:Y:S01]  /*4add0*/  LDL.LU.64 R34, [R1+0x4a80] ;  /* 0x004a800001227983 */ /* 0x001ea20000300a00 */
[----:B------:R-:W2:Y:S01]  /*4ade0*/  LDL.LU.64 R32, [R1+0x4a78] ;  /* 0x004a780001207983 */ /* 0x000ea20000300a00 */
[C---:B---3--:R-:W-:Y:S02]  /*4adf0*/  HMMA.16816.F32.BF16 R40, R20.reuse, R14, R40 ;  /* 0x0000000e1428723c */ /* 0x048fe40000041828 */
[----:B------:R-:W3:Y:S11]  /*4ae00*/  LDL.LU.64 R14, [R1+0x4a70] ;  /* 0x004a7000010e7983 */ /* 0x000ef60000300a00 */
[----:B------:R-:W-:Y:S10]  /*4ae10*/  @!UPT UIADD3 URZ, URZ, URZ, URZ ;  /* 0x0000003f3f3ff290 */ /* 0x000ff4000fffe03f */
[----:B------:R0:W-:Y:S01]  /*4ae20*/  STL.64 [R1+0x17f0], R40 ;  /* 0x0017f02801007387 */ /* 0x0001e20000100a00 */
[----:B------:R-:W-:Y:S02]  /*4ae30*/  IMAD.MOV.U32 R13, RZ, RZ, R42 ;  /* 0x000000ffff0d7224 */ /* 0x000fe400078e002a */
[----:B------:R-:W-:Y:S02]  /*4ae40*/  IMAD.MOV.U32 R12, RZ, RZ, R43 ;  /* 0x000000ffff0c7224 */ /* 0x000fe400078e002b */
[----:B------:R-:W2:Y:S04]  /*4ae50*/  LDL.LU.64 R42, [R1+0x4a68] ;  /* 0x004a6800012a7983 */ /* 0x000ea80000300a00 */
[----:B0-----:R-:W2:Y:S01]  /*4ae60*/  LDL.LU.64 R40, [R1+0x4a60] ;  /* 0x004a600001287983 */ /* 0x001ea20000300a00 */
[C---:B---3--:R-:W-:Y:S11]  /*4ae70*/  HMMA.16816.F32.BF16 R16, R20.reuse, R14, R16 ;  /* 0x0000000e1410723c */ /* 0x048ff60000041810 */
[----:B------:R-:W-:Y:S11]  /*4ae80*/  @!UPT UIADD3 URZ, URZ, URZ, URZ ;  /* 0x0000003f3f3ff290 */ /* 0x000ff6000fffe03f */
[----:B------:R-:W-:Y:S01]  /*4ae90*/  @!UPT UIADD3 URZ, URZ, URZ, URZ ;  /* 0x0000003f3f3ff290 */ /* 0x000fe2000fffe03f */
[----:B------:R-:W-:Y:S01]  /*4aea0*/  STL.64 [R1+0x17e0], R16 ;  /* 0x0017e01001007387 */ /* 0x000fe20000100a00 */
[----:B------:R0:W-:Y:S03]  /*4aeb0*/  STL.64 [R1+0x17e8], R18 ;  /* 0x0017e81201007387 */ /* 0x0001e60000100a00 */
[----:B0-----:R-:W3:Y:S01]  /*4aec0*/  LDL.LU.64 R18, [R1+0x4a58] ;  /* 0x004a580001127983 */ /* 0x001ee20000300a00 */
[----:B------:R-:W-:Y:S02]  /*4aed0*/  STL.64 [R1+0x49b8], R14 ;  /* 0x0049b80e01007387 */ /* 0x000fe40000100a00 */
[----:B------:R0:W-:Y:S02]  /*4aee0*/  STL.64 [R1+0x49b0], R12 ;  /* 0x0049b00c01007387 */ /* 0x0001e40000100a00 */
[----:B0-----:R-:W2:Y:S01]  /*4aef0*/  LDL.LU R12, [R1+0x430] ;  /* 0x00043000010c7983 */ /* 0x001ea20000300800 */
[----:B------:R-:W2:Y:S02]  /*4af00*/  LDL.LU R13, [R1+0x434] ;  /* 0x00043400010d7983 */ /* 0x000ea40000300800 */
[----:B------:R-:W2:Y:S02]  /*4af10*/  LDL.LU R14, [R1+0x438] ;  /* 0x00043800010e7983 */ /* 0x000ea40000300800 */
[----:B------:R-:W2:Y:S01]  /*4af20*/  LDL.LU R15, [R1+0x43c] ;  /* 0x00043c00010f7983 */ /* 0x000ea20000300800 */
[----:B---3--:R-:W-:Y:S01]  /*4af30*/  HMMA.16816.F32.BF16 R20, R20, R18, R44 ;  /* 0x000000121414723c */ /* 0x008fe2000004182c */
[----:B------:R-:W2:Y:S01]  /*4af40*/  LDL.LU.64 R46, [R1+0x4a50] ;  /* 0x004a5000012e7983 */ /* 0x000ea20000300a00 */
[----:B------:R-:W2:Y:S11]  /*4af50*/  LDL.LU.64 R44, [R1+0x4a48] ;  /* 0x004a4800012c7983 */ /* 0x000eb60000300a00 */
[----:B------:R-:W-:Y:S10]  /*4af60*/  @!UPT UIADD3 URZ, URZ, URZ, URZ ;  /* 0x0000003f3f3ff290 */ /* 0x000ff4000fffe03f */
[----:B------:R0:W-:Y:S01]  /*4af70*/  STL.64 [R1+0x1030], R20 ;  /* 0x0010301401007387 */ /* 0x0001e20000100a00 */
[----:B------:R1:W-:Y:S03]  /*4af80*/  STL.64 [R1+0x1038], R22 ;  /* 0x0010381601007387 */ /* 0x0003e60000100a00 */
[----:B0-----:R-:W3:Y:S01]  /*4af90*/  LDL.LU R20, [R1+0x440] ;  /* 0x0004400001147983 */ /* 0x001ee20000300800 */
[----:B------:R-:W3:Y:S02]  /*4afa0*/  LDL.LU R21, [R1+0x444] ;  /* 0x0004440001157983 */ /* 0x000ee40000300800 */
[----:B-1----:R-:W3:Y:S02]  /*4afb0*/  LDL.LU R22, [R1+0x448] ;  /* 0x0004480001167983 */ /* 0x002ee40000300800 */
[----:B------:R-:W3:Y:S01]  /*4afc0*/  LDL.LU R23, [R1+0x44c] ;  /* 0x00044c0001177983 */ /* 0x000ee20000300800 */
[----:B------:R0:W-:Y:S01]  /*4afd0*/  STL.64 [R1+0x49a8], R18 ;  /* 0x0049a81201007387 */ /* 0x0001e20000100a00 */
[----:B------:R-:W3:Y:S02]  /*4afe0*/  LDL.LU R16, [R1+0x450] ;  /* 0x0004500001107983 */ /* 0x000ee40000300800 */
[----:B------:R-:W3:Y:S01]  /*4aff0*/  LDL.LU R17, [R1+0x454] ;  /* 0x0004540001117983 */ /* 0x000ee20000300800 */
[----:B0-----:R-:W3:Y:S01]  /*4b000*/  LDL.LU R18, [R1+0x458] ;  /* 0x0004580001127983 */ /* 0x001ee20000300800 */
[----:B------:R-:W3:Y:S01]  /*4b010*/  LDL.LU R19, [R1+0x45c] ;  /* 0x00045c0001137983 */ /* 0x000ee20000300800 */
[C---:B--2---:R-:W-:Y:S11]  /*4b020*/  HMMA.16816.F32.BF16 R36, R44.reuse, R42, R36 ;  /* 0x0000002a2c24723c */ /* 0x044ff60000041824 */
[----:B------:R-:W-:Y:S11]  /*4b030*/  @!UPT UIADD3 URZ, URZ, URZ, URZ ;  /* 0x0000003f3f3ff290 */ /* 0x000ff6000fffe03f */
[----:B------:R-:W-:Y:S01]  /*4b040*/  @!UPT UIADD3 URZ, URZ, URZ, URZ ;  /* 0x0000003f3f3ff290 */ /* 0x000fe2000fffe03f */
[----:B------:R-:W-:Y:S01]  /*4b050*/  STL.64 [R1+0x660], R36 ;  /* 0x0006602401007387 */ /* 0x000fe20000100a00 */
[----:B------:R0:W-:Y:S03]  /*4b060*/  STL.64 [R1+0x668], R38 ;  /* 0x0006682601007387 */ /* 0x0001e60000100a00 */
[----:B0-----:R-:W3:Y:S01]  /*4b070*/  LDL.LU.64 R38, [R1+0x4a40] ;  /* 0x004a400001267983 */ /* 0x001ee20000300a00 */
[----:B------:R-:W2:Y:S02]  /*4b080*/  LDL.LU.64 R36, [R1+0x4a38] ;  /* 0x004a380001247983 */ /* 0x000ea40000300a00 */
[----:B------:R-:W-:Y:S02]  /*4b090*/  STL.64 [R1+0x49c8], R42 ;  /* 0x0049c82a01007387 */ /* 0x000fe40000100a00 */
[----:B------:R-:W-:Y:S01]  /*4b0a0*/  STL.64 [R1+0x49c0], R40 ;  /* 0x0049c02801007387 */ /* 0x000fe20000100a00 */
[C---:B------:R-:W-:Y:S08]  /*4b0b0*/  HMMA.16816.F32.BF16 R12, R44.reuse, R30, R12 ;  /* 0x0000001e2c0c723c */ /* 0x040ff0000004180c */
[C---:B---3--:R-:W-:Y:S01]  /*4b0c0*/  HMMA.16816.F32.BF16 R16, R44.reuse, R38, R16 ;  /* 0x000000262c10723c */ /* 0x048fe20000041810 */
[----:B------:R-:W-:Y:S01]  /*4b0d0*/  STL.64 [R1+0x4990], R38 ;  /* 0x0049902601007387 */ /* 0x000fe20000100a00 */
[----:B--2---:R-:W-:Y:S11]  /*4b0e0*/  STL.64 [R1+0x4988], R36 ;  /* 0x0049882401007387 */ /* 0x004ff60000100a00 */
[----:B------:R-:W-:Y:S10]  /*4b0f0*/  @!UPT UIADD3 URZ, URZ, URZ, URZ ;  /* 0x0000003f3f3ff290 */ /* 0x000ff4000fffe03f */
[----:B------:R-:W-:Y:S01]  /*4b100*/  STL.64 [R1+0x650], R16 ;  /* 0x0006501001007387 */ /* 0x000fe20000100a00 */
[----:B------:R0:W-:Y:S02]  /*4b110*/  STL.64 [R1+0x658], R18 ;  /* 0x0006581201007387 */ /* 0x0001e40000100a00 */
[C---:B0-----:R-:W-:Y:S01]  /*4b120*/  HMMA.16816.F32.BF16 R16, R44.reuse, R34, R20 ;  /* 0x000000222c10723c */ /* 0x041fe20000041814 */
[----:B------:R-:W-:Y:S01]  /*4b130*/  STL.64 [R1+0x49d8], R34 ;  /* 0x0049d82201007387 */ /* 0x000fe20000100a00 */
[----:B------:R-:W-:Y:S03]  /*4b140*/  STL.64 [R1+0x49d0], R32 ;  /* 0x0049d02001007387 */ /* 0x000fe60000100a00 */
[----:B------:R-:W0:Y:S11]  /*4b150*/  LDSM.16.MT88.4 R20, [R0+0x2180] ;  /* 0x002180000014783b */ /* 0x000e360000004200 */
[----:B------:R-:W-:Y:S07]  /*4b160*/  @!UPT UIADD3 URZ, URZ, URZ, URZ ;  /* 0x0000003f3f3ff290 */ /* 0x000fee000fffe03f */
[----:B------:R-:W-:Y:S01]  /*4b170*/  STL.64 [R1+0x640], R16 ;  /* 0x0006401001007387 */ /* 0x000fe20000100a00 */
[----:B------:R1:W-:Y:S02]  /*4b180*/  STL.64 [R1+0x648], R18 ;  /* 0x0006481201007387 */ /* 0x0003e40000100a00 */
[----:B------:R-:W-:Y:S02]  /*4b190*/  STL.64 [R1+0x49e0], R26 ;  /* 0x0049e01a01007387 */ /* 0x000fe40000100a00 */
[----:B------:R-:W-:Y:S01]  /*4b1a0*/  STL.64 [R1+0x630], R12 ;  /* 0x0006300c01007387 */ /* 0x000fe20000100a00 */
[----:B------:R4:W-:Y:S01]  /*4b1b0*/  STL.64 [R1+0x638], R14 ;  /* 0x0006380e01007387 */ /* 0x0009e20000100a00 */
[C---:B-1----:R-:W-:Y:S08]  /*4b1c0*/  HMMA.16816.F32.BF16 R16, R44.reuse, R26, R56 ;  /* 0x0000001a2c10723c */ /* 0x042ff00000041838 */
[----:B----4-:R-:W-:Y:S11]  /*4b1d0*/  HMMA.16816.F32.BF16 R12, R44, R10, R52 ;  /* 0x0000000a2c0c723c */ /* 0x010ff60000041834 */
[----:B------:R-:W-:Y:S04]  /*4b1e0*/  @!UPT UIADD3 URZ, URZ, URZ, URZ ;  /* 0x0000003f3f3ff290 */ /* 0x000fe8000fffe03f */
[----:B------:R1:W-:Y:S01]  /*4b1f0*/  STL.64 [R1+0x620], R16 ;  /* 0x0006201001007387 */ /* 0x0003e20000100a00 */
[----:B------:R2:W-:Y:S02]  /*4b200*/  STL.64 [R1+0x628], R18 ;  /* 0x0006281201007387 */ /* 0x0005e40000100a00 */
[----:B------:R-:W-:Y:S02]  /*4b210*/  STL.64 [R1+0x49f0], R10 ;  /* 0x0049f00a01007387 */ /* 0x000fe40000100a00 */
[----:B------:R-:W-:Y:S03]  /*4b220*/  STL.64 [R1+0x49e8], R8 ;  /* 0x0049e80801007387 */ /* 0x000fe60000100a00 */
[----:B------:R-:W-:Y:S01]  /*4b230*/  STL.64 [R1+0x610], R12 ;  /* 0x0006100c01007387 */ /* 0x000fe20000100a00 */
[----:B------:R3:W-:Y:S03]  /*4b240*/  STL.64 [R1+0x618], R14 ;  /* 0x0006180e01007387 */ /* 0x0007e60000100a00 */
[----:B-1----:R-:W4:Y:S01]  /*4b250*/  LDL.LU R16, [R1+0x580] ;  /* 0x0005800001107983 */ /* 0x002f220000300800 */
[----:B------:R-:W4:Y:S02]  /*4b260*/  LDL.LU R17, [R1+0x584] ;  /* 0x0005840001117983 */ /* 0x000f240000300800 */
[----:B--2---:R-:W2:Y:S02]  /*4b270*/  LDL.LU R18, [R1+0x588] ;  /* 0x0005880001127983 */ /* 0x004ea40000300800 */
[----:B------:R-:W2:Y:S02]  /*4b280*/  LDL.LU R19, [R1+0x58c] ;  /* 0x00058c0001137983 */ /* 0x000ea40000300800 */
[----:B---3--:R-:W-:-:S02]  /*4b290*/  IMAD.MOV.U32 R14, RZ, RZ, R50 ;  /* 0x000000ffff0e7224 */ /* 0x008fc400078e0032 */
[----:B------:R-:W-:Y:S01]  /*4b2a0*/  IMAD.MOV.U32 R15, RZ, RZ, R49 ;  /* 0x000000ffff0f7224 */ /* 0x000fe200078e0031 */
[----:B--2---:R-:W-:Y:S01]  /*4b2b0*/  STL.64 [R1+0x4a08], R18 ;  /* 0x004a081201007387 */ /* 0x004fe20000100a00 */
[----:B----4-:R-:W-:Y:S03]  /*4b2c0*/  STL.64 [R1+0x4a00], R16 ;  /* 0x004a001001007387 */ /* 0x010fe60000100a00 */
[----:B------:R1:W-:Y:S02]  /*4b2d0*/  STL.64 [R1+0x4a10], R14 ;  /* 0x004a100e01007387 */ /* 0x0003e40000100a00 */
[----:B------:R-:W2:Y:S01]  /*4b2e0*/  LDL.LU R8, [R1+0x5b0] ;  /* 0x0005b00001087983 */ /* 0x000ea20000300800 */
[----:B------:R-:W2:Y:S01]  /*4b2f0*/  LDL.LU R9, [R1+0x5b4] ;  /* 0x0005b40001097983 */ /* 0x000ea20000300800 */
[----:B------:R-:W3:Y:S02]  /*4b300*/  LDL.LU R10, [R1+0x5b8] ;  /* 0x0005b800010a7983 */ /* 0x000ee40000300800 */
[----:B------:R-:W3:Y:S02]  /*4b310*/  LDL.LU R11, [R1+0x5bc] ;  /* 0x0005bc00010b7983 */ /* 0x000ee40000300800 */
[----:B------:R-:W-:-:S02]  /*4b320*/  IMAD.MOV.U32 R58, RZ, RZ, R48 ;  /* 0x000000ffff3a7224 */ /* 0x000fc400078e0030 */
[----:B------:R-:W-:Y:S02]  /*4b330*/  IMAD.MOV.U32 R59, RZ, RZ, R29 ;  /* 0x000000ffff3b7224 */ /* 0x000fe400078e001d */
[----:B-1----:R-:W-:Y:S02]  /*4b340*/  IMAD.MOV.U32 R14, RZ, RZ, R28 ;  /* 0x000000ffff0e7224 */ /* 0x002fe400078e001c */
[----:B------:R-:W-:Y:S01]  /*4b350*/  IMAD.MOV.U32 R15, RZ, RZ, R25 ;  /* 0x000000ffff0f7224 */ /* 0x000fe200078e0019 */
[----:B---3--:R-:W-:Y:S01]  /*4b360*/  STL.64 [R1+0x4a20], R10 ;  /* 0x004a200a01007387 */ /* 0x008fe20000100a00 */
[----:B--2---:R1:W-:Y:S02]  /*4b370*/  STL.64 [R1+0x4a18], R8 ;  /* 0x004a180801007387 */ /* 0x0043e40000100a00 */
[----:B------:R-:W-:Y:S02]  /*4b380*/  STL.64 [R1+0x4a28], R58 ;  /* 0x004a283a01007387 */ /* 0x000fe40000100a00 */
[----:B------:R-:W2:Y:S01]  /*4b390*/  LDL.LU R48, [R1+0x600] ;  /* 0x0006000001307983 */ /* 0x000ea20000300800 */
[----:B------:R-:W2:Y:S01]  /*4b3a0*/  LDL.LU R49, [R1+0x604] ;  /* 0x0006040001317983 */ /* 0x000ea20000300800 */
[----:B------:R-:W2:Y:S02]  /*4b3b0*/  LDL.LU R50, [R1+0x608] ;  /* 0x0006080001327983 */ /* 0x000ea40000300800 */
[----:B------:R-:W2:Y:S02]  /*4b3c0*/  LDL.LU R51, [R1+0x60c] ;  /* 0x00060c0001337983 */ /* 0x000ea40000300800 */
[----:B------:R3:W-:Y:S01]  /*4b3d0*/  STL.64 [R1+0x4a30], R14 ;  /* 0x004a300e01007387 */ /* 0x0007e20000100a00 */
[----:B-1----:R-:W4:Y:S01]  /*4b3e0*/  LDL.LU R8, [R1+0x5d0] ;  /* 0x0005d00001087983 */ /* 0x002f220000300800 */
[----:B------:R-:W4:Y:S02]  /*4b3f0*/  LDL.LU R9, [R1+0x5d4] ;  /* 0x0005d40001097983 */ /* 0x000f240000300800 */
[----:B------:R-:W4:Y:S02]  /*4b400*/  LDL.LU R10, [R1+0x5d8] ;  /* 0x0005d800010a7983 */ /* 0x000f240000300800 */
[----:B------:R-:W4:Y:S01]  /*4b410*/  LDL.LU R11, [R1+0x5dc] ;  /* 0x0005dc00010b7983 */ /* 0x000f220000300800 */
[----:B------:R-:W4:Y:S01]  /*4b420*/  LDL.LU R52, [R1+0x5f0] ;  /* 0x0005f00001347983 */ /* 0x000f220000300800 */
[----:B------:R-:W4:Y:S02]  /*4b430*/  LDL.LU R53, [R1+0x5f4] ;  /* 0x0005f40001357983 */ /* 0x000f240000300800 */
[----:B------:R-:W4:Y:S02]  /*4b440*/  LDL.LU R54, [R1+0x5f8] ;  /* 0x0005f80001367983 */ /* 0x000f240000300800 */
[----:B------:R-:W4:Y:S01]  /*4b450*/  LDL.LU R55, [R1+0x5fc] ;  /* 0x0005fc0001377983 */ /* 0x000f220000300800 */
[----:B------:R-:W4:Y:S01]  /*4b460*/  LDL.64 R38, [R1+0xf8] ;  /* 0x0000f80001267983 */ /* 0x000f220000100a00 */
[----:B------:R-:W4:Y:S02]  /*4b470*/  LDL.LU R12, [R1+0x5e0] ;  /* 0x0005e000010c7983 */ /* 0x000f240000300800 */
[----:B------:R-:W4:Y:S02]  /*4b480*/  LDL.LU R13, [R1+0x5e4] ;  /* 0x0005e400010d7983 */ /* 0x000f240000300800 */
[----:B---3--:R-:W3:Y:S01]  /*4b490*/  LDL.LU R14, [R1+0x5e8] ;  /* 0x0005e800010e7983 */ /* 0x008ee20000300800 */
[----:B------:R-:W3:Y:S01]  /*4b4a0*/  LDL.LU R15, [R1+0x5ec] ;  /* 0x0005ec00010f7983 */ /* 0x000ee20000300800 */
[----:B------:R-:W3:Y:S02]  /*4b4b0*/  LDL.LU R16, [R1+0x5c0] ;  /* 0x0005c00001107983 */ /* 0x000ee40000300800 */
[----:B------:R-:W3:Y:S02]  /*4b4c0*/  LDL.LU R17, [R1+0x5c4] ;  /* 0x0005c40001117983 */ /* 0x000ee40000300800 */
[----:B------:R-:W3:Y:S02]  /*4b4d0*/  LDL.LU R18, [R1+0x5c8] ;  /* 0x0005c80001127983 */ /* 0x000ee40000300800 */
[----:B------:R-:W-:Y:S01]  /*4b4e0*/  IMAD.MOV.U32 R58, RZ, RZ, R24 ;  /* 0x000000ffff3a7224 */ /* 0x000fe200078e0018 */
[----:B------:R-:W3:Y:S01]  /*4b4f0*/  LDL.LU R19, [R1+0x5cc] ;  /* 0x0005cc0001137983 */ /* 0x000ee20000300800 */
[----:B------:R-:W3:Y:S02]  /*4b500*/  LDL.LU R24, [R1+0x5a0] ;  /* 0x0005a00001187983 */ /* 0x000ee40000300800 */
[----:B------:R-:W3:Y:S02]  /*4b510*/  LDL.LU R25, [R1+0x5a4] ;  /* 0x0005a40001197983 */ /* 0x000ee40000300800 */
[----:B------:R-:W3:Y:S01]  /*4b520*/  LDL.LU R26, [R1+0x5a8] ;  /* 0x0005a800011a7983 */ /* 0x000ee20000300800 */
[----:B------:R-:W3:Y:S01]  /*4b530*/  LDL.LU R27, [R1+0x5ac] ;  /* 0x0005ac00011b7983 */ /* 0x000ee20000300800 */
[----:B------:R-:W3:Y:S02]  /*4b540*/  LDL.64 R34, [R1+0x18] ;  /* 0x0000180001227983 */ /* 0x000ee40000100a00 */
[----:B------:R-:W3:Y:S02]  /*4b550*/  LDL.LU R40, [R1+0x590] ;  /* 0x0005900001287983 */ /* 0x000ee40000300800 */
[----:B------:R-:W3:Y:S01]  /*4b560*/  LDL.LU R41, [R1+0x594] ;  /* 0x0005940001297983 */ /* 0x000ee20000300800 */
[----:B------:R-:W3:Y:S01]  /*4b570*/  LDL.LU R42, [R1+0x598] ;  /* 0x00059800012a7983 */ /* 0x000ee20000300800 */
[----:B------:R-:W3:Y:S02]  /*4b580*/  LDL.LU R43, [R1+0x59c] ;  /* 0x00059c00012b7983 */ /* 0x000ee40000300800 */
[----:B0-----:R-:W-:Y:S02]  /*4b590*/  STL.64 [R1+0x48e8], R22 ;  /* 0x0048e81601007387 */ /* 0x001fe40000100a00 */
[----:B------:R2:W-:Y:S02]  /*4b5a0*/  STL.64 [R1+0x48e0], R20 ;  /* 0x0048e01401007387 */ /* 0x0005e40000100a00 */
[----:B------:R-:W-:Y:S01]  /*4b5b0*/  IMAD.MOV.U32 R59, RZ, RZ, R5 ;  /* 0x000000ffff3b7224 */ /* 0x000fe200078e0005 */
[C---:B--2---:R-:W-:Y:S01]  /*4b5c0*/  HMMA.16816.F32.BF16 R20, R44.reuse, R6, R48 ;  /* 0x000000062c14723c */ /* 0x044fe20000041830 */
[----:B------:R-:W2:Y:S07]  /*4b5d0*/  LDL.LU R48, [R1+0x400] ;  /* 0x0004000001307983 */ /* 0x000eae0000300800 */
[C---:B----4-:R-:W-:Y:S08]  /*4b5e0*/  HMMA.16816.F32.BF16 R52, R44.reuse, R38, R52 ;  /* 0x000000262c34723c */ /* 0x050ff00000041834 */
[----:B---3--:R-:W-:Y:S07]  /*4b5f0*/  HMMA.16816.F32.BF16 R56, R44, R58, R12 ;  /* 0x0000003a2c38723c */ /* 0x008fee000004180c */
[----:B------:R0:W-:Y:S01]  /*4b600*/  STL.64 [R1+0x1680], R20 ;  /* 0x0016801401007387 */ /* 0x0001e20000100a00 */
[----:B------:R1:W-:Y:S02]  /*4b610*/  STL.64 [R1+0x1688], R22 ;  /* 0x0016881601007387 */ /* 0x0003e40000100a00 */
[----:B------:R-:W2:Y:S02]  /*4b620*/  LDL.LU R49, [R1+0x404] ;  /* 0x0004040001317983 */ /* 0x000ea40000300800 */
[----:B------:R-:W2:Y:S01]  /*4b630*/  LDL.LU R50, [R1+0x408] ;  /* 0x0004080001327983 */ /* 0x000ea20000300800 */
[----:B------:R-:W2:Y:S04]  /*4b640*/  LDL.LU R51, [R1+0x40c] ;  /* 0x00040c0001337983 */ /* 0x000ea80000300800 */
[----:B0-----:R-:W3:Y:S01]  /*4b650*/  LDL.LU R20, [R1+0x3a0] ;  /* 0x0003a00001147983 */ /* 0x001ee20000300800 */
[----:B------:R-:W3:Y:S02]  /*4b660*/  LDL.LU R21, [R1+0x3a4] ;  /* 0x0003a40001157983 */ /* 0x000ee40000300800 */
[----:B-1----:R-:W3:Y:S02]  /*4b670*/  LDL.LU R22, [R1+0x3a8] ;  /* 0x0003a80001167983 */ /* 0x002ee40000300800 */
[----:B------:R-:W3:Y:S01]  /*4b680*/  LDL.LU R23, [R1+0x3ac] ;  /* 0x0003ac0001177983 */ /* 0x000ee20000300800 */
[----:B------:R0:W-:Y:S01]  /*4b690*/  STL.64 [R1+0x1670], R52 ;  /* 0x0016703401007387 */ /* 0x0001e20000100a00 */
[----:B------:R-:W-:Y:S02]  /*4b6a0*/  STL.64 [R1+0x1678], R54 ;  /* 0x0016783601007387 */ /* 0x000fe40000100a00 */
[----:B------:R-:W4:Y:S02]  /*4b6b0*/  LDL.LU R36, [R1+0x3f0] ;  /* 0x0003f00001247983 */ /* 0x000f240000300800 */
[----:B------:R-:W4:Y:S02]  /*4b6c0*/  LDL.LU R37, [R1+0x3f4] ;  /* 0x0003f40001257983 */ /* 0x000f240000300800 */
[----:B------:R-:W-:-:S02]  /*4b6d0*/  IMAD.MOV.U32 R29, RZ, RZ, R39 ;  /* 0x000000ffff1d7224 */ /* 0x000fc400078e0027 */
[----:B0-----:R-:W-:Y:S02]  /*4b6e0*/  IMAD.MOV.U32 R52, RZ, RZ, R38 ;  /* 0x000000ffff347224 */ /* 0x001fe400078e0026 */
[----:B------:R-:W4:Y:S01]  /*4b6f0*/  LDL.LU R38, [R1+0x3f8] ;  /* 0x0003f80001267983 */ /* 0x000f220000300800 */
[----:B------:R-:W4:Y:S02]  /*4b700*/  LDL.LU R39, [R1+0x3fc] ;  /* 0x0003fc0001277983 */ /* 0x000f240000300800 */
[----:B------:R-:W2:Y:S02]  /*4b710*/  LDL.LU.64 R14, [R1+0x4a30] ;  /* 0x004a3000010e7983 */ /* 0x000ea40000300a00 */
[----:B------:R-:W-:Y:S01]  /*4b720*/  STL.64 [R1+0x1660], R56 ;  /* 0x0016603801007387 */ /* 0x000fe20000100a00 */
[----:B------:R0:W-:Y:S04]  /*4b730*/  STL.64 [R1+0x1668], R58 ;  /* 0x0016683a01007387 */ /* 0x0001e80000100a00 */
[----:B0-----:R-:W3:Y:S01]  /*4b740*/  LDL.LU.64 R58, [R1+0x4a28] ;  /* 0x004a2800013a7983 */ /* 0x001ee20000300a00 */
[C---:B--2---:R-:W-:Y:S03]  /*4b750*/  HMMA.16816.F32.BF16 R12, R44.reuse, R14, R8 ;  /* 0x0000000e2c0c723c */ /* 0x044fe60000041808 */
[----:B------:R-:W2:Y:S01]  /*4b760*/  LDL.LU.64 R10, [R1+0x4a20] ;  /* 0x004a2000010a7983 */ /* 0x000ea20000300a00 */
[----:B------:R-:W2:Y:S04]  /*4b770*/  LDL.LU.64 R8, [R1+0x4a18] ;  /* 0x004a180001087983 */ /* 0x000ea80000300a00 */
[C---:B---3--:R-:W-:Y:S11]  /*4b780*/  HMMA.16816.F32.BF16 R56, R44.reuse, R58, R16 ;  /* 0x0000003a2c38723c */ /* 0x048ff60000041810 */
[----:B------:R-:W-:Y:S04]  /*4b790*/  @!UPT UIADD3 URZ, URZ, URZ, URZ ;  /* 0x0000003f3f3ff290 */ /* 0x000fe8000fffe03f */
[----:B------:R-:W-:Y:S01]  /*4b7a0*/  STL.64 [R1+0x1650], R12 ;  /* 0x0016500c01007387 */ /* 0x000fe20000100a00 */
[----:B------:R0:W-:Y:S03]  /*4b7b0*/  STL.64 [R1+0x1658], R14 ;  /* 0x0016580e01007387 */ /* 0x0001e60000100a00 */
[----:B0-----:R-:W3:Y:S01]  /*4b7c0*/  LDL.LU.64 R14, [R1+0x4a10] ;  /* 0x004a1000010e7983 */ /* 0x001ee20000300a00 */
[----:B------:R-:W2:Y:S02]  /*4b7d0*/  LDL.LU.64 R18, [R1+0x4a08] ;  /* 0x004a080001127983 */ /* 0x000ea40000300a00 */
[----:B------:R-:W2:Y:S02]  /*4b7e0*/  LDL.LU.64 R16, [R1+0x4a00] ;  /* 0x004a000001107983 */ /* 0x000ea40000300a00 */
[----:B------:R-:W-:Y:S01]  /*4b7f0*/  STL.64 [R1+0x1640], R56 ;  /* 0x0016403801007387 */ /* 0x000fe20000100a00 */
[----:B------:R0:W-:Y:S04]  /*4b800*/  STL.64 [R1+0x1648], R58 ;  /* 0x0016483a01007387 */ /* 0x0001e80000100a00 */
[----:B0-----:R-:W2:Y:S01]  /*4b810*/  LDL.LU.64 R58, [R1+0x49f8] ;  /* 0x0049f800013a7983 */ /* 0x001ea20000300a00 */
[----:B------:R-:W-:Y:S01]  /*4b820*/  HMMA.16816.F32.BF16 R24, R44, R34, R24 ;  /* 0x000000222c18723c */ /* 0x000fe20000041818 */
[----:B------:R-:W-:-:S02]  /*4b830*/  IMAD.MOV.U32 R28, RZ, RZ, R34 ;  /* 0x000000ffff1c7224 */ /* 0x000fc400078e0022 */
[----:B------:R-:W-:-:S05]  /*4b840*/  IMAD.MOV.U32 R5, RZ, RZ, R35 ;  /* 0x000000ffff057224 */ /* 0x000fca00078e0023 */
[C---:B---3--:R-:W-:Y:S08]  /*4b850*/  HMMA.16816.F32.BF16 R12, R44.reuse, R14, R40 ;  /* 0x0000000e2c0c723c */ /* 0x048ff00000041828 */
        /* <DEDUP_REMOVED lines=8> */
[----:B------:R-:W2:Y:S01]  /*4b8e0*/  LDL.LU R56, [R1+0x3b0] ;  /* 0x0003b00001387983 */ /* 0x000ea20000300800 */
[----:B------:R-:W2:Y:S04]  /*4b8f0*/  LDL.LU R57, [R1+0x3b4] ;  /* 0x0003b40001397983 */ /* 0x000ea80000300800 */
[----:B0-----:R-:W2:Y:S01]  /*4b900*/  LDL.LU R58, [R1+0x3b8] ;  /* 0x0003b800013a7983 */ /* 0x001ea20000300800 */
[----:B------:R-:W2:Y:S02]  /*4b910*/  LDL.LU R59, [R1+0x3bc] ;  /* 0x0003bc00013b7983 */ /* 0x000ea40000300800 */
[----:B------:R-:W-:Y:S02]  /*4b920*/  STL.64 [R1+0x1620], R24 ;  /* 0x0016201801007387 */ /* 0x000fe40000100a00 */
[----:B------:R0:W-:Y:S02]  /*4b930*/  STL.64 [R1+0x1628], R26 ;  /* 0x0016281a01007387 */ /* 0x0001e40000100a00 */
[----:B0-----:R-:W2:Y:S01]  /*4b940*/  LDL.LU.64 R26, [R1+0x49e0] ;  /* 0x0049e000011a7983 */ /* 0x001ea20000300a00 */
[----:B------:R-:W2:Y:S02]  /*4b950*/  LDL.LU.64 R34, [R1+0x49d8] ;  /* 0x0049d80001227983 */ /* 0x000ea40000300a00 */
[----:B------:R-:W2:Y:S02]  /*4b960*/  LDL.LU.64 R32, [R1+0x49d0] ;  /* 0x0049d00001207983 */ /* 0x000ea40000300a00 */
[----:B------:R-:W4:Y:S01]  /*4b970*/  LDL.LU.64 R42, [R1+0x49c8] ;  /* 0x0049c800012a7983 */ /* 0x000f220000300a00 */
[----:B------:R-:W2:Y:S01]  /*4b980*/  LDL.LU.64 R40, [R1+0x49c0] ;  /* 0x0049c00001287983 */ /* 0x000ea20000300a00 */
[----:B------:R-:W-:Y:S02]  /*4b990*/  STL.64 [R1+0x1610], R12 ;  /* 0x0016100c01007387 */ /* 0x000fe40000100a00 */
[----:B------:R0:W-:Y:S02]  /*4b9a0*/  STL.64 [R1+0x1618], R14 ;  /* 0x0016180e01007387 */ /* 0x0001e40000100a00 */
[----:B0-----:R-:W2:Y:S01]  /*4b9b0*/  LDL.LU.64 R14, [R1+0x49b8] ;  /* 0x0049b800010e7983 */ /* 0x001ea20000300a00 */
[----:B------:R-:W3:Y:S01]  /*4b9c0*/  LDL.LU.64 R12, [R1+0x49b0] ;  /* 0x0049b000010c7983 */ /* 0x000ee20000300a00 */
[C---:B--2---:R-:W-:Y:S11]  /*4b9d0*/  HMMA.16816.F32.BF16 R16, R44.reuse, R14, R16 ;  /* 0x0000000e2c10723c */ /* 0x044ff60000041810 */
[----:B------:R-:W-:Y:S11]  /*4b9e0*/  @!UPT UIADD3 URZ, URZ, URZ, URZ ;  /* 0x0000003f3f3ff290 */ /* 0x000ff6000fffe03f */
[----:B------:R-:W-:Y:S01]  /*4b9f0*/  @!UPT UIADD3 URZ, URZ, URZ, URZ ;  /* 0x0000003f3f3ff290 */ /* 0x000fe2000fffe03f */
[----:B------:R-:W-:Y:S01]  /*4ba00*/  STL.64 [R1+0x1600], R16 ;  /* 0x0016001001007387 */ /* 0x000fe20000100a00 */
[----:B------:R0:W-:Y:S03]  /*4ba10*/  STL.64 [R1+0x1608], R18 ;  /* 0x0016081201007387 */ /* 0x0001e60000100a00 */
[----:B0-----:R-:W2:Y:S01]  /*4ba20*/  LDL.LU.64 R18, [R1+0x49a8] ;  /* 0x0049a80001127983 */ /* 0x001ea20000300a00 */
[----:B------:R-:W-:Y:S02]  /*4ba30*/  STL.64 [R1+0x48f8], R14 ;  /* 0x0048f80e01007387 */ /* 0x000fe40000100a00 */
[----:B---3--:R0:W-:Y:S02]  /*4ba40*/  STL.64 [R1+0x48f0], R12 ;  /* 0x0048f00c01007387 */ /* 0x0081e40000100a00 */
[----:B0-----:R-:W3:Y:S01]  /*4ba50*/  LDL.LU R12, [R1+0x3c0] ;  /* 0x0003c000010c7983 */ /* 0x001ee20000300800 */
[----:B------:R-:W3:Y:S02]  /*4ba60*/  LDL.LU R13, [R1+0x3c4] ;  /* 0x0003c400010d7983 */ /* 0x000ee40000300800 */
[----:B------:R-:W3:Y:S02]  /*4ba70*/  LDL.LU R14, [R1+0x3c8] ;  /* 0x0003c800010e7983 */ /* 0x000ee40000300800 */
[----:B------:R-:W3:Y:S01]  /*4ba80*/  LDL.LU R15, [R1+0x3cc] ;  /* 0x0003cc00010f7983 */ /* 0x000ee20000300800 */
[----:B--2---:R-:W-:Y:S01]  /*4ba90*/  HMMA.16816.F32.BF16 R44, R44, R18, R48 ;  /* 0x000000122c2c723c */ /* 0x004fe20000041830 */
[----:B------:R-:W4:Y:S01]  /*4baa0*/  LDL.LU.64 R50, [R1+0x49a0] ;  /* 0x0049a00001327983 */ /* 0x000f220000300a00 */
[----:B------:R-:W4:Y:S11]  /*4bab0*/  LDL.LU.64 R48, [R1+0x4998] ;  /* 0x0049980001307983 */ /* 0x000f360000300a00 */
[----:B------:R-:W-:Y:S10]  /*4bac0*/  @!UPT UIADD3 URZ, URZ, URZ, URZ ;  /* 0x0000003f3f3ff290 */ /* 0x000ff4000fffe03f */
[----:B------:R0:W-:Y:S01]  /*4bad0*/  STL.64 [R1+0x5c0], R44 ;  /* 0x0005c02c01007387 */ /* 0x0001e20000100a00 */
[----:B------:R1:W-:Y:S03]  /*4bae0*/  STL.64 [R1+0x5c8], R46 ;  /* 0x0005c82e01007387 */ /* 0x0003e60000100a00 */
[----:B0-----:R-:W2:Y:S01]  /*4baf0*/  LDL.LU R44, [R1+0x3d0] ;  /* 0x0003d000012c7983 */ /* 0x001ea20000300800 */
[----:B------:R-:W2:Y:S02]  /*4bb00*/  LDL.LU R45, [R1+0x3d4] ;  /* 0x0003d400012d7983 */ /* 0x000ea40000300800 */
[----:B-1----:R-:W2:Y:S02]  /*4bb10*/  LDL.LU R46, [R1+0x3d8] ;  /* 0x0003d800012e7983 */ /* 0x002ea40000300800 */
[----:B------:R-:W2:Y:S01]  /*4bb20*/  LDL.LU R47, [R1+0x3dc] ;  /* 0x0003dc00012f7983 */ /* 0x000ea20000300800 */
[----:B------:R0:W-:Y:S01]  /*4bb30*/  STL.64 [R1+0x4928], R18 ;  /* 0x0049281201007387 */ /* 0x0001e20000100a00 */
[----:B------:R-:W2:Y:S02]  /*4bb40*/  LDL.LU R16, [R1+0x3e0] ;  /* 0x0003e00001107983 */ /* 0x000ea40000300800 */
[----:B------:R-:W2:Y:S01]  /*4bb50*/  LDL.LU R17, [R1+0x3e4] ;  /* 0x0003e40001117983 */ /* 0x000ea20000300800 */
[----:B0-----:R-:W2:Y:S01]  /*4bb60*/  LDL.LU R18, [R1+0x3e8] ;  /* 0x0003e80001127983 */ /* 0x001ea20000300800 */
[----:B------:R-:W2:Y:S01]  /*4bb70*/  LDL.LU R19, [R1+0x3ec] ;  /* 0x0003ec0001137983 */ /* 0x000ea20000300800 */
[C---:B----4-:R-:W-:Y:S11]  /*4bb80*/  HMMA.16816.F32.BF16 R36, R48.reuse, R42, R36 ;  /* 0x0000002a3024723c */ /* 0x050ff60000041824 */
[----:B------:R-:W-:Y:S11]  /*4bb90*/  @!UPT UIADD3 URZ, URZ, URZ, URZ ;  /* 0x0000003f3f3ff290 */ /* 0x000ff6000fffe03f */
[----:B------:R-:W-:Y:S01]  /*4bba0*/  @!UPT UIADD3 URZ, URZ, URZ, URZ ;  /* 0x0000003f3f3ff290 */ /* 0x000fe2000fffe03f */
[----:B------:R-:W-:Y:S01]  /*4bbb0*/  STL.64 [R1+0x4d0], R36 ;  /* 0x0004d02401007387 */ /* 0x000fe20000100a00 */
[----:B------:R0:W-:Y:S03]  /*4bbc0*/  STL.64 [R1+0x4d8], R38 ;  /* 0x0004d82601007387 */ /* 0x0001e60000100a00 */
[----:B0-----:R-:W2:Y:S01]  /*4bbd0*/  LDL.LU.64 R38, [R1+0x4990] ;  /* 0x0049900001267983 */ /* 0x001ea20000300a00 */
[----:B------:R-:W4:Y:S02]  /*4bbe0*/  LDL.LU.64 R36, [R1+0x4988] ;  /* 0x0049880001247983 */ /* 0x000f240000300a00 */
[----:B------:R-:W-:Y:S02]  /*4bbf0*/  STL.64 [R1+0x4908], R42 ;  /* 0x0049082a01007387 */ /* 0x000fe40000100a00 */
[----:B------:R-:W-:Y:S01]  /*4bc00*/  STL.64 [R1+0x4900], R40 ;  /* 0x0049002801007387 */ /* 0x000fe20000100a00 */
[C---:B---3--:R-:W-:Y:S08]  /*4bc10*/  HMMA.16816.F32.BF16 R12, R48.reuse, R30, R12 ;  /* 0x0000001e300c723c */ /* 0x048ff0000004180c */
[C---:B--2---:R-:W-:Y:S01]  /*4bc20*/  HMMA.16816.F32.BF16 R16, R48.reuse, R38, R16 ;  /* 0x000000263010723c */ /* 0x044fe20000041810 */
[----:B------:R-:W-:Y:S01]  /*4bc30*/  STL.64 [R1+0x4918], R38 ;  /* 0x0049182601007387 */ /* 0x000fe20000100a00 */
[----:B----4-:R-:W-:Y:S11]  /*4bc40*/  STL.64 [R1+0x4910], R36 ;  /* 0x0049102401007387 */ /* 0x010ff60000100a00 */
        /* <DEDUP_REMOVED lines=14> */
[----:B--2---:R-:W-:Y:S01]  /*4bd30*/  HMMA.16816.F32.BF16 R12, R48, R10, R20 ;  /* 0x0000000a300c723c */ /* 0x004fe20000041814 */
[----:B------:R1:W-:Y:S11]  /*4bd40*/  STL.64 [R1+0x48d0], R26 ;  /* 0x0048d01a01007387 */ /* 0x0003f60000100a00 */
[----:B------:R-:W-:Y:S03]  /*4bd50*/  @!UPT UIADD3 URZ, URZ, URZ, URZ ;  /* 0x0000003f3f3ff290 */ /* 0x000fe6000fffe03f */
[----:B------:R2:W-:Y:S01]  /*4bd60*/  STL.64 [R1+0x490], R16 ;  /* 0x0004901001007387 */ /* 0x0005e20000100a00 */
[----:B------:R3:W-:Y:S02]  /*4bd70*/  STL.64 [R1+0x498], R18 ;  /* 0x0004981201007387 */ /* 0x0007e40000100a00 */
[----:B------:R-:W4:Y:S05]  /*4bd80*/  LDL.LU R24, [R1+0x390] ;  /* 0x0003900001187983 */ /* 0x000f2a0000300800 */
[----:B------:R-:W-:Y:S01]  /*4bd90*/  STL.64 [R1+0x480], R12 ;  /* 0x0004800c01007387 */ /* 0x000fe20000100a00 */
[----:B------:R-:W-:Y:S01]  /*4bda0*/  STL.64 [R1+0x488], R14 ;  /* 0x0004880e01007387 */ /* 0x000fe20000100a00 */
[----:B------:R-:W4:Y:S02]  /*4bdb0*/  LDL.LU R25, [R1+0x394] ;  /* 0x0003940001197983 */ /* 0x000f240000300800 */
[----:B-1----:R-:W2:Y:S02]  /*4bdc0*/  LDL.LU R26, [R1+0x398] ;  /* 0x00039800011a7983 */ /* 0x002ea40000300800 */
[----:B------:R-:W2:Y:S02]  /*4bdd0*/  LDL.LU R27, [R1+0x39c] ;  /* 0x00039c00011b7983 */ /* 0x000ea40000300800 */
[----:B--2---:R-:W-:Y:S01]  /*4bde0*/  STL.64 [R1+0x4948], R26 ;  /* 0x0049481a01007387 */ /* 0x004fe20000100a00 */
[----:B----4-:R-:W-:Y:S02]  /*4bdf0*/  STL.64 [R1+0x4940], R24 ;  /* 0x0049401801007387 */ /* 0x010fe40000100a00 */
[----:B------:R-:W2:Y:S02]  /*4be00*/  LDL.LU R20, [R1+0x500] ;  /* 0x0005000001147983 */ /* 0x000ea40000300800 */
[----:B------:R-:W2:Y:S01]  /*4be10*/  LDL.LU R21, [R1+0x504] ;  /* 0x0005040001157983 */ /* 0x000ea20000300800 */
[----:B------:R-:W4:Y:S01]  /*4be20*/  LDL.LU R22, [R1+0x508] ;  /* 0x0005080001167983 */ /* 0x000f220000300800 */
[----:B------:R-:W4:Y:S03]  /*4be30*/  LDL.LU R23, [R1+0x50c] ;  /* 0x00050c0001177983 */ /* 0x000f260000300800 */
[----:B----4-:R1:W-:Y:S01]  /*4be40*/  STL.64 [R1+0x4958], R22 ;  /* 0x0049581601007387 */ /* 0x0103e20000100a00 */
[----:B--2---:R2:W-:Y:S02]  /*4be50*/  STL.64 [R1+0x4950], R20 ;  /* 0x0049501401007387 */ /* 0x0045e40000100a00 */
[----:B------:R-:W4:Y:S02]  /*4be60*/  LDL.LU R16, [R1+0x530] ;  /* 0x0005300001107983 */ /* 0x000f240000300800 */
[----:B------:R-:W4:Y:S01]  /*4be70*/  LDL.LU R17, [R1+0x534] ;  /* 0x0005340001117983 */ /* 0x000f220000300800 */
[----:B---3--:R-:W3:Y:S01]  /*4be80*/  LDL.LU R18, [R1+0x538] ;  /* 0x0005380001127983 */ /* 0x008ee20000300800 */
[----:B------:R-:W3:Y:S03]  /*4be90*/  LDL.LU R19, [R1+0x53c] ;  /* 0x00053c0001137983 */ /* 0x000ee60000300800 */
[----:B---3--:R-:W-:Y:S01]  /*4bea0*/  STL.64 [R1+0x4968], R18 ;  /* 0x0049681201007387 */ /* 0x008fe20000100a00 */
[----:B----4-:R-:W-:Y:S02]  /*4beb0*/  STL.64 [R1+0x4960], R16 ;  /* 0x0049601001007387 */ /* 0x010fe40000100a00 */
[----:B-1----:R-:W3:Y:S02]  /*4bec0*/  LDL.64 R22, [R1+0xe8] ;  /* 0x0000e80001167983 */ /* 0x002ee40000100a00 */
[----:B---3--:R1:W-:Y:S01]  /*4bed0*/  STL.64 [R1+0x4970], R22 ;  /* 0x0049701601007387 */ /* 0x0083e20000100a00 */
[----:B------:R-:W3:Y:S02]  /*4bee0*/  LDL.LU R24, [R1+0x540] ;  /* 0x0005400001187983 */ /* 0x000ee40000300800 */
[----:B------:R-:W3:Y:S02]  /*4bef0*/  LDL.LU R25, [R1+0x544] ;  /* 0x0005440001197983 */ /* 0x000ee40000300800 */
[----:B------:R-:W4:Y:S01]  /*4bf00*/  LDL.LU R26, [R1+0x548] ;  /* 0x00054800011a7983 */ /* 0x000f220000300800 */
[----:B------:R-:W4:Y:S04]  /*4bf10*/  LDL.LU R27, [R1+0x54c] ;  /* 0x00054c00011b7983 */ /* 0x000f280000300800 */
[----:B----4-:R-:W-:Y:S01]  /*4bf20*/  STL.64 [R1+0x4980], R26 ;  /* 0x0049801a01007387 */ /* 0x010fe20000100a00 */
[----:B---3--:R3:W-:Y:S02]  /*4bf30*/  STL.64 [R1+0x4978], R24 ;  /* 0x0049781801007387 */ /* 0x0087e40000100a00 */
[----:B--2---:R-:W2:Y:S02]  /*4bf40*/  LDL.LU R20, [R1+0x560] ;  /* 0x0005600001147983 */ /* 0x004ea40000300800 */
[----:B------:R-:W2:Y:S01]  /*4bf50*/  LDL.LU R21, [R1+0x564] ;  /* 0x0005640001157983 */ /* 0x000ea20000300800 */
[----:B-1----:R-:W2:Y:S01]  /*4bf60*/  LDL.LU R22, [R1+0x568] ;  /* 0x0005680001167983 */ /* 0x002ea20000300800 */
[----:B------:R-:W2:Y:S03]  /*4bf70*/  LDL.LU R23, [R1+0x56c] ;  /* 0x00056c0001177983 */ /* 0x000ea60000300800 */
[----:B---3--:R-:W3:Y:S01]  /*4bf80*/  LDL.LU R24, [R1+0x570] ;  /* 0x0005700001187983 */ /* 0x008ee20000300800 */
[----:B------:R-:W3:Y:S02]  /*4bf90*/  LDL.LU R25, [R1+0x574] ;  /* 0x0005740001197983 */ /* 0x000ee40000300800 */
[----:B------:R-:W3:Y:S02]  /*4bfa0*/  LDL.LU R26, [R1+0x578] ;  /* 0x00057800011a7983 */ /* 0x000ee40000300800 */
[----:B------:R-:W3:Y:S01]  /*4bfb0*/  LDL.LU R27, [R1+0x57c] ;  /* 0x00057c00011b7983 */ /* 0x000ee20000300800 */
[----:B------:R-:W4:Y:S04]  /*4bfc0*/  LDL.64 R34, [R1+0xd8] ;  /* 0x0000d80001227983 */ /* 0x000f280000100a00 */
[----:B------:R-:W4:Y:S01]  /*4bfd0*/  LDL.64 R58, [R1+0x38] ;  /* 0x00003800013a7983 */ /* 0x000f220000100a00 */
[----:B------:R-:W4:Y:S02]  /*4bfe0*/  LDL.LU R36, [R1+0x520] ;  /* 0x0005200001247983 */ /* 0x000f240000300800 */
[----:B------:R-:W4:Y:S02]  /*4bff0*/  LDL.LU R37, [R1+0x524] ;  /* 0x0005240001257983 */ /* 0x000f240000300800 */
[----:B------:R-:W4:Y:S01]  /*4c000*/  LDL.LU R38, [R1+0x528] ;  /* 0x0005280001267983 */ /* 0x000f220000300800 */
[----:B------:R-:W4:Y:S01]  /*4c010*/  LDL.LU R39, [R1+0x52c] ;  /* 0x00052c0001277983 */ /* 0x000f220000300800 */
[----:B------:R-:W4:Y:S02]  /*4c020*/  LDL.LU R40, [R1+0x510] ;  /* 0x0005100001287983 */ /* 0x000f240000300800 */
[----:B------:R-:W4:Y:S02]  /*4c030*/  LDL.LU R41, [R1+0x514] ;  /* 0x0005140001297983 */ /* 0x000f240000300800 */
[----:B------:R-:W-:-:S02]  /*4c040*/  IMAD.MOV.U32 R18, RZ, RZ, R52 ;  /* 0x000000ffff127224 */ /* 0x000fc400078e0034 */
[----:B------:R-:W-:Y:S01]  /*4c050*/  IMAD.MOV.U32 R19, RZ, RZ, R29 ;  /* 0x000000ffff137224 */ /* 0x000fe200078e001d */
[----:B------:R-:W4:Y:S01]  /*4c060*/  LDL.LU R42, [R1+0x518] ;  /* 0x00051800012a7983 */ /* 0x000f220000300800 */
[----:B------:R-:W-:Y:S02]  /*4c070*/  IMAD.MOV.U32 R14, RZ, RZ, R28 ;  /* 0x000000ffff0e7224 */ /* 0x000fe400078e001c */
        /* <DEDUP_REMOVED lines=9> */
[----:B------:R-:W-:Y:S01]  /*4c110*/  STL.64 [R1+0x48c8], R10 ;  /* 0x0048c80a01007387 */ /* 0x000fe20000100a00 */
[----:B------:R1:W-:Y:S04]  /*4c120*/  STL.64 [R1+0x48c0], R8 ;  /* 0x0048c00801007387 */ /* 0x0003e80000100a00 */
[----:B-1----:R-:W4:Y:S01]  /*4c130*/  LDL.LU R8, [R1+0x550] ;  /* 0x0005500001087983 */ /* 0x002f220000300800 */
[----:B------:R-:W4:Y:S02]  /*4c140*/  LDL.LU R9, [R1+0x554] ;  /* 0x0005540001097983 */ /* 0x000f240000300800 */
[----:B------:R-:W4:Y:S02]  /*4c150*/  LDL.LU R10, [R1+0x558] ;  /* 0x00055800010a7983 */ /* 0x000f240000300800 */
[----:B------:R-:W4:Y:S01]  /*4c160*/  LDL.LU R11, [R1+0x55c] ;  /* 0x00055c00010b7983 */ /* 0x000f220000300800 */
[----:B0-----:R0:W-:Y:S01]  /*4c170*/  STL.64 [R1+0x4838], R46 ;  /* 0x0048382e01007387 */ /* 0x0011e20000100a00 */
[----:B------:R-:W-:Y:S03]  /*4c180*/  STL.64 [R1+0x4830], R44 ;  /* 0x0048302c01007387 */ /* 0x000fe60000100a00 */
[----:B0-----:R-:W4:Y:S01]  /*4c190*/  LDL.64 R46, [R1+0x8] ;  /* 0x00000800012e7983 */ /* 0x001f220000100a00 */
[C---:B--2---:R-:W-:Y:S08]  /*4c1a0*/  HMMA.16816.F32.BF16 R16, R48.reuse, R18, R20 ;  /* 0x000000123010723c */ /* 0x044ff00000041814 */
[C---:B---3--:R-:W-:Y:S11]  /*4c1b0*/  HMMA.16816.F32.BF16 R24, R48.reuse, R6, R24 ;  /* 0x000000063018723c */ /* 0x048ff60000041818 */
[----:B------:R-:W-:Y:S11]  /*4c1c0*/  @!UPT UIADD3 URZ, URZ, URZ, URZ ;  /* 0x0000003f3f3ff290 */ /* 0x000ff6000fffe03f */
[----:B------:R-:W-:Y:S01]  /*4c1d0*/  @!UPT UIADD3 URZ, URZ, URZ, URZ ;  /* 0x0000003f3f3ff290 */ /* 0x000fe2000fffe03f */
[----:B------:R-:W-:Y:S01]  /*4c1e0*/  STL.64 [R1+0x14d0], R24 ;  /* 0x0014d01801007387 */ /* 0x000fe20000100a00 */
[----:B------:R0:W-:Y:S03]  /*4c1f0*/  STL.64 [R1+0x14d8], R26 ;  /* 0x0014d81a01007387 */ /* 0x0001e60000100a00 */
[----:B0-----:R-:W2:Y:S01]  /*4c200*/  LDL.LU.64 R26, [R1+0x4980] ;  /* 0x00498000011a7983 */ /* 0x001ea20000300a00 */
[----:B------:R-:W2:Y:S02]  /*4c210*/  LDL.LU.64 R24, [R1+0x4978] ;  /* 0x0049780001187983 */ /* 0x000ea40000300a00 */
[----:B------:R-:W4:Y:S02]  /*4c220*/  LDL.LU.64 R22, [R1+0x4970] ;  /* 0x0049700001167983 */ /* 0x000f240000300a00 */
[----:B------:R-:W-:Y:S01]  /*4c230*/  STL.64 [R1+0x14c0], R16 ;  /* 0x0014c01001007387 */ /* 0x000fe20000100a00 */
[----:B------:R0:W-:Y:S04]  /*4c240*/  STL.64 [R1+0x14c8], R18 ;  /* 0x0014c81201007387 */ /* 0x0001e80000100a00 */
[----:B0-----:R-:W3:Y:S01]  /*4c250*/  LDL.LU.64 R18, [R1+0x4968] ;  /* 0x0049680001127983 */ /* 0x001ee20000300a00 */
[----:B------:R-:W3:Y:S02]  /*4c260*/  LDL.LU.64 R16, [R1+0x4960] ;  /* 0x0049600001107983 */ /* 0x000ee40000300a00 */
[----:B------:R-:W-:Y:S01]  /*4c270*/  IMAD.MOV.U32 R15, RZ, RZ, R5 ;  /* 0x000000ffff0f7224 */ /* 0x000fe200078e0005 */
[C---:B----4-:R-:W-:Y:S08]  /*4c280*/  HMMA.16816.F32.BF16 R8, R48.reuse, R22, R8 ;  /* 0x000000163008723c */ /* 0x050ff00000041808 */
[C---:B--2---:R-:W-:Y:S08]  /*4c290*/  HMMA.16816.F32.BF16 R24, R48.reuse, R34, R24 ;  /* 0x000000223018723c */ /* 0x044ff00000041818 */
[----:B---3--:R-:W-:Y:S01]  /*4c2a0*/  HMMA.16816.F32.BF16 R16, R48, R58, R16 ;  /* 0x0000003a3010723c */ /* 0x008fe20000041810 */
[----:B------:R-:W-:-:S06]  /*4c2b0*/  IMAD.MOV.U32 R5, RZ, RZ, R23 ;  /* 0x000000ffff057224 */ /* 0x000fcc00078e0017 */
[----:B------:R0:W-:Y:S01]  /*4c2c0*/  STL.64 [R1+0x14b0], R8 ;  /* 0x0014b00801007387 */ /* 0x0001e20000100a00 */
[----:B------:R1:W-:Y:S02]  /*4c2d0*/  STL.64 [R1+0x14b8], R10 ;  /* 0x0014b80a01007387 */ /* 0x0003e40000100a00 */
[----:B0-----:R-:W-:Y:S02]  /*4c2e0*/  IMAD.MOV.U32 R8, RZ, RZ, R22 ;  /* 0x000000ffff087224 */ /* 0x001fe400078e0016 */
[----:B------:R-:W2:Y:S01]  /*4c2f0*/  LDL.LU.64 R22, [R1+0x4958] ;  /* 0x0049580001167983 */ /* 0x000ea20000300a00 */
[----:B------:R-:W2:Y:S02]  /*4c300*/  LDL.LU.64 R20, [R1+0x4950] ;  /* 0x0049500001147983 */ /* 0x000ea40000300a00 */
[----:B------:R-:W-:Y:S02]  /*4c310*/  STL.64 [R1+0x14a0], R24 ;  /* 0x0014a01801007387 */ /* 0x000fe40000100a00 */
[----:B------:R0:W-:Y:S02]  /*4c320*/  STL.64 [R1+0x14a8], R26 ;  /* 0x0014a81a01007387 */ /* 0x0001e40000100a00 */
[----:B-1----:R-:W-:-:S02]  /*4c330*/  IMAD.MOV.U32 R10, RZ, RZ, R34 ;  /* 0x000000ffff0a7224 */ /* 0x002fc400078e0022 */
[----:B------:R-:W-:Y:S02]  /*4c340*/  IMAD.MOV.U32 R9, RZ, RZ, R35 ;  /* 0x000000ffff097224 */ /* 0x000fe400078e0023 */
[----:B------:R-:W-:Y:S01]  /*4c350*/  IMAD.MOV.U32 R11, RZ, RZ, R59 ;  /* 0x000000ffff0b7224 */ /* 0x000fe200078e003b */
[----:B0-----:R-:W3:Y:S01]  /*4c360*/  LDL.LU.64 R26, [R1+0x4948] ;  /* 0x00494800011a7983 */ /* 0x001ee20000300a00 */
[----:B------:R-:W3:Y:S02]  /*4c370*/  LDL.LU.64 R24, [R1+0x4940] ;  /* 0x0049400001187983 */ /* 0x000ee40000300a00 */
[----:B------:R-:W4:Y:S02]  /*4c380*/  LDL.LU.64 R34, [R1+0x4938] ;  /* 0x0049380001227983 */ /* 0x000f240000300a00 */
[----:B------:R-:W3:Y:S01]  /*4c390*/  LDL.LU.64 R32, [R1+0x4930] ;  /* 0x0049300001207983 */ /* 0x000ee20000300a00 */
[----:B------:R0:W-:Y:S01]  /*4c3a0*/  STL.64 [R1+0x1490], R16 ;  /* 0x0014901001007387 */ /* 0x0001e20000100a00 */
[----:B------:R1:W-:Y:S02]  /*4c3b0*/  STL.64 [R1+0x1498], R18 ;  /* 0x0014981201007387 */ /* 0x0003e40000100a00 */
[----:B0-----:R-:W-:Y:S01]  /*4c3c0*/  IMAD.MOV.U32 R16, RZ, RZ, R58 ;  /* 0x000000ffff107224 */ /* 0x001fe200078e003a */
[----:B-1----:R-:W3:Y:S01]  /*4c3d0*/  LDL.LU.64 R18, [R1+0x4928] ;  /* 0x0049280001127983 */ /* 0x002ee20000300a00 */
[----:B------:R-:W3:Y:S01]  /*4c3e0*/  LDL.LU.64 R58, [R1+0x4920] ;  /* 0x00492000013a7983 */ /* 0x000ee20000300a00 */
[C---:B------:R-:W-:Y:S08]  /*4c3f0*/  HMMA.16816.F32.BF16 R12, R48.reuse, R14, R40 ;  /* 0x0000000e300c723c */ /* 0x040ff00000041828 */
[C---:B--2---:R-:W-:Y:S08]  /*4c400*/  HMMA.16816.F32.BF16 R20, R48.reuse, R46, R20 ;  /* 0x0000002e3014723c */ /* 0x044ff00000041814 */
[C---:B---3--:R-:W-:Y:S11]  /*4c410*/  HMMA.16816.F32.BF16 R36, R48.reuse, R58, R36 ;  /* 0x0000003a3024723c */ /* 0x048ff60000041824 */
        /* <DEDUP_REMOVED lines=11> */
[----:B------:R-:W2:Y:S02]  /*4c4d0*/  LDL.LU.64 R42, [R1+0x4908] ;  /* 0x00490800012a7983 */ /* 0x000ea40000300a00 */
[----:B------:R-:W2:Y:S01]  /*4c4e0*/  LDL.LU.64 R40, [R1+0x4900] ;  /* 0x0049000001287983 */ /* 0x000ea20000300a00 */
[----:B------:R-:W-:Y:S01]  /*4c4f0*/  STL.64 [R1+0x1470], R12 ;  /* 0x0014700c01007387 */ /* 0x000fe20000100a00 */
[----:B------:R0:W-:Y:S03]  /*4c500*/  STL.64 [R1+0x1478], R14 ;  /* 0x0014780e01007387 */ /* 0x0001e60000100a00 */
[----:B0-----:R-:W2:Y:S01]  /*4c510*/  LDL.LU.64 R14, [R1+0x48f8] ;  /* 0x0048f800010e7983 */ /* 0x001ea20000300a00 */
[----:B------:R-:W3:Y:S02]  /*4c520*/  LDL.LU.64 R12, [R1+0x48f0] ;  /* 0x0048f000010c7983 */ /* 0x000ee40000300a00 */
[----:B------:R-:W-:Y:S02]  /*4c530*/  STL.64 [R1+0x1460], R20 ;  /* 0x0014601401007387 */ /* 0x000fe40000100a00 */
[----:B------:R0:W-:Y:S02]  /*4c540*/  STL.64 [R1+0x1468], R22 ;  /* 0x0014681601007387 */ /* 0x0001e40000100a00 */
[----:B0-----:R-:W4:Y:S01]  /*4c550*/  LDL.LU.64 R22, [R1+0x48e8] ;  /* 0x0048e80001167983 */ /* 0x001f220000300a00 */
[----:B------:R-:W4:Y:S02]  /*4c560*/  LDL.LU.64 R20, [R1+0x48e0] ;  /* 0x0048e00001147983 */ /* 0x000f240000300a00 */
[----:B------:R2:W-:Y:S01]  /*4c570*/  STL.64 [R1+0x4840], R46 ;  /* 0x0048402e01007387 */ /* 0x0005e20000100a00 */
[C---:B------:R-:W-:Y:S08]  /*4c580*/  HMMA.16816.F32.BF16 R24, R48.reuse, R18, R24 ;  /* 0x000000123018723c */ /* 0x040ff00000041818 */
[----:B--2---:R-:W-:Y:S01]  /*4c590*/  HMMA.16816.F32.BF16 R44, R48, R14, R56 ;  /* 0x0000000e302c723c */ /* 0x004fe20000041838 */
[----:B------:R-:W-:Y:S01]  /*4c5a0*/  STL.64 [R1+0x4850], R14 ;  /* 0x0048500e01007387 */ /* 0x000fe20000100a00 */
[----:B---3--:R4:W-:Y:S06]  /*4c5b0*/  STL.64 [R1+0x4848], R12 ;  /* 0x0048480c01007387 */ /* 0x0089ec0000100a00 */
[C---:B----4-:R-:W-:Y:S11]  /*4c5c0*/  HMMA.16816.F32.BF16 R12, R20.reuse, R42, R28 ;  /* 0x0000002a140c723c */ /* 0x050ff6000004181c */
[----:B------:R-:W-:Y:S04]  /*4c5d0*/  @!UPT UIADD3 URZ, URZ, URZ, URZ ;  /* 0x0000003f3f3ff290 */ /* 0x000fe8000fffe03f */
[----:B------:R-:W-:Y:S01]  /*4c5e0*/  STL.64 [R1+0x1450], R44 ;  /* 0x0014502c01007387 */ /* 0x000fe20000100a00 */
[----:B------:R-:W-:Y:S02]  /*4c5f0*/  STL.64 [R1+0x1458], R46 ;  /* 0x0014582e01007387 */ /* 0x000fe40000100a00 */
[----:B------:R-:W-:Y:S02]  /*4c600*/  STL.64 [R1+0x48a8], R18 ;  /* 0x0048a81201007387 */ /* 0x000fe40000100a00 */
[----:B------:R-:W-:Y:S01]  /*4c610*/  STL.64 [R1+0x470], R24 ;  /* 0x0004701801007387 */ /* 0x000fe20000100a00 */
[----:B------:R-:W-:Y:S01]  /*4c620*/  STL.64 [R1+0x478], R26 ;  /* 0x0004781a01007387 */ /* 0x000fe20000100a00 */
[----:B------:R-:W-:Y:S02]  /*4c630*/  STL.64 [R1+0x4868], R42 ;  /* 0x0048682a01007387 */ /* 0x000fe40000100a00 */
[----:B------:R-:W-:Y:S01]  /*4c640*/  STL.64 [R1+0x4860], R40 ;  /* 0x0048602801007387 */ /* 0x000fe20000100a00 */
[----:B------:R-:W-:Y:S01]  /*4c650*/  STL.64 [R1+0x370], R12 ;  /* 0x0003700c01007387 */ /* 0x000fe20000100a00 */
[----:B------:R0:W-:Y:S02]  /*4c660*/  STL.64 [R1+0x378], R14 ;  /* 0x0003780e01007387 */ /* 0x0001e40000100a00 */
[----:B0-----:R-:W-:Y:S01]  /*4c670*/  HMMA.16816.F32.BF16 R12, R20, R38, R52 ;  /* 0x00000026140c723c */ /* 0x001fe20000041834 */
[----:B------:R-:W-:-:S02]  /*4c680*/  IMAD.MOV.U32 R58, RZ, RZ, R16 ;  /* 0x000000ffff3a7224 */ /* 0x000fc400078e0010 */
[----:B------:R-:W-:Y:S11]  /*4c690*/  IMAD.MOV.U32 R59, RZ, RZ, R11 ;  /* 0x000000ffff3b7224 */ /* 0x000ff600078e000b */
[----:B------:R-:W-:Y:S09]  /*4c6a0*/  @!UPT UIADD3 URZ, URZ, URZ, URZ ;  /* 0x0000003f3f3ff290 */ /* 0x000ff2000fffe03f */
[----:B------:R-:W-:Y:S01]  /*4c6b0*/  STL.64 [R1+0x360], R12 ;  /* 0x0003600c01007387 */ /* 0x000fe20000100a00 */
[----:B------:R-:W-:Y:S02]  /*4c6c0*/  STL.64 [R1+0x368], R14 ;  /* 0x0003680e01007387 */ /* 0x000fe40000100a00 */
[----:B------:R0:W-:Y:S02]  /*4c6d0*/  STL.64 [R1+0x4870], R58 ;  /* 0x0048703a01007387 */ /* 0x0001e40000100a00 */
[----:B------:R-:W2:Y:S01]  /*4c6e0*/  LDL.LU R40, [R1+0x1a0] ;  /* 0x0001a00001287983 */ /* 0x000ea20000300800 */
[----:B------:R-:W2:Y:S01]  /*4c6f0*/  LDL.LU R41, [R1+0x1a4] ;  /* 0x0001a40001297983 */ /* 0x000ea20000300800 */
[----:B------:R-:W3:Y:S02]  /*4c700*/  LDL.LU R42, [R1+0x1a8] ;  /* 0x0001a800012a7983 */ /* 0x000ee40000300800 */
[----:B------:R-:W3:Y:S02]  /*4c710*/  LDL.LU R43, [R1+0x1ac] ;  /* 0x0001ac00012b7983 */ /* 0x000ee40000300800 */
[----:B0-----:R-:W-:-:S02]  /*4c720*/  IMAD.MOV.U32 R58, RZ, RZ, R10 ;  /* 0x000000ffff3a7224 */ /* 0x001fc400078e000a */
[----:B------:R-:W-:Y:S01]  /*4c730*/  IMAD.MOV.U32 R59, RZ, RZ, R9 ;  /* 0x000000ffff3b7224 */ /* 0x000fe200078e0009 */
[----:B---3--:R-:W-:Y:S01]  /*4c740*/  STL.64 [R1+0x4880], R42 ;  /* 0x0048802a01007387 */ /* 0x008fe20000100a00 */
[----:B--2---:R0:W-:Y:S03]  /*4c750*/  STL.64 [R1+0x4878], R40 ;  /* 0x0048782801007387 */ /* 0x0041e60000100a00 */
[----:B------:R1:W-:Y:S01]  /*4c760*/  STL.64 [R1+0x4888], R58 ;  /* 0x0048883a01007387 */ /* 0x0003e20000100a00 */
[----:B0-----:R-:W2:Y:S01]  /*4c770*/  LDL.LU R40, [R1+0x1b0] ;  /* 0x0001b00001287983 */ /* 0x001ea20000300800 */
[----:B------:R-:W2:Y:S02]  /*4c780*/  LDL.LU R41, [R1+0x1b4] ;  /* 0x0001b40001297983 */ /* 0x000ea40000300800 */
[----:B------:R-:W3:Y:S02]  /*4c790*/  LDL.LU R42, [R1+0x1b8] ;  /* 0x0001b800012a7983 */ /* 0x000ee40000300800 */
[----:B------:R-:W3:Y:S02]  /*4c7a0*/  LDL.LU R43, [R1+0x1bc] ;  /* 0x0001bc00012b7983 */ /* 0x000ee40000300800 */
[----:B-1----:R-:W-:Y:S01]  /*4c7b0*/  IMAD.MOV.U32 R58, RZ, RZ, R8 ;  /* 0x000000ffff3a7224 */ /* 0x002fe200078e0008 */
[----:B---3--:R-:W-:Y:S01]  /*4c7c0*/  STL.64 [R1+0x4898], R42 ;  /* 0x0048982a01007387 */ /* 0x008fe20000100a00 */
[----:B--2---:R-:W-:Y:S02]  /*4c7d0*/  STL.64 [R1+0x4890], R40 ;  /* 0x0048902801007387 */ /* 0x004fe40000100a00 */
[----:B------:R-:W2:Y:S02]  /*4c7e0*/  LDL.LU R16, [R1+0x1d0] ;  /* 0x0001d00001107983 */ /* 0x000ea40000300800 */
[----:B------:R-:W2:Y:S01]  /*4c7f0*/  LDL.LU R17, [R1+0x1d4] ;  /* 0x0001d40001117983 */ /* 0x000ea20000300800 */
[----:B------:R-:W3:Y:S01]  /*4c800*/  LDL.LU R18, [R1+0x1d8] ;  /* 0x0001d80001127983 */ /* 0x000ee20000300800 */
[----:B------:R-:W3:Y:S02]  /*4c810*/  LDL.LU R19, [R1+0x1dc] ;  /* 0x0001dc0001137983 */ /* 0x000ee40000300800 */
        /* <DEDUP_REMOVED lines=16> */
[----:B------:R-:W-:Y:S01]  /*4c920*/  IMAD.MOV.U32 R59, RZ, RZ, R5 ;  /* 0x000000ffff3b7224 */ /* 0x000fe200078e0005 */
[----:B---3--:R-:W-:Y:S01]  /*4c930*/  STL.64 [R1+0x48b8], R18 ;  /* 0x0048b81201007387 */ /* 0x008fe20000100a00 */
[----:B--2---:R0:W-:Y:S03]  /*4c940*/  STL.64 [R1+0x48b0], R16 ;  /* 0x0048b01001007387 */ /* 0x0041e60000100a00 */
[----:B0-----:R-:W2:Y:S01]  /*4c950*/  LDL.LU R16, [R1+0x300] ;  /* 0x0003000001107983 */ /* 0x001ea20000300800 */
[----:B------:R-:W2:Y:S02]  /*4c960*/  LDL.LU R17, [R1+0x304] ;  /* 0x0003040001117983 */ /* 0x000ea40000300800 */
[----:B------:R-:W2:Y:S01]  /*4c970*/  LDL.LU R18, [R1+0x308] ;  /* 0x0003080001127983 */ /* 0x000ea20000300800 */
[C---:B----4-:R-:W-:Y:S01]  /*4c980*/  HMMA.16816.F32.BF16 R28, R20.reuse, R34, R28 ;  /* 0x00000022141c723c */ /* 0x050fe2000004181c */
[----:B------:R-:W2:Y:S01]  /*4c990*/  LDL.LU R19, [R1+0x30c] ;  /* 0x00030c0001137983 */ /* 0x000ea20000300800 */
[----:B------:R0:W-:Y:S03]  /*4c9a0*/  STL.64 [R1+0x48a0], R58 ;  /* 0x0048a03a01007387 */ /* 0x0001e60000100a00 */
[----:B0-----:R-:W3:Y:S01]  /*4c9b0*/  LDL.64 R58, [R1+0xf8] ;  /* 0x0000f800013a7983 */ /* 0x001ee20000100a00 */
[----:B------:R-:W4:Y:S02]  /*4c9c0*/  LDL.LU R40, [R1+0x1c0] ;  /* 0x0001c00001287983 */ /* 0x000f240000300800 */
[----:B------:R-:W4:Y:S02]  /*4c9d0*/  LDL.LU R41, [R1+0x1c4] ;  /* 0x0001c40001297983 */ /* 0x000f240000300800 */
[----:B------:R-:W4:Y:S01]  /*4c9e0*/  LDL.LU R42, [R1+0x1c8] ;  /* 0x0001c800012a7983 */ /* 0x000f220000300800 */
[----:B------:R-:W4:Y:S01]  /*4c9f0*/  LDL.LU R43, [R1+0x1cc] ;  /* 0x0001cc00012b7983 */ /* 0x000f220000300800 */
[----:B------:R-:W2:Y:S02]  /*4ca00*/  LDL.LU R52, [R1+0x160] ;  /* 0x0001600001347983 */ /* 0x000ea40000300800 */
[----:B------:R-:W2:Y:S02]  /*4ca10*/  LDL.LU R53, [R1+0x164] ;  /* 0x0001640001357983 */ /* 0x000ea40000300800 */
[----:B------:R-:W2:Y:S01]  /*4ca20*/  LDL.LU R54, [R1+0x168] ;  /* 0x0001680001367983 */ /* 0x000ea20000300800 */
[----:B------:R-:W2:Y:S01]  /*4ca30*/  LDL.LU R55, [R1+0x16c] ;  /* 0x00016c0001377983 */ /* 0x000ea20000300800 */
[----:B------:R-:W2:Y:S02]  /*4ca40*/  LDL.LU R12, [R1+0x180] ;  /* 0x00018000010c7983 */ /* 0x000ea40000300800 */
[----:B------:R-:W2:Y:S02]  /*4ca50*/  LDL.LU R13, [R1+0x184] ;  /* 0x00018400010d7983 */ /* 0x000ea40000300800 */
[----:B------:R-:W2:Y:S01]  /*4ca60*/  LDL.LU R14, [R1+0x188] ;  /* 0x00018800010e7983 */ /* 0x000ea20000300800 */
[----:B------:R-:W2:Y:S01]  /*4ca70*/  LDL.LU R15, [R1+0x18c] ;  /* 0x00018c00010f7983 */ /* 0x000ea20000300800 */
[----:B------:R-:W2:Y:S02]  /*4ca80*/  LDL.64 R46, [R1+0x18] ;  /* 0x00001800012e7983 */ /* 0x000ea40000100a00 */
[----:B------:R-:W-:Y:S02]  /*4ca90*/  STL.64 [R1+0x4818], R38 ;  /* 0x0048182601007387 */ /* 0x000fe40000100a00 */
[----:B------:R0:W-:Y:S02]  /*4caa0*/  STL.64 [R1+0x4810], R36 ;  /* 0x0048102401007387 */ /* 0x0001e40000100a00 */
[----:B0-----:R-:W2:Y:S01]  /*4cab0*/  LDL.LU R36, [R1+0x190] ;  /* 0x0001900001247983 */ /* 0x001ea20000300800 */
[----:B------:R-:W2:Y:S02]  /*4cac0*/  LDL.LU R37, [R1+0x194] ;  /* 0x0001940001257983 */ /* 0x000ea40000300800 */
[----:B------:R-:W2:Y:S02]  /*4cad0*/  LDL.LU R38, [R1+0x198] ;  /* 0x0001980001267983 */ /* 0x000ea40000300800 */
[----:B------:R-:W2:Y:S01]  /*4cae0*/  LDL.LU R39, [R1+0x19c] ;  /* 0x00019c0001277983 */ /* 0x000ea20000300800 */
[----:B------:R-:W-:Y:S01]  /*4caf0*/  STL.64 [R1+0x350], R28 ;  /* 0x0003501c01007387 */ /* 0x000fe20000100a00 */
[----:B------:R0:W-:Y:S03]  /*4cb00*/  STL.64 [R1+0x358], R30 ;  /* 0x0003581e01007387 */ /* 0x0001e60000100a00 */
[----:B0-----:R-:W2:Y:S02]  /*4cb10*/  LDL.LU.64 R30, [R1+0x48d8] ;  /* 0x0048d800011e7983 */ /* 0x001ea40000300a00 */
[C---:B--2---:R-:W-:Y:S11]  /*4cb20*/  HMMA.16816.F32.BF16 R24, R20.reuse, R30, R24 ;  /* 0x0000001e1418723c */ /* 0x044ff60000041818 */
[----:B------:R-:W-:Y:S11]  /*4cb30*/  @!UPT UIADD3 URZ, URZ, URZ, URZ ;  /* 0x0000003f3f3ff290 */ /* 0x000ff6000fffe03f */
[----:B------:R-:W-:Y:S01]  /*4cb40*/  @!UPT UIADD3 URZ, URZ, URZ, URZ ;  /* 0x0000003f3f3ff290 */ /* 0x000fe2000fffe03f */
        /* <DEDUP_REMOVED lines=8> */
[----:B0-----:R-:W2:Y:S01]  /*4cbd0*/  LDL.LU.64 R10, [R1+0x48c8] ;  /* 0x0048c800010a7983 */ /* 0x001ea20000300a00 */
[----:B------:R-:W3:Y:S01]  /*4cbe0*/  LDL.LU.64 R8, [R1+0x48c0] ;  /* 0x0048c00001087983 */ /* 0x000ee20000300a00 */
[C---:B------:R-:W-:Y:S08]  /*4cbf0*/  HMMA.16816.F32.BF16 R16, R20.reuse, R6, R16 ;  /* 0x000000061410723c */ /* 0x040ff00000041810 */
[C---:B--2---:R-:W-:Y:S11]  /*4cc00*/  HMMA.16816.F32.BF16 R48, R20.reuse, R10, R48 ;  /* 0x0000000a1430723c */ /* 0x044ff60000041830 */
[----:B------:R-:W-:Y:S11]  /*4cc10*/  @!UPT UIADD3 URZ, URZ, URZ, URZ ;  /* 0x0000003f3f3ff290 */ /* 0x000ff6000fffe03f */
[----:B------:R-:W-:Y:S01]  /*4cc20*/  @!UPT UIADD3 URZ, URZ, URZ, URZ ;  /* 0x0000003f3f3ff290 */ /* 0x000fe2000fffe03f */
[----:B------:R-:W-:Y:S01]  /*4cc30*/  STL.64 [R1+0x310], R48 ;  /* 0x0003103001007387 */ /* 0x000fe20000100a00 */
[----:B------:R-:W-:Y:S02]  /*4cc40*/  STL.64 [R1+0x318], R50 ;  /* 0x0003183201007387 */ /* 0x000fe40000100a00 */
[----:B------:R-:W0:Y:S02]  /*4cc50*/  LDSM.16.MT88.4 R48, [R3+0x2080] ;  /* 0x002080000330783b */ /* 0x000e240000004200 */
[----:B0-----:R-:W-:Y:S02]  /*4cc60*/  STL.64 [R1+0x4768], R50 ;  /* 0x0047683201007387 */ /* 0x001fe40000100a00 */
[----:B------:R0:W-:Y:S02]  /*4cc70*/  STL.64 [R1+0x4760], R48 ;  /* 0x0047603001007387 */ /* 0x0001e40000100a00 */
[----:B0-----:R-:W2:Y:S01]  /*4cc80*/  LDL.LU R48, [R1+0x170] ;  /* 0x0001700001307983 */ /* 0x001ea20000300800 */
[----:B------:R-:W2:Y:S02]  /*4cc90*/  LDL.LU R49, [R1+0x174] ;  /* 0x0001740001317983 */ /* 0x000ea40000300800 */
[----:B------:R-:W2:Y:S02]  /*4cca0*/  LDL.LU R50, [R1+0x178] ;  /* 0x0001780001327983 */ /* 0x000ea40000300800 */
[----:B------:R-:W2:Y:S01]  /*4ccb0*/  LDL.LU R51, [R1+0x17c] ;  /* 0x00017c0001337983 */ /* 0x000ea20000300800 */
[----:B------:R-:W-:Y:S01]  /*4ccc0*/  STL.64 [R1+0x12d0], R16 ;  /* 0x0012d01001007387 */ /* 0x000fe20000100a00 */
[----:B------:R0:W-:Y:S03]  /*4ccd0*/  STL.64 [R1+0x12d8], R18 ;  /* 0x0012d81201007387 */ /* 0x0001e60000100a00 */
[----:B0-----:R-:W3:Y:S01]  /*4cce0*/  LDL.LU.64 R18, [R1+0x48b8] ;  /* 0x0048b80001127983 */ /* 0x001ee20000300a00 */
[----:B------:R-:W3:Y:S02]  /*4ccf0*/  LDL.LU.64 R16, [R1+0x48b0] ;  /* 0x0048b00001107983 */ /* 0x000ee40000300a00 */
[C---:B---3--:R-:W-:Y:S11]  /*4cd00*/  HMMA.16816.F32.BF16 R16, R20.reuse, R58, R16 ;  /* 0x0000003a1410723c */ /* 0x048ff60000041810 */
[----:B------:R-:W-:Y:S11]  /*4cd10*/  @!UPT UIADD3 URZ, URZ, URZ, URZ ;  /* 0x0000003f3f3ff290 */ /* 0x000ff6000fffe03f */
[----:B------:R-:W-:Y:S01]  /*4cd20*/  @!UPT UIADD3 URZ, URZ, URZ, URZ ;  /* 0x0000003f3f3ff290 */ /* 0x000fe2000fffe03f */
[----:B------:R0:W-:Y:S01]  /*4cd30*/  STL.64 [R1+0x12c0], R16 ;  /* 0x0012c01001007387 */ /* 0x0001e20000100a00 */
[----:B------:R1:W-:Y:S02]  /*4cd40*/  STL.64 [R1+0x12c8], R18 ;  /* 0x0012c81201007387 */ /* 0x0003e40000100a00 */
[----:B0-----:R-:W-:Y:S01]  /*4cd50*/  IMAD.MOV.U32 R17, RZ, RZ, R58 ;  /* 0x000000ffff117224 */ /* 0x001fe200078e003a */
[----:B-1----:R-:W3:Y:S01]  /*4cd60*/  LDL.LU.64 R18, [R1+0x48a8] ;  /* 0x0048a80001127983 */ /* 0x002ee20000300a00 */
[----:B------:R-:W-:Y:S02]  /*4cd70*/  IMAD.MOV.U32 R16, RZ, RZ, R59 ;  /* 0x000000ffff107224 */ /* 0x000fe400078e003b */
[----:B------:R-:W4:Y:S02]  /*4cd80*/  LDL.LU.64 R58, [R1+0x48a0] ;  /* 0x0048a000013a7983 */ /* 0x000f240000300a00 */
[C---:B----4-:R-:W-:Y:S01]  /*4cd90*/  HMMA.16816.F32.BF16 R56, R20.reuse, R58, R40 ;  /* 0x0000003a1438723c */ /* 0x050fe20000041828 */
[----:B------:R-:W4:Y:S01]  /*4cda0*/  LDL.LU.64 R42, [R1+0x4898] ;  /* 0x00489800012a7983 */ /* 0x000f220000300a00 */
[----:B------:R-:W4:Y:S11]  /*4cdb0*/  LDL.LU.64 R40, [R1+0x4890] ;  /* 0x0048900001287983 */ /* 0x000f360000300a00 */
[----:B------:R-:W-:Y:S10]  /*4cdc0*/  @!UPT UIADD3 URZ, URZ, URZ, URZ ;  /* 0x0000003f3f3ff290 */ /* 0x000ff4000fffe03f */
[----:B------:R-:W-:Y:S01]  /*4cdd0*/  STL.64 [R1+0x12b0], R56 ;  /* 0x0012b03801007387 */ /* 0x000fe20000100a00 */
[----:B------:R0:W-:Y:S03]  /*4cde0*/  STL.64 [R1+0x12b8], R58 ;  /* 0x0012b83a01007387 */ /* 0x0001e60000100a00 */
[----:B0-----:R-:W4:Y:S02]  /*4cdf0*/  LDL.LU.64 R58, [R1+0x4888] ;  /* 0x00488800013a7983 */ /* 0x001f240000300a00 */
[C---:B----4-:R-:W-:Y:S02]  /*4ce00*/  HMMA.16816.F32.BF16 R56, R20.reuse, R58, R40 ;  /* 0x0000003a1438723c */ /* 0x050fe40000041828 */
[----:B------:R-:W4:Y:S01]  /*4ce10*/  LDL.LU.64 R42, [R1+0x4880] ;  /* 0x00488000012a7983 */ /* 0x000f220000300a00 */
[----:B------:R-:W4:Y:S11]  /*4ce20*/  LDL.LU.64 R40, [R1+0x4878] ;  /* 0x0048780001287983 */ /* 0x000f360000300a00 */
[----:B------:R-:W-:Y:S09]  /*4ce30*/  @!UPT UIADD3 URZ, URZ, URZ, URZ ;  /* 0x0000003f3f3ff290 */ /* 0x000ff2000fffe03f */
[----:B------:R-:W-:Y:S01]  /*4ce40*/  STL.64 [R1+0x12a0], R56 ;  /* 0x0012a03801007387 */ /* 0x000fe20000100a00 */
[----:B------:R0:W-:Y:S03]  /*4ce50*/  STL.64 [R1+0x12a8], R58 ;  /* 0x0012a83a01007387 */ /* 0x0001e60000100a00 */
[----:B0-----:R-:W4:Y:S02]  /*4ce60*/  LDL.LU.64 R58, [R1+0x4870] ;  /* 0x00487000013a7983 */ /* 0x001f240000300a00 */
[C---:B----4-:R-:W-:Y:S02]  /*4ce70*/  HMMA.16816.F32.BF16 R56, R20.reuse, R58, R40 ;  /* 0x0000003a1438723c */ /* 0x050fe40000041828 */
[----:B------:R-:W4:Y:S01]  /*4ce80*/  LDL.LU.64 R42, [R1+0x4868] ;  /* 0x00486800012a7983 */ /* 0x000f220000300a00 */
[----:B------:R-:W2:Y:S11]  /*4ce90*/  LDL.LU.64 R40, [R1+0x4860] ;  /* 0x0048600001287983 */ /* 0x000eb60000300a00 */
[----:B------:R-:W-:Y:S09]  /*4cea0*/  @!UPT UIADD3 URZ, URZ, URZ, URZ ;  /* 0x0000003f3f3ff290 */ /* 0x000ff2000fffe03f */
[----:B------:R-:W-:Y:S01]  /*4ceb0*/  STL.64 [R1+0x1290], R56 ;  /* 0x0012903801007387 */ /* 0x000fe20000100a00 */
[----:B------:R0:W-:Y:S03]  /*4cec0*/  STL.64 [R1+0x1298], R58 ;  /* 0x0012983a01007387 */ /* 0x0001e60000100a00 */
[----:B0-----:R-:W2:Y:S01]  /*4ced0*/  LDL.LU.64 R58, [R1+0x4858] ;  /* 0x00485800013a7983 */ /* 0x001ea20000300a00 */
[----:B------:R-:W-:Y:S01]  /*4cee0*/  HMMA.16816.F32.BF16 R12, R20, R46, R12 ;  /* 0x0000002e140c723c */ /* 0x000fe2000004180c */
[----:B------:R-:W-:Y:S02]  /*4cef0*/  IMAD.MOV.U32 R25, RZ, RZ, R46 ;  /* 0x000000ffff197224 */ /* 0x000fe400078e002e */
[----:B------:R-:W-:-:S05]  /*4cf00*/  IMAD.MOV.U32 R24, RZ, RZ, R47 ;  /* 0x000000ffff187224 */ /* 0x000fca00078e002f */
[C---:B--2---:R-:W-:Y:S11]  /*4cf10*/  HMMA.16816.F32.BF16 R36, R20.reuse, R58, R36 ;  /* 0x0000003a1424723c */ /* 0x044ff60000041824 */
[----:B------:R-:W-:Y:S11]  /*4cf20*/  @!UPT UIADD3 URZ, URZ, URZ, URZ ;  /* 0x0000003f3f3ff290 */ /* 0x000ff6000fffe03f */
[----:B------:R-:W-:Y:S01]  /*4cf30*/  @!UPT UIADD3 URZ, URZ, URZ, URZ ;  /* 0x0000003f3f3ff290 */ /* 0x000fe2000fffe03f */
[----:B------:R0:W-:Y:S01]  /*4cf40*/  STL.64 [R1+0x1280], R36 ;  /* 0x0012802401007387 */ /* 0x0001e20000100a00 */
[----:B------:R1:W-:Y:S03]  /*4cf50*/  STL.64 [R1+0x1288], R38 ;  /* 0x0012882601007387 */ /* 0x0003e60000100a00 */
[----:B0-----:R-:W4:Y:S01]  /*4cf60*/  LDL.LU R36, [R1+0x150] ;  /* 0x0001500001247983 */ /* 0x001f220000300800 */
[----:B------:R-:W4:Y:S02]  /*4cf70*/  LDL.LU R37, [R1+0x154] ;  /* 0x0001540001257983 */ /* 0x000f240000300800 */
[----:B-1----:R-:W4:Y:S02]  /*4cf80*/  LDL.LU R38, [R1+0x158] ;  /* 0x0001580001267983 */ /* 0x002f240000300800 */
[----:B------:R-:W4:Y:S01]  /*4cf90*/  LDL.LU R39, [R1+0x15c] ;  /* 0x00015c0001277983 */ /* 0x000f220000300800 */
[----:B------:R0:W-:Y:S01]  /*4cfa0*/  STL.64 [R1+0x47b8], R58 ;  /* 0x0047b83a01007387 */ /* 0x0001e20000100a00 */
[----:B------:R-:W2:Y:S02]  /*4cfb0*/  LDL.LU R56, [R1+0x100] ;  /* 0x0001000001387983 */ /* 0x000ea40000300800 */
[----:B------:R-:W2:Y:S01]  /*4cfc0*/  LDL.LU R57, [R1+0x104] ;  /* 0x0001040001397983 */ /* 0x000ea20000300800 */
[----:B0-----:R-:W2:Y:S01]  /*4cfd0*/  LDL.LU R58, [R1+0x108] ;  /* 0x00010800013a7983 */ /* 0x001ea20000300800 */
[----:B------:R-:W2:Y:S02]  /*4cfe0*/  LDL.LU R59, [R1+0x10c] ;  /* 0x00010c00013b7983 */ /* 0x000ea40000300800 */
[----:B------:R-:W-:Y:S02]  /*4cff0*/  STL.64 [R1+0x10e0], R12 ;  /* 0x0010e00c01007387 */ /* 0x000fe40000100a00 */
[----:B------:R0:W-:Y:S02]  /*4d000*/  STL.64 [R1+0x10e8], R14 ;  /* 0x0010e80e01007387 */ /* 0x0001e40000100a00 */
[----:B0-----:R-:W2:Y:S01]  /*4d010*/  LDL.LU.64 R14, [R1+0x4850] ;  /* 0x00485000010e7983 */ /* 0x001ea20000300a00 */
[----:B------:R-:W2:Y:S02]  /*4d020*/  LDL.LU.64 R12, [R1+0x4848] ;  /* 0x00484800010c7983 */ /* 0x000ea40000300a00 */
[----:B------:R-:W2:Y:S02]  /*4d030*/  LDL.LU.64 R46, [R1+0x4840] ;  /* 0x00484000012e7983 */ /* 0x000ea40000300a00 */
[C---:B--2---:R-:W-:Y:S08]  /*4d040*/  HMMA.16816.F32.BF16 R48, R20.reuse, R46, R48 ;  /* 0x0000002e1430723c */ /* 0x044ff00000041830 */
[C---:B------:R-:W-:Y:S01]  /*4d050*/  HMMA.16816.F32.BF16 R52, R20.reuse, R14, R52 ;  /* 0x0000000e1434723c */ /* 0x040fe20000041834 */
[----:B------:R-:W-:Y:S11]  /*4d060*/  IMAD.MOV.U32 R5, RZ, RZ, R47 ;  /* 0x000000ffff057224 */ /* 0x000ff600078e002f */
[----:B------:R-:W-:Y:S03]  /*4d070*/  @!UPT UIADD3 URZ, URZ, URZ, URZ ;  /* 0x0000003f3f3ff290 */ /* 0x000fe6000fffe03f */
[----:B------:R0:W-:Y:S01]  /*4d080*/  STL.64 [R1+0x10d0], R48 ;  /* 0x0010d03001007387 */ /* 0x0001e20000100a00 */
[----:B------:R-:W-:Y:S02]  /*4d090*/  STL.64 [R1+0x10d8], R50 ;  /* 0x0010d83201007387 */ /* 0x000fe40000100a00 */
[----:B0-----:R-:W-:Y:S02]  /*4d0a0*/  IMAD.MOV.U32 R48, RZ, RZ, R46 ;  /* 0x000000ffff307224 */ /* 0x001fe400078e002e */
[----:B------:R-:W4:Y:S01]  /*4d0b0*/  LDL.LU.64 R46, [R1+0x4838] ;  /* 0x00483800012e7983 */ /* 0x000f220000300a00 */
[----:B------:R-:W4:Y:S02]  /*4d0c0*/  LDL.LU.64 R44, [R1+0x4830] ;  /* 0x00483000012c7983 */ /* 0x000f240000300a00 */
[----:B------:R-:W-:Y:S02]  /*4d0d0*/  STL.64 [R1+0x10c0], R52 ;  /* 0x0010c03401007387 */ /* 0x000fe40000100a00 */
[----:B------:R0:W-:Y:S02]  /*4d0e0*/  STL.64 [R1+0x10c8], R54 ;  /* 0x0010c83601007387 */ /* 0x0001e40000100a00 */
[----:B0-----:R-:W3:Y:S01]  /*4d0f0*/  LDL.LU.64 R54, [R1+0x4828] ;  /* 0x0048280001367983 */ /* 0x001ee20000300a00 */
[----:B------:R-:W3:Y:S02]  /*4d100*/  LDL.LU.64 R52, [R1+0x4820] ;  /* 0x0048200001347983 */ /* 0x000ee40000300a00 */
[----:B------:R-:W-:Y:S02]  /*4d110*/  STL.64 [R1+0x4788], R14 ;  /* 0x0047880e01007387 */ /* 0x000fe40000100a00 */
[----:B------:R0:W-:Y:S02]  /*4d120*/  STL.64 [R1+0x4780], R12 ;  /* 0x0047800c01007387 */ /* 0x0001e40000100a00 */
[----:B0-----:R-:W2:Y:S01]  /*4d130*/  LDL.LU R12, [R1+0x110] ;  /* 0x00011000010c7983 */ /* 0x001ea20000300800 */
[----:B------:R-:W2:Y:S02]  /*4d140*/  LDL.LU R13, [R1+0x114] ;  /* 0x00011400010d7983 */ /* 0x000ea40000300800 */
[----:B------:R-:W2:Y:S02]  /*4d150*/  LDL.LU R14, [R1+0x118] ;  /* 0x00011800010e7983 */ /* 0x000ea40000300800 */
[----:B------:R-:W2:Y:S01]  /*4d160*/  LDL.LU R15, [R1+0x11c] ;  /* 0x00011c00010f7983 */ /* 0x000ea20000300800 */
[----:B---3--:R-:W-:Y:S01]  /*4d170*/  HMMA.16816.F32.BF16 R52, R20, R18, R52 ;  /* 0x000000121434723c */ /* 0x008fe20000041834 */
[----:B------:R-:W3:Y:S11]  /*4d180*/  LDL.LU R20, [R1+0x120] ;  /* 0x0001200001147983 */ /* 0x000ef60000300800 */
[----:B------:R-:W-:Y:S11]  /*4d190*/  @!UPT UIADD3 URZ, URZ, URZ, URZ ;  /* 0x0000003f3f3ff290 */ /* 0x000ff6000fffe03f */
[----:B------:R-:W-:Y:S01]  /*4d1a0*/  STL.64 [R1+0x300], R52 ;  /* 0x0003003401007387 */ /* 0x000fe20000100a00 */
[----:B------:R0:W-:Y:S02]  /*4d1b0*/  STL.64 [R1+0x308], R54 ;  /* 0x0003083601007387 */ /* 0x0001e40000100a00 */
[----:B------:R-:W3:Y:S02]  /*4d1c0*/  LDL.LU R21, [R1+0x124] ;  /* 0x0001240001157983 */ /* 0x000ee40000300800 */
[----:B------:R-:W3:Y:S01]  /*4d1d0*/  LDL.LU R22, [R1+0x128] ;  /* 0x0001280001167983 */ /* 0x000ee20000300800 */
[----:B------:R-:W3:Y:S01]  /*4d1e0*/  LDL.LU R23, [R1+0x12c] ;  /* 0x00012c0001177983 */ /* 0x000ee20000300800 */
[----:B------:R-:W-:Y:S03]  /*4d1f0*/  STL.64 [R1+0x47d8], R18 ;  /* 0x0047d81201007387 */ /* 0x000fe60000100a00 */
[----:B0-----:R-:W2:Y:S01]  /*4d200*/  LDL.LU.64 R54, [R1+0xe8] ;  /* 0x0000e80001367983 */ /* 0x001ea20000300a00 */
[C---:B----4-:R-:W-:Y:S03]  /*4d210*/  HMMA.16816.F32.BF16 R36, R44.reuse, R42, R36 ;  /* 0x0000002a2c24723c */ /* 0x050fe60000041824 */
[----:B--2---:R0:W-:Y:S01]  /*4d220*/  STL.64 [R1+0x47f0], R54 ;  /* 0x0047f03601007387 */ /* 0x0041e20000100a00 */
[----:B------:R-:W2:Y:S02]  /*4d230*/  LDL.LU R52, [R1+0x130] ;  /* 0x0001300001347983 */ /* 0x000ea40000300800 */
[----:B------:R-:W2:Y:S01]  /*4d240*/  LDL.LU R53, [R1+0x134] ;  /* 0x0001340001357983 */ /* 0x000ea20000300800 */
[----:B0-----:R-:W2:Y:S01]  /*4d250*/  LDL.LU R54, [R1+0x138] ;  /* 0x0001380001367983 */ /* 0x001ea20000300800 */
[----:B------:R-:W2:Y:S11]  /*4d260*/  LDL.LU R55, [R1+0x13c] ;  /* 0x00013c0001377983 */ /* 0x000eb60000300800 */
[----:B------:R-:W-:Y:S04]  /*4d270*/  @!UPT UIADD3 URZ, URZ, URZ, URZ ;  /* 0x0000003f3f3ff290 */ /* 0x000fe8000fffe03f */
[----:B------:R-:W-:Y:S02]  /*4d280*/  STL.64 [R1+0x11e0], R36 ;  /* 0x0011e02401007387 */ /* 0x000fe40000100a00 */
[----:B------:R0:W-:Y:S02]  /*4d290*/  STL.64 [R1+0x11e8], R38 ;  /* 0x0011e82601007387 */ /* 0x0001e40000100a00 */
[----:B0-----:R-:W4:Y:S01]  /*4d2a0*/  LDL.LU.64 R38, [R1+0x4818] ;  /* 0x0048180001267983 */ /* 0x001f220000300a00 */
[----:B------:R-:W2:Y:S02]  /*4d2b0*/  LDL.LU.64 R36, [R1+0x4810] ;  /* 0x0048100001247983 */ /* 0x000ea40000300a00 */
[----:B------:R-:W-:Y:S02]  /*4d2c0*/  STL.64 [R1+0x4778], R42 ;  /* 0x0047782a01007387 */ /* 0x000fe40000100a00 */
[----:B------:R0:W-:Y:S02]  /*4d2d0*/  STL.64 [R1+0x4770], R40 ;  /* 0x0047702801007387 */ /* 0x0001e40000100a00 */
[----:B0-----:R-:W4:Y:S01]  /*4d2e0*/  LDL.LU R40, [R1+0x140] ;  /* 0x0001400001287983 */ /* 0x001f220000300800 */
[----:B------:R-:W4:Y:S02]  /*4d2f0*/  LDL.LU R41, [R1+0x144] ;  /* 0x0001440001297983 */ /* 0x000f240000300800 */
[----:B------:R-:W4:Y:S02]  /*4d300*/  LDL.LU R42, [R1+0x148] ;  /* 0x00014800012a7983 */ /* 0x000f240000300800 */
[----:B------:R-:W4:Y:S02]  /*4d310*/  LDL.LU R43, [R1+0x14c] ;  /* 0x00014c00012b7983 */ /* 0x000f240000300800 */
[C---:B----4-:R-:W-:Y:S01]  /*4d320*/  HMMA.16816.F32.BF16 R40, R44.reuse, R38, R40 ;  /* 0x000000262c28723c */ /* 0x050fe20000041828 */
[----:B------:R-:W-:Y:S01]  /*4d330*/  STL.64 [R1+0x4798], R38 ;  /* 0x0047982601007387 */ /* 0x000fe20000100a00 */
[----:B--2---:R0:W-:Y:S06]  /*4d340*/  STL.64 [R1+0x4790], R36 ;  /* 0x0047902401007387 */ /* 0x0041ec0000100a00 */
[C---:B0-----:R-:W-:Y:S11]  /*4d350*/  HMMA.16816.F32.BF16 R36, R44.reuse, R34, R52 ;  /* 0x000000222c24723c */ /* 0x041ff60000041834 */
[----:B------:R-:W-:Y:S04]  /*4d360*/  @!UPT UIADD3 URZ, URZ, URZ, URZ ;  /* 0x0000003f3f3ff290 */ /* 0x000fe8000fffe03f */
[----:B------:R-:W-:Y:S01]  /*4d370*/  STL.64 [R1+0x11d0], R40 ;  /* 0x0011d02801007387 */ /* 0x000fe20000100a00 */
[----:B------:R-:W-:Y:S02]  /*4d380*/  STL.64 [R1+0x11d8], R42 ;  /* 0x0011d82a01007387 */ /* 0x000fe40000100a00 */
[----:B------:R-:W-:Y:S02]  /*4d390*/  STL.64 [R1+0x47a8], R34 ;  /* 0x0047a82201007387 */ /* 0x000fe40000100a00 */
[----:B------:R3:W-:Y:S02]  /*4d3a0*/  STL.64 [R1+0x47a0], R32 ;  /* 0x0047a02001007387 */ /* 0x0007e40000100a00 */
[C---:B---3--:R-:W-:Y:S08]  /*4d3b0*/  HMMA.16816.F32.BF16 R32, R44.reuse, R30, R20 ;  /* 0x0000001e2c20723c */ /* 0x048ff00000041814 */
[C---:B------:R-:W-:Y:S08]  /*4d3c0*/  HMMA.16816.F32.BF16 R20, R44.reuse, R26, R12 ;  /* 0x0000001a2c14723c */ /* 0x040ff0000004180c */
[----:B------:R-:W-:Y:S01]  /*4d3d0*/  HMMA.16816.F32.BF16 R12, R44, R10, R56 ;  /* 0x0000000a2c0c723c */ /* 0x000fe20000041838 */
[----:B------:R-:W-:Y:S01]  /*4d3e0*/  STL.64 [R1+0x11c0], R36 ;  /* 0x0011c02401007387 */ /* 0x000fe20000100a00 */
[----:B------:R0:W-:Y:S02]  /*4d3f0*/  STL.64 [R1+0x11c8], R38 ;  /* 0x0011c82601007387 */ /* 0x0001e40000100a00 */
[----:B------:R-:W-:Y:S03]  /*4d400*/  STL.64 [R1+0x47b0], R30 ;  /* 0x0047b01e01007387 */ /* 0x000fe60000100a00 */
[----:B------:R-:W-:Y:S01]  /*4d410*/  STL.64 [R1+0x11b0], R32 ;  /* 0x0011b02001007387 */ /* 0x000fe20000100a00 */
[----:B------:R-:W-:Y:S02]  /*4d420*/  STL.64 [R1+0x11b8], R34 ;  /* 0x0011b82201007387 */ /* 0x000fe40000100a00 */
[----:B------:R-:W-:Y:S05]  /*4d430*/  STL.64 [R1+0x47c0], R26 ;  /* 0x0047c01a01007387 */ /* 0x000fea0000100a00 */
[----:B------:R-:W-:Y:S01]  /*4d440*/  STL.64 [R1+0x11a0], R20 ;  /* 0x0011a01401007387 */ /* 0x000fe20000100a00 */
[----:B------:R-:W-:Y:S01]  /*4d450*/  STL.64 [R1+0x11a8], R22 ;  /* 0x0011a81601007387 */ /* 0x000fe20000100a00 */
[----:B------:R-:W-:Y:S02]  /*4d460*/  STL.64 [R1+0x47d0], R10 ;  /* 0x0047d00a01007387 */ /* 0x000fe40000100a00 */
[----:B------:R-:W-:Y:S04]  /*4d470*/  STL.64 [R1+0x47c8], R8 ;  /* 0x0047c80801007387 */ /* 0x000fe80000100a00 */
[----:B------:R-:W-:Y:S01]  /*4d480*/  STL.64 [R1+0x1190], R12 ;  /* 0x0011900c01007387 */ /* 0x000fe20000100a00 */
[----:B------:R-:W-:Y:S01]  /*4d490*/  STL.64 [R1+0x1198], R14 ;  /* 0x0011980e01007387 */ /* 0x000fe20000100a00 */
[----:B------:R-:W2:Y:S02]  /*4d4a0*/  LDL.LU R40, [R1+0x270] ;  /* 0x0002700001287983 */ /* 0x000ea40000300800 */
[----:B------:R-:W2:Y:S02]  /*4d4b0*/  LDL.LU R41, [R1+0x274] ;  /* 0x0002740001297983 */ /* 0x000ea40000300800 */
[----:B------:R-:W3:Y:S01]  /*4d4c0*/  LDL.LU R42, [R1+0x278] ;  /* 0x00027800012a7983 */ /* 0x000ee20000300800 */
[----:B------:R-:W3:Y:S01]  /*4d4d0*/  LDL.LU R43, [R1+0x27c] ;  /* 0x00027c00012b7983 */ /* 0x000ee20000300800 */
[----:B0-----:R-:W-:-:S02]  /*4d4e0*/  IMAD.MOV.U32 R38, RZ, RZ, R25 ;  /* 0x000000ffff267224 */ /* 0x001fc400078e0019 */
[----:B------:R-:W-:Y:S01]  /*4d4f0*/  IMAD.MOV.U32 R39, RZ, RZ, R24 ;  /* 0x000000ffff277224 */ /* 0x000fe200078e0018 */
[----:B------:R-:W0:Y:S04]  /*4d500*/  LDSM.16.MT88.4 R20, [R3+0x2100] ;  /* 0x002100000314783b */ /* 0x000e280000004200 */
[----:B---3--:R-:W-:Y:S01]  /*4d510*/  STL.64 [R1+0x47e8], R42 ;  /* 0x0047e82a01007387 */ /* 0x008fe20000100a00 */
[----:B--2---:R1:W-:Y:S02]  /*4d520*/  STL.64 [R1+0x47e0], R40 ;  /* 0x0047e02801007387 */ /* 0x0043e40000100a00 */
[----:B------:R2:W-:Y:S01]  /*4d530*/  STL.64 [R1+0x47f8], R38 ;  /* 0x0047f82601007387 */ /* 0x0005e20000100a00 */
[----:B-1----:R-:W3:Y:S01]  /*4d540*/  LDL.LU R40, [R1+0x2d0] ;  /* 0x0002d00001287983 */ /* 0x002ee20000300800 */
[----:B------:R-:W3:Y:S02]  /*4d550*/  LDL.LU R41, [R1+0x2d4] ;  /* 0x0002d40001297983 */ /* 0x000ee40000300800 */
[----:B------:R-:W4:Y:S02]  /*4d560*/  LDL.LU R42, [R1+0x2d8] ;  /* 0x0002d800012a7983 */ /* 0x000f240000300800 */
[----:B------:R-:W4:Y:S02]  /*4d570*/  LDL.LU R43, [R1+0x2dc] ;  /* 0x0002dc00012b7983 */ /* 0x000f240000300800 */
[----:B----4-:R-:W-:Y:S01]  /*4d580*/  STL.64 [R1+0x4808], R42 ;  /* 0x0048082a01007387 */ /* 0x010fe20000100a00 */
[----:B---3--:R1:W-:Y:S02]  /*4d590*/  STL.64 [R1+0x4800], R40 ;  /* 0x0048002801007387 */ /* 0x0083e40000100a00 */
[----:B------:R-:W3:Y:S02]  /*4d5a0*/  LDL.LU R36, [R1+0x2e0] ;  /* 0x0002e00001247983 */ /* 0x000ee40000300800 */
[----:B------:R-:W3:Y:S01]  /*4d5b0*/  LDL.LU R37, [R1+0x2e4] ;  /* 0x0002e40001257983 */ /* 0x000ee20000300800 */
[----:B--2---:R-:W3:Y:S01]  /*4d5c0*/  LDL.LU R38, [R1+0x2e8] ;  /* 0x0002e80001267983 */ /* 0x004ee20000300800 */
[----:B------:R-:W3:Y:S03]  /*4d5d0*/  LDL.LU R39, [R1+0x2ec] ;  /* 0x0002ec0001277983 */ /* 0x000ee60000300800 */
[----:B-1----:R-:W2:Y:S01]  /*4d5e0*/  LDL.LU R40, [R1+0x2f0] ;  /* 0x0002f00001287983 */ /* 0x002ea20000300800 */
[----:B------:R-:W2:Y:S02]  /*4d5f0*/  LDL.LU R41, [R1+0x2f4] ;  /* 0x0002f40001297983 */ /* 0x000ea40000300800 */
[----:B------:R-:W2:Y:S02]  /*4d600*/  LDL.LU R42, [R1+0x2f8] ;  /* 0x0002f800012a7983 */ /* 0x000ea40000300800 */
[----:B------:R-:W2:Y:S01]  /*4d610*/  LDL.LU R43, [R1+0x2fc] ;  /* 0x0002fc00012b7983 */ /* 0x000ea20000300800 */
[----:B------:R-:W4:Y:S01]  /*4d620*/  LDL.LU R24, [R1+0x2b0] ;  /* 0x0002b00001187983 */ /* 0x000f220000300800 */
[----:B------:R-:W4:Y:S02]  /*4d630*/  LDL.LU R25, [R1+0x2b4] ;  /* 0x0002b40001197983 */ /* 0x000f240000300800 */
[----:B------:R-:W-:-:S02]  /*4d640*/  IMAD.MOV.U32 R54, RZ, RZ, R17 ;  /* 0x000000ffff367224 */ /* 0x000fc400078e0011 */
[----:B------:R-:W-:Y:S01]  /*4d650*/  IMAD.MOV.U32 R55, RZ, RZ, R16 ;  /* 0x000000ffff377224 */ /* 0x000fe200078e0010 */
[----:B------:R-:W4:Y:S01]  /*4d660*/  LDL.LU R26, [R1+0x2b8] ;  /* 0x0002b800011a7983 */ /* 0x000f220000300800 */
[----:B------:R-:W4:Y:S02]  /*4d670*/  LDL.LU R27, [R1+0x2bc] ;  /* 0x0002bc00011b7983 */ /* 0x000f240000300800 */
[----:B------:R-:W4:Y:S02]  /*4d680*/  LDL.LU R16, [R1+0x2c0] ;  /* 0x0002c00001107983 */ /* 0x000f240000300800 */
[----:B------:R-:W4:Y:S01]  /*4d690*/  LDL.LU R17, [R1+0x2c4] ;  /* 0x0002c40001117983 */ /* 0x000f220000300800 */
[----:B------:R-:W4:Y:S01]  /*4d6a0*/  LDL.LU R18, [R1+0x2c8] ;  /* 0x0002c80001127983 */ /* 0x000f220000300800 */
[----:B------:R-:W4:Y:S02]  /*4d6b0*/  LDL.LU R19, [R1+0x2cc] ;  /* 0x0002cc0001137983 */ /* 0x000f240000300800 */
[----:B------:R-:W4:Y:S02]  /*4d6c0*/  LDL.64 R10, [R1+0xd8] ;  /* 0x0000d800010a7983 */ /* 0x000f240000100a00 */
[----:B------:R-:W4:Y:S01]  /*4d6d0*/  LDL.64 R58, [R1+0x38] ;  /* 0x00003800013a7983 */ /* 0x000f220000100a00 */
        /* <DEDUP_REMOVED lines=12> */
[----:B0-----:R0:W-:Y:S01]  /*4d7a0*/  STL.64 [R1+0x46c8], R22 ;  /* 0x0046c81601007387 */ /* 0x0011e20000100a00 */
[----:B------:R-:W-:Y:S02]  /*4d7b0*/  STL.64 [R1+0x46c0], R20 ;  /* 0x0046c01401007387 */ /* 0x000fe40000100a00 */
[----:B0-----:R-:W-:-:S02]  /*4d7c0*/  IMAD.MOV.U32 R22, RZ, RZ, R48 ;  /* 0x000000ffff167224 */ /* 0x001fc400078e0030 */
[----:B------:R-:W4:Y:S01]  /*4d7d0*/  LDL.LU R48, [R1+0xc0] ;  /* 0x0000c00001307983 */ /* 0x000f220000300800 */
[----:B------:R-:W4:Y:S02]  /*4d7e0*/  LDL.LU R49, [R1+0xc4] ;  /* 0x0000c40001317983 */ /* 0x000f240000300800 */
[----:B------:R-:W4:Y:S02]  /*4d7f0*/  LDL.LU R50, [R1+0xc8] ;  /* 0x0000c80001327983 */ /* 0x000f240000300800 */
[----:B------:R-:W4:Y:S01]  /*4d800*/  LDL.LU R51, [R1+0xcc] ;  /* 0x0000cc0001337983 */ /* 0x000f220000300800 */
[C---:B---3--:R-:W-:Y:S08]  /*4d810*/  HMMA.16816.F32.BF16 R52, R44.reuse, R54, R36 ;  /* 0x000000362c34723c */ /* 0x048ff00000041824 */
[C---:B--2---:R-:W-:Y:S11]  /*4d820*/  HMMA.16816.F32.BF16 R40, R44.reuse, R6, R40 ;  /* 0x000000062c28723c */ /* 0x044ff60000041828 */
[----:B------:R-:W-:Y:S11]  /*4d830*/  @!UPT UIADD3 URZ, URZ, URZ, URZ ;  /* 0x0000003f3f3ff290 */ /* 0x000ff6000fffe03f */
[----:B------:R-:W-:Y:S01]  /*4d840*/  @!UPT UIADD3 URZ, URZ, URZ, URZ ;  /* 0x0000003f3f3ff290 */ /* 0x000fe2000fffe03f */
[----:B------:R-:W-:Y:S01]  /*4d850*/  STL.64 [R1+0x17d0], R40 ;  /* 0x0017d02801007387 */ /* 0x000fe20000100a00 */
[----:B------:R0:W-:Y:S03]  /*4d860*/  STL.64 [R1+0x17d8], R42 ;  /* 0x0017d82a01007387 */ /* 0x0001e60000100a00 */
[----:B0-----:R-:W2:Y:S01]  /*4d870*/  LDL.LU.64 R42, [R1+0x4808] ;  /* 0x00480800012a7983 */ /* 0x001ea20000300a00 */
[----:B------:R-:W2:Y:S02]  /*4d880*/  LDL.LU.64 R40, [R1+0x4800] ;  /* 0x0048000001287983 */ /* 0x000ea40000300a00 */
[----:B------:R-:W3:Y:S02]  /*4d890*/  LDL.LU.64 R38, [R1+0x47f8] ;  /* 0x0047f80001267983 */ /* 0x000ee40000300a00 */
[----:B------:R-:W-:Y:S01]  /*4d8a0*/  STL.64 [R1+0x17c0], R52 ;  /* 0x0017c03401007387 */ /* 0x000fe20000100a00 */
[----:B------:R0:W-:Y:S04]  /*4d8b0*/  STL.64 [R1+0x17c8], R54 ;  /* 0x0017c83601007387 */ /* 0x0001e80000100a00 */
[----:B0-----:R-:W2:Y:S01]  /*4d8c0*/  LDL.LU.64 R54, [R1+0x47f0] ;  /* 0x0047f00001367983 */ /* 0x001ea20000300a00 */
[C---:B----4-:R-:W-:Y:S08]  /*4d8d0*/  HMMA.16816.F32.BF16 R16, R44.reuse, R10, R16 ;  /* 0x0000000a2c10723c */ /* 0x050ff00000041810 */
[----:B------:R-:W-:Y:S01]  /*4d8e0*/  HMMA.16816.F32.BF16 R24, R44, R58, R24 ;  /* 0x0000003a2c18723c */ /* 0x000fe20000041818 */
[----:B------:R-:W-:-:S02]  /*4d8f0*/  IMAD.MOV.U32 R23, RZ, RZ, R5 ;  /* 0x000000ffff177224 */ /* 0x000fc400078e0005 */
[----:B------:R-:W-:Y:S02]  /*4d900*/  IMAD.MOV.U32 R5, RZ, RZ, R11 ;  /* 0x000000ffff057224 */ /* 0x000fe400078e000b */
[----:B------:R-:W-:-:S03]  /*4d910*/  IMAD.MOV.U32 R20, RZ, RZ, R58 ;  /* 0x000000ffff147224 */ /* 0x000fc600078e003a */
[----:B--2---:R-:W-:Y:S11]  /*4d920*/  HMMA.16816.F32.BF16 R40, R44, R54, R40 ;  /* 0x000000362c28723c */ /* 0x004ff60000041828 */
[----:B------:R-:W-:Y:S11]  /*4d930*/  @!UPT UIADD3 URZ, URZ, URZ, URZ ;  /* 0x0000003f3f3ff290 */ /* 0x000ff6000fffe03f */
[----:B------:R-:W-:Y:S01]  /*4d940*/  @!UPT UIADD3 URZ, URZ, URZ, URZ ;  /* 0x0000003f3f3ff290 */ /* 0x000fe2000fffe03f */
[----:B------:R-:W-:Y:S01]  /*4d950*/  STL.64 [R1+0x17b0], R40 ;  /* 0x0017b02801007387 */ /* 0x000fe20000100a00 */
[----:B------:R0:W-:Y:S03]  /*4d960*/  STL.64 [R1+0x17b8], R42 ;  /* 0x0017b82a01007387 */ /* 0x0001e60000100a00 */
[----:B0-----:R-:W2:Y:S01]  /*4d970*/  LDL.LU.64 R42, [R1+0x47e8] ;  /* 0x0047e800012a7983 */ /* 0x001ea20000300a00 */
[----:B------:R-:W2:Y:S02]  /*4d980*/  LDL.LU.64 R40, [R1+0x47e0] ;  /* 0x0047e00001287983 */ /* 0x000ea40000300a00 */
[----:B------:R0:W-:Y:S02]  /*4d990*/  STL.64 [R1+0x4740], R54 ;  /* 0x0047403601007387 */ /* 0x0001e40000100a00 */
[----:B------:R-:W4:Y:S01]  /*4d9a0*/  LDL.LU R52, [R1+0x80] ;  /* 0x0000800001347983 */ /* 0x000f220000300800 */
[----:B------:R-:W4:Y:S04]  /*4d9b0*/  LDL.LU R53, [R1+0x84] ;  /* 0x0000840001357983 */ /* 0x000f280000300800 */
[----:B0-----:R-:W4:Y:S01]  /*4d9c0*/  LDL.LU R54, [R1+0x88] ;  /* 0x0000880001367983 */ /* 0x001f220000300800 */
[----:B------:R-:W4:Y:S02]  /*4d9d0*/  LDL.LU R55, [R1+0x8c] ;  /* 0x00008c0001377983 */ /* 0x000f240000300800 */
[----:B------:R0:W-:Y:S02]  /*4d9e0*/  STL.64 [R1+0x17a0], R16 ;  /* 0x0017a01001007387 */ /* 0x0001e40000100a00 */
[----:B------:R1:W-:Y:S02]  /*4d9f0*/  STL.64 [R1+0x17a8], R18 ;  /* 0x0017a81201007387 */ /* 0x0003e40000100a00 */
[----:B0-----:R-:W-:Y:S01]  /*4da00*/  IMAD.MOV.U32 R16, RZ, RZ, R10 ;  /* 0x000000ffff107224 */ /* 0x001fe200078e000a */
[----:B-1----:R-:W2:Y:S01]  /*4da10*/  LDL.LU.64 R18, [R1+0x47d8] ;  /* 0x0047d80001127983 */ /* 0x002ea20000300a00 */
[----:B------:R-:W2:Y:S02]  /*4da20*/  LDL.LU.64 R10, [R1+0x47d0] ;  /* 0x0047d000010a7983 */ /* 0x000ea40000300a00 */
[----:B------:R-:W2:Y:S02]  /*4da30*/  LDL.LU.64 R8, [R1+0x47c8] ;  /* 0x0047c80001087983 */ /* 0x000ea40000300a00 */
[----:B------:R-:W-:Y:S01]  /*4da40*/  STL.64 [R1+0x1790], R24 ;  /* 0x0017901801007387 */ /* 0x000fe20000100a00 */
[----:B------:R0:W-:Y:S01]  /*4da50*/  STL.64 [R1+0x1798], R26 ;  /* 0x0017981a01007387 */ /* 0x0001e20000100a00 */
[----:B------:R-:W-:-:S03]  /*4da60*/  IMAD.MOV.U32 R17, RZ, RZ, R59 ;  /* 0x000000ffff117224 */ /* 0x000fc600078e003b */
[----:B0-----:R-:W2:Y:S01]  /*4da70*/  LDL.LU.64 R26, [R1+0x47c0] ;  /* 0x0047c000011a7983 */ /* 0x001ea20000300a00 */
[----:B------:R-:W2:Y:S01]  /*4da80*/  LDL.LU.64 R58, [R1+0x47b8] ;  /* 0x0047b800013a7983 */ /* 0x000ea20000300a00 */
[C---:B---3--:R-:W-:Y:S08]  /*4da90*/  HMMA.16816.F32.BF16 R36, R44.reuse, R38, R32 ;  /* 0x000000262c24723c */ /* 0x048ff00000041820 */
[C---:B------:R-:W-:Y:S08]  /*4daa0*/  HMMA.16816.F32.BF16 R12, R44.reuse, R22, R12 ;  /* 0x000000162c0c723c */ /* 0x040ff0000004180c */
[C---:B--2---:R-:W-:Y:S11]  /*4dab0*/  HMMA.16816.F32.BF16 R28, R44.reuse, R58, R28 ;  /* 0x0000003a2c1c723c */ /* 0x044ff6000004181c */
[----:B------:R-:W-:Y:S11]  /*4dac0*/  @!UPT UIADD3 URZ, URZ, URZ, URZ ;  /* 0x0000003f3f3ff290 */ /* 0x000ff6000fffe03f */
[----:B------:R-:W-:Y:S01]  /*4dad0*/  @!UPT UIADD3 URZ, URZ, URZ, URZ ;  /* 0x0000003f3f3ff290 */ /* 0x000fe2000fffe03f */
[----:B------:R-:W-:Y:S01]  /*4dae0*/  STL.64 [R1+0x1780], R28 ;  /* 0x0017801c01007387 */ /* 0x000fe20000100a00 */
[----:B------:R0:W-:Y:S03]  /*4daf0*/  STL.64 [R1+0x1788], R30 ;  /* 0x0017881e01007387 */ /* 0x0001e60000100a00 */
[----:B0-----:R-:W4:Y:S01]  /*4db00*/  LDL.LU.64 R30, [R1+0x47b0] ;  /* 0x0047b000011e7983 */ /* 0x001f220000300a00 */
[----:B------:R0:W-:Y:S02]  /*4db10*/  STL.64 [R1+0x4708], R58 ;  /* 0x0047083a01007387 */ /* 0x0001e40000100a00 */
[----:B------:R-:W2:Y:S02]  /*4db20*/  LDL.LU R56, [R1+0x90] ;  /* 0x0000900001387983 */ /* 0x000ea40000300800 */
[----:B------:R-:W2:Y:S01]  /*4db30*/  LDL.LU R57, [R1+0x94] ;  /* 0x0000940001397983 */ /* 0x000ea20000300800 */
[----:B0-----:R-:W2:Y:S01]  /*4db40*/  LDL.LU R58, [R1+0x98] ;  /* 0x00009800013a7983 */ /* 0x001ea20000300800 */
[----:B------:R-:W2:Y:S02]  /*4db50*/  LDL.LU R59, [R1+0x9c] ;  /* 0x00009c00013b7983 */ /* 0x000ea40000300800 */
[----:B------:R-:W2:Y:S02]  /*4db60*/  LDL.LU.64 R34, [R1+0x47a8] ;  /* 0x0047a80001227983 */ /* 0x000ea40000300a00 */
[----:B------:R-:W3:Y:S01]  /*4db70*/  LDL.LU.64 R32, [R1+0x47a0] ;  /* 0x0047a00001207983 */ /* 0x000ee20000300a00 */
[----:B------:R-:W-:Y:S01]  /*4db80*/  STL.64 [R1+0x1770], R36 ;  /* 0x0017702401007387 */ /* 0x000fe20000100a00 */
[----:B------:R0:W-:Y:S03]  /*4db90*/  STL.64 [R1+0x1778], R38 ;  /* 0x0017782601007387 */ /* 0x0001e60000100a00 */
[----:B0-----:R-:W2:Y:S01]  /*4dba0*/  LDL.LU.64 R38, [R1+0x4798] ;  /* 0x0047980001267983 */ /* 0x001ea20000300a00 */
[----:B------:R-:W2:Y:S02]  /*4dbb0*/  LDL.LU.64 R36, [R1+0x4790] ;  /* 0x0047900001247983 */ /* 0x000ea40000300a00 */
[----:B------:R-:W-:Y:S02]  /*4dbc0*/  STL.64 [R1+0x1760], R12 ;  /* 0x0017600c01007387 */ /* 0x000fe40000100a00 */
[----:B------:R0:W-:Y:S02]  /*4dbd0*/  STL.64 [R1+0x1768], R14 ;  /* 0x0017680e01007387 */ /* 0x0001e40000100a00 */
[----:B0-----:R-:W2:Y:S01]  /*4dbe0*/  LDL.LU.64 R14, [R1+0x4788] ;  /* 0x00478800010e7983 */ /* 0x001ea20000300a00 */
[----:B------:R-:W3:Y:S02]  /*4dbf0*/  LDL.LU.64 R12, [R1+0x4780] ;  /* 0x00478000010c7983 */ /* 0x000ee40000300a00 */
[----:B------:R-:W-:Y:S01]  /*4dc00*/  STL.64 [R1+0x46e0], R22 ;  /* 0x0046e01601007387 */ /* 0x000fe20000100a00 */
[C---:B--2---:R-:W-:Y:S08]  /*4dc10*/  HMMA.16816.F32.BF16 R40, R44.reuse, R14, R40 ;  /* 0x0000000e2c28723c */ /* 0x044ff00000041828 */
[----:B------:R-:W-:Y:S11]  /*4dc20*/  HMMA.16816.F32.BF16 R44, R44, R18, R48 ;  /* 0x000000122c2c723c */ /* 0x000ff60000041830 */
[----:B------:R-:W-:Y:S04]  /*4dc30*/  @!UPT UIADD3 URZ, URZ, URZ, URZ ;  /* 0x0000003f3f3ff290 */ /* 0x000fe8000fffe03f */
[----:B------:R-:W-:Y:S01]  /*4dc40*/  STL.64 [R1+0x1750], R40 ;  /* 0x0017502801007387 */ /* 0x000fe20000100a00 */
[----:B------:R0:W-:Y:S03]  /*4dc50*/  STL.64 [R1+0x1758], R42 ;  /* 0x0017582a01007387 */ /* 0x0001e60000100a00 */
[----:B0-----:R-:W2:Y:S01]  /*4dc60*/  LDL.LU.64 R42, [R1+0x4778] ;  /* 0x00477800012a7983 */ /* 0x001ea20000300a00 */
[----:B------:R-:W4:Y:S02]  /*4dc70*/  LDL.LU.64 R40, [R1+0x4770] ;  /* 0x0047700001287983 */ /* 0x000f240000300a00 */
[----:B------:R-:W-:Y:S02]  /*4dc80*/  STL.64 [R1+0x46d8], R14 ;  /* 0x0046d80e01007387 */ /* 0x000fe40000100a00 */
[----:B---3--:R0:W-:Y:S02]  /*4dc90*/  STL.64 [R1+0x46d0], R12 ;  /* 0x0046d00c01007387 */ /* 0x0081e40000100a00 */
[----:B0-----:R-:W3:Y:S01]  /*4dca0*/  LDL.LU R12, [R1+0xa0] ;  /* 0x0000a000010c7983 */ /* 0x001ee20000300800 */
[----:B------:R-:W3:Y:S02]  /*4dcb0*/  LDL.LU R13, [R1+0xa4] ;  /* 0x0000a400010d7983 */ /* 0x000ee40000300800 */
[----:B------:R-:W3:Y:S02]  /*4dcc0*/  LDL.LU R14, [R1+0xa8] ;  /* 0x0000a800010e7983 */ /* 0x000ee40000300800 */
[----:B------:R-:W3:Y:S01]  /*4dcd0*/  LDL.LU R15, [R1+0xac] ;  /* 0x0000ac00010f7983 */ /* 0x000ee20000300800 */
[----:B------:R-:W3:Y:S01]  /*4dce0*/  LDL.LU.64 R50, [R1+0x4768] ;  /* 0x0047680001327983 */ /* 0x000ee20000300a00 */
[----:B------:R-:W3:Y:S02]  /*4dcf0*/  LDL.LU.64 R48, [R1+0x4760] ;  /* 0x0047600001307983 */ /* 0x000ee40000300a00 */
[----:B------:R0:W-:Y:S02]  /*4dd00*/  STL.64 [R1+0x1180], R44 ;  /* 0x0011802c01007387 */ /* 0x0001e40000100a00 */
[----:B------:R1:W-:Y:S01]  /*4dd10*/  STL.64 [R1+0x1188], R46 ;  /* 0x0011882e01007387 */ /* 0x0003e20000100a00 */
[----:B0-----:R-:W3:Y:S01]  /*4dd20*/  LDL.LU R44, [R1+0xb0] ;  /* 0x0000b000012c7983 */ /* 0x001ee20000300800 */
[----:B------:R-:W3:Y:S02]  /*4dd30*/  LDL.LU R45, [R1+0xb4] ;  /* 0x0000b400012d7983 */ /* 0x000ee40000300800 */
[----:B-1----:R-:W3:Y:S02]  /*4dd40*/  LDL.LU R46, [R1+0xb8] ;  /* 0x0000b800012e7983 */ /* 0x002ee40000300800 */
[----:B------:R-:W3:Y:S01]  /*4dd50*/  LDL.LU R47, [R1+0xbc] ;  /* 0x0000bc00012f7983 */ /* 0x000ee20000300800 */
[----:B------:R-:W-:Y:S04]  /*4dd60*/  STL.64 [R1+0x4748], R18 ;  /* 0x0047481201007387 */ /* 0x000fe80000100a00 */
[----:B--2---:R-:W-:Y:S01]  /*4dd70*/  STL.64 [R1+0x46f0], R42 ;  /* 0x0046f02a01007387 */ /* 0x004fe20000100a00 */
[----:B----4-:R-:W-:Y:S01]  /*4dd80*/  STL.64 [R1+0x46e8], R40 ;  /* 0x0046e82801007387 */ /* 0x010fe20000100a00 */
[C---:B---3--:R-:W-:Y:S08]  /*4dd90*/  HMMA.16816.F32.BF16 R12, R48.reuse, R38, R12 ;  /* 0x00000026300c723c */ /* 0x048ff0000004180c */
[C---:B------:R-:W-:Y:S11]  /*4dda0*/  HMMA.16816.F32.BF16 R44, R48.reuse, R42, R44 ;  /* 0x0000002a302c723c */ /* 0x040ff6000004182c */
[----:B------:R-:W-:Y:S11]  /*4ddb0*/  @!UPT UIADD3 URZ, URZ, URZ, URZ ;  /* 0x0000003f3f3ff290 */ /* 0x000ff6000fffe03f */
[----:B------:R-:W-:Y:S01]  /*4ddc0*/  @!UPT UIADD3 URZ, URZ, URZ, URZ ;  /* 0x0000003f3f3ff290 */ /* 0x000fe2000fffe03f */
[----:B------:R-:W-:Y:S01]  /*4ddd0*/  STL.64 [R1+0x5b0], R44 ;  /* 0x0005b02c01007387 */ /* 0x000fe20000100a00 */
[----:B------:R-:W-:Y:S02]  /*4dde0*/  STL.64 [R1+0x5b8], R46 ;  /* 0x0005b82e01007387 */ /* 0x000fe40000100a00 */
[----:B------:R-:W-:Y:S02]  /*4ddf0*/  STL.64 [R1+0x4700], R38 ;  /* 0x0047002601007387 */ /* 0x000fe40000100a00 */
[----:B------:R-:W-:Y:S01]  /*4de00*/  STL.64 [R1+0x46f8], R36 ;  /* 0x0046f82401007387 */ /* 0x000fe20000100a00 */
        /* <DEDUP_REMOVED lines=8> */
[----:B------:R-:W2:Y:S01]  /*4de90*/  LDL.LU R36, [R1+0x210] ;  /* 0x0002100001247983 */ /* 0x000ea20000300800 */
[----:B0-----:R-:W-:Y:S11]  /*4dea0*/  HMMA.16816.F32.BF16 R12, R48, R30, R52 ;  /* 0x0000001e300c723c */ /* 0x001ff60000041834 */
[----:B------:R-:W-:Y:S11]  /*4deb0*/  @!UPT UIADD3 URZ, URZ, URZ, URZ ;  /* 0x0000003f3f3ff290 */ /* 0x000ff6000fffe03f */
[----:B------:R-:W-:Y:S01]  /*4dec0*/  @!UPT UIADD3 URZ, URZ, URZ, URZ ;  /* 0x0000003f3f3ff290 */ /* 0x000fe2000fffe03f */
[----:B------:R-:W-:Y:S01]  /*4ded0*/  STL.64 [R1+0x570], R12 ;  /* 0x0005700c01007387 */ /* 0x000fe20000100a00 */
[----:B------:R-:W-:Y:S02]  /*4dee0*/  STL.64 [R1+0x578], R14 ;  /* 0x0005780e01007387 */ /* 0x000fe40000100a00 */
[----:B------:R-:W2:Y:S02]  /*4def0*/  LDL.LU R37, [R1+0x214] ;  /* 0x0002140001257983 */ /* 0x000ea40000300800 */
[----:B------:R-:W3:Y:S01]  /*4df00*/  LDL.LU R38, [R1+0x218] ;  /* 0x0002180001267983 */ /* 0x000ee20000300800 */
[----:B------:R-:W3:Y:S01]  /*4df10*/  LDL.LU R39, [R1+0x21c] ;  /* 0x00021c0001277983 */ /* 0x000ee20000300800 */
[----:B------:R-:W-:Y:S02]  /*4df20*/  IMAD.MOV.U32 R58, RZ, RZ, R20 ;  /* 0x000000ffff3a7224 */ /* 0x000fe400078e0014 */
[----:B------:R-:W-:Y:S01]  /*4df30*/  IMAD.MOV.U32 R59, RZ, RZ, R17 ;  /* 0x000000ffff3b7224 */ /* 0x000fe200078e0011 */
[----:B---3--:R0:W-:Y:S01]  /*4df40*/  STL.64 [R1+0x4728], R38 ;  /* 0x0047282601007387 */ /* 0x0081e20000100a00 */
[----:B--2---:R-:W-:Y:S02]  /*4df50*/  STL.64 [R1+0x4720], R36 ;  /* 0x0047202401007387 */ /* 0x004fe40000100a00 */
[----:B------:R-:W2:Y:S02]  /*4df60*/  LDL.LU R20, [R1+0x70] ;  /* 0x0000700001147983 */ /* 0x000ea40000300800 */
[----:B------:R-:W2:Y:S01]  /*4df70*/  LDL.LU R21, [R1+0x74] ;  /* 0x0000740001157983 */ /* 0x000ea20000300800 */
[----:B------:R-:W2:Y:S01]  /*4df80*/  LDL.LU R22, [R1+0x78] ;  /* 0x0000780001167983 */ /* 0x000ea20000300800 */
[----:B------:R-:W2:Y:S02]  /*4df90*/  LDL.LU R23, [R1+0x7c] ;  /* 0x00007c0001177983 */ /* 0x000ea40000300800 */
[----:B------:R1:W-:Y:S02]  /*4dfa0*/  STL.64 [R1+0x4730], R58 ;  /* 0x0047303a01007387 */ /* 0x0003e40000100a00 */
[----:B0-----:R-:W-:-:S02]  /*4dfb0*/  IMAD.MOV.U32 R38, RZ, RZ, R16 ;  /* 0x000000ffff267224 */ /* 0x001fc400078e0010 */
[----:B------:R-:W-:-:S05]  /*4dfc0*/  IMAD.MOV.U32 R39, RZ, RZ, R5 ;  /* 0x000000ffff277224 */ /* 0x000fca00078e0005 */
[----:B------:R-:W-:Y:S01]  /*4dfd0*/  STL.64 [R1+0x4738], R38 ;  /* 0x0047382601007387 */ /* 0x000fe20000100a00 */
[----:B------:R-:W3:Y:S02]  /*4dfe0*/  LDL.LU R56, [R1+0x230] ;  /* 0x0002300001387983 */ /* 0x000ee40000300800 */
[----:B------:R-:W3:Y:S02]  /*4dff0*/  LDL.LU R57, [R1+0x234] ;  /* 0x0002340001397983 */ /* 0x000ee40000300800 */
[----:B-1----:R-:W4:Y:S01]  /*4e000*/  LDL.LU R58, [R1+0x238] ;  /* 0x00023800013a7983 */ /* 0x002f220000300800 */
[----:B------:R-:W4:Y:S01]  /*4e010*/  LDL.LU R59, [R1+0x23c] ;  /* 0x00023c00013b7983 */ /* 0x000f220000300800 */
[----:B------:R-:W2:Y:S02]  /*4e020*/  LDL.LU R44, [R1+0x60] ;  /* 0x00006000012c7983 */ /* 0x000ea40000300800 */
[----:B------:R-:W2:Y:S02]  /*4e030*/  LDL.LU R45, [R1+0x64] ;  /* 0x00006400012d7983 */ /* 0x000ea40000300800 */
[----:B------:R-:W2:Y:S01]  /*4e040*/  LDL.LU R46, [R1+0x68] ;  /* 0x00006800012e7983 */ /* 0x000ea20000300800 */
[----:B------:R-:W2:Y:S04]  /*4e050*/  LDL.LU R47, [R1+0x6c] ;  /* 0x00006c00012f7983 */ /* 0x000ea80000300800 */
[----:B----4-:R-:W-:Y:S01]  /*4e060*/  STL.64 [R1+0x4758], R58 ;  /* 0x0047583a01007387 */ /* 0x010fe20000100a00 */
[----:B---3--:R0:W-:Y:S02]  /*4e070*/  STL.64 [R1+0x4750], R56 ;  /* 0x0047503801007387 */ /* 0x0081e40000100a00 */
[----:B------:R-:W3:Y:S02]  /*4e080*/  LDL.LU R16, [R1+0x250] ;  /* 0x0002500001107983 */ /* 0x000ee40000300800 */
[----:B------:R-:W3:Y:S01]  /*4e090*/  LDL.LU R17, [R1+0x254] ;  /* 0x0002540001117983 */ /* 0x000ee20000300800 */
[----:B------:R-:W3:Y:S01]  /*4e0a0*/  LDL.LU R18, [R1+0x258] ;  /* 0x0002580001127983 */ /* 0x000ee20000300800 */
[----:B------:R-:W3:Y:S03]  /*4e0b0*/  LDL.LU R19, [R1+0x25c] ;  /* 0x00025c0001137983 */ /* 0x000ee60000300800 */
[----:B0-----:R-:W4:Y:S01]  /*4e0c0*/  LDL.LU R56, [R1+0x260] ;  /* 0x0002600001387983 */ /* 0x001f220000300800 */
[----:B------:R-:W4:Y:S02]  /*4e0d0*/  LDL.LU R57, [R1+0x264] ;  /* 0x0002640001397983 */ /* 0x000f240000300800 */
[----:B------:R-:W4:Y:S02]  /*4e0e0*/  LDL.LU R58, [R1+0x268] ;  /* 0x00026800013a7983 */ /* 0x000f240000300800 */
[----:B------:R-:W4:Y:S01]  /*4e0f0*/  LDL.LU R59, [R1+0x26c] ;  /* 0x00026c00013b7983 */ /* 0x000f220000300800 */
[----:B------:R-:W3:Y:S01]  /*4e100*/  LDL.64 R54, [R1+0xf8] ;  /* 0x0000f80001367983 */ /* 0x000ee20000100a00 */
[C---:B--2---:R-:W-:Y:S01]  /*4e110*/  HMMA.16816.F32.BF16 R12, R48.reuse, R26, R20 ;  /* 0x0000001a300c723c */ /* 0x044fe20000041814 */
[----:B------:R-:W2:Y:S02]  /*4e120*/  LDL.LU R36, [R1+0x240] ;  /* 0x0002400001247983 */ /* 0x000ea40000300800 */
[----:B------:R-:W2:Y:S05]  /*4e130*/  LDL.LU R37, [R1+0x244] ;  /* 0x0002440001257983 */ /* 0x000eaa0000300800 */
[C---:B------:R-:W-:Y:S01]  /*4e140*/  HMMA.16816.F32.BF16 R44, R48.reuse, R10, R44 ;  /* 0x0000000a302c723c */ /* 0x040fe2000004182c */
[----:B------:R-:W2:Y:S01]  /*4e150*/  LDL.LU R38, [R1+0x248] ;  /* 0x0002480001267983 */ /* 0x000ea20000300800 */
[----:B------:R-:W2:Y:S02]  /*4e160*/  LDL.LU R39, [R1+0x24c] ;  /* 0x00024c0001277983 */ /* 0x000ea40000300800 */
[----:B------:R-:W2:Y:S02]  /*4e170*/  LDL.LU R32, [R1+0x220] ;  /* 0x0002200001207983 */ /* 0x000ea40000300800 */
[----:B------:R-:W2:Y:S01]  /*4e180*/  LDL.LU R33, [R1+0x224] ;  /* 0x0002240001217983 */ /* 0x000ea20000300800 */
[----:B------:R-:W2:Y:S01]  /*4e190*/  LDL.LU R34, [R1+0x228] ;  /* 0x0002280001227983 */ /* 0x000ea20000300800 */
[----:B------:R-:W2:Y:S02]  /*4e1a0*/  LDL.LU R35, [R1+0x22c] ;  /* 0x00022c0001237983 */ /* 0x000ea40000300800 */
[----:B------:R-:W-:Y:S02]  /*4e1b0*/  STL.64 [R1+0x46a8], R30 ;  /* 0x0046a81e01007387 */ /* 0x000fe40000100a00 */
[----:B------:R-:W2:Y:S03]  /*4e1c0*/  LDL.LU R40, [R1+0x200] ;  /* 0x0002000001287983 */ /* 0x000ea60000300800 */
[----:B------:R0:W-:Y:S01]  /*4e1d0*/  STL.64 [R1+0x560], R12 ;  /* 0x0005600c01007387 */ /* 0x0001e20000100a00 */
[----:B------:R1:W-:Y:S02]  /*4e1e0*/  STL.64 [R1+0x568], R14 ;  /* 0x0005680e01007387 */ /* 0x0003e40000100a00 */
[----:B------:R-:W2:Y:S02]  /*4e1f0*/  LDL.LU R41, [R1+0x204] ;  /* 0x0002040001297983 */ /* 0x000ea40000300800 */
[----:B------:R-:W2:Y:S01]  /*4e200*/  LDL.LU R42, [R1+0x208] ;  /* 0x00020800012a7983 */ /* 0x000ea20000300800 */
[----:B------:R-:W2:Y:S01]  /*4e210*/  LDL.LU R43, [R1+0x20c] ;  /* 0x00020c00012b7983 */ /* 0x000ea20000300800 */
[----:B------:R-:W2:Y:S03]  /*4e220*/  LDL.64 R22, [R1+0x18] ;  /* 0x0000180001167983 */ /* 0x000ea60000100a00 */
        /* <DEDUP_REMOVED lines=16> */
[----:B------:R-:W-:Y:S01]  /*4e330*/  STL [R1+0x4078], R3 ;  /* 0x0040780301007387 */ /* 0x000fe20000100800 */
[C---:B----4-:R-:W-:Y:S08]  /*4e340*/  HMMA.16816.F32.BF16 R56, R48.reuse, R6, R56 ;  /* 0x000000063038723c */ /* 0x050ff00000041838 */
[----:B---3--:R-:W-:Y:S11]  /*4e350*/  HMMA.16816.F32.BF16 R16, R48, R54, R16 ;  /* 0x000000363010723c */ /* 0x008ff60000041810 */
[----:B------:R-:W-:Y:S04]  /*4e360*/  @!UPT UIADD3 URZ, URZ, URZ, URZ ;  /* 0x0000003f3f3ff290 */ /* 0x000fe8000fffe03f */
[----:B------:R-:W-:Y:S01]  /*4e370*/  STL.64 [R1+0x15f0], R56 ;  /* 0x0015f03801007387 */ /* 0x000fe20000100a00 */
[----:B------:R0:W-:Y:S03]  /*4e380*/  STL.64 [R1+0x15f8], R58 ;  /* 0x0015f83a01007387 */ /* 0x0001e60000100a00 */
[----:B0-----:R-:W3:Y:S01]  /*4e390*/  LDL.LU.64 R58, [R1+0x4758] ;  /* 0x00475800013a7983 */ /* 0x001ee20000300a00 */
[----:B------:R-:W3:Y:S03]  /*4e3a0*/  LDL.LU.64 R56, [R1+0x4750] ;  /* 0x0047500001387983 */ /* 0x000ee60000300a00 */
[----:B------:R0:W-:Y:S02]  /*4e3b0*/  STL.64 [R1+0x15e0], R16 ;  /* 0x0015e01001007387 */ /* 0x0001e40000100a00 */
[----:B------:R1:W-:Y:S02]  /*4e3c0*/  STL.64 [R1+0x15e8], R18 ;  /* 0x0015e81201007387 */ /* 0x0003e40000100a00 */
[----:B0-----:R-:W-:Y:S01]  /*4e3d0*/  IMAD.MOV.U32 R17, RZ, RZ, R54 ;  /* 0x000000ffff117224 */ /* 0x001fe200078e0036 */
[----:B-1----:R-:W4:Y:S01]  /*4e3e0*/  LDL.LU.64 R18, [R1+0x4748] ;  /* 0x0047480001127983 */ /* 0x002f220000300a00 */
[----:B------:R-:W-:-:S02]  /*4e3f0*/  IMAD.MOV.U32 R16, RZ, RZ, R55 ;  /* 0x000000ffff107224 */ /* 0x000fc400078e0037 */
[----:B------:R-:W2:Y:S02]  /*4e400*/  LDL.LU.64 R54, [R1+0x4740] ;  /* 0x0047400001367983 */ /* 0x000ea40000300a00 */
[C---:B--2---:R-:W-:Y:S11]  /*4e410*/  HMMA.16816.F32.BF16 R36, R48.reuse, R54, R36 ;  /* 0x000000363024723c */ /* 0x044ff60000041824 */
[----:B------:R-:W-:Y:S11]  /*4e420*/  @!UPT UIADD3 URZ, URZ, URZ, URZ ;  /* 0x0000003f3f3ff290 */ /* 0x000ff6000fffe03f */
[----:B------:R-:W-:Y:S01]  /*4e430*/  @!UPT UIADD3 URZ, URZ, URZ, URZ ;  /* 0x0000003f3f3ff290 */ /* 0x000fe2000fffe03f */
[----:B------:R-:W-:Y:S01]  /*4e440*/  STL.64 [R1+0x15d0], R36 ;  /* 0x0015d02401007387 */ /* 0x000fe20000100a00 */
[----:B------:R0:W-:Y:S03]  /*4e450*/  STL.64 [R1+0x15d8], R38 ;  /* 0x0015d82601007387 */ /* 0x0001e60000100a00 */
[----:B0-----:R-:W3:Y:S02]  /*4e460*/  LDL.LU.64 R38, [R1+0x4738] ;  /* 0x0047380001267983 */ /* 0x001ee40000300a00 */
[C---:B---3--:R-:W-:Y:S02]  /*4e470*/  HMMA.16816.F32.BF16 R36, R48.reuse, R38, R56 ;  /* 0x000000263024723c */ /* 0x048fe40000041838 */
[----:B------:R-:W2:Y:S11]  /*4e480*/  LDL.LU.64 R58, [R1+0x4730] ;  /* 0x00473000013a7983 */ /* 0x000eb60000300a00 */
[----:B------:R-:W-:Y:S10]  /*4e490*/  @!UPT UIADD3 URZ, URZ, URZ, URZ ;  /* 0x0000003f3f3ff290 */ /* 0x000ff4000fffe03f */
[----:B------:R-:W-:Y:S01]  /*4e4a0*/  STL.64 [R1+0x15c0], R36 ;  /* 0x0015c02401007387 */ /* 0x000fe20000100a00 */
[----:B------:R0:W-:Y:S03]  /*4e4b0*/  STL.64 [R1+0x15c8], R38 ;  /* 0x0015c82601007387 */ /* 0x0001e60000100a00 */
[----:B0-----:R-:W3:Y:S01]  /*4e4c0*/  LDL.LU.64 R38, [R1+0x4728] ;  /* 0x0047280001267983 */ /* 0x001ee20000300a00 */
[----:B------:R-:W3:Y:S01]  /*4e4d0*/  LDL.LU.64 R36, [R1+0x4720] ;  /* 0x0047200001247983 */ /* 0x000ee20000300a00 */
[C---:B--2---:R-:W-:Y:S02]  /*4e4e0*/  HMMA.16816.F32.BF16 R56, R48.reuse, R58, R32 ;  /* 0x0000003a3038723c */ /* 0x044fe40000041820 */
[----:B------:R-:W2:Y:S01]  /*4e4f0*/  LDL.LU.64 R34, [R1+0x4718] ;  /* 0x0047180001227983 */ /* 0x000ea20000300a00 */
[----:B------:R-:W2:Y:S11]  /*4e500*/  LDL.LU.64 R32, [R1+0x4710] ;  /* 0x0047100001207983 */ /* 0x000eb60000300a00 */
[----:B------:R-:W-:Y:S09]  /*4e510*/  @!UPT UIADD3 URZ, URZ, URZ, URZ ;  /* 0x0000003f3f3ff290 */ /* 0x000ff2000fffe03f */
[----:B------:R-:W-:Y:S01]  /*4e520*/  STL.64 [R1+0x15b0], R56 ;  /* 0x0015b03801007387 */ /* 0x000fe20000100a00 */
[----:B------:R0:W-:Y:S03]  /*4e530*/  STL.64 [R1+0x15b8], R58 ;  /* 0x0015b83a01007387 */ /* 0x0001e60000100a00 */
[----:B0-----:R-:W3:Y:S01]  /*4e540*/  LDL.LU.64 R58, [R1+0x4708] ;  /* 0x00470800013a7983 */ /* 0x001ee20000300a00 */
[----:B------:R-:W-:Y:S01]  /*4e550*/  HMMA.16816.F32.BF16 R40, R48, R22, R40 ;  /* 0x000000163028723c */ /* 0x000fe20000041828 */
[----:B------:R-:W-:Y:S02]  /*4e560*/  IMAD.MOV.U32 R47, RZ, RZ, R2 ;  /* 0x000000ffff2f7224 */ /* 0x000fe400078e0002 */
[----:B------:R-:W-:Y:S02]  /*4e570*/  IMAD.MOV.U32 R5, RZ, RZ, R22 ;  /* 0x000000ffff057224 */ /* 0x000fe400078e0016 */
[----:B------:R-:W-:-:S03]  /*4e580*/  IMAD.MOV.U32 R3, RZ, RZ, R23 ;  /* 0x000000ffff037224 */ /* 0x000fc600078e0017 */
[C---:B---3--:R-:W-:Y:S01]  /*4e590*/  HMMA.16816.F32.BF16 R56, R48.reuse, R58, R36 ;  /* 0x0000003a3038723c */ /* 0x048fe20000041824 */
[----:B------:R-:W3:Y:S01]  /*4e5a0*/  LDL.LU.64 R38, [R1+0x4700] ;  /* 0x0047000001267983 */ /* 0x000ee20000300a00 */
[----:B------:R-:W2:Y:S11]  /*4e5b0*/  LDL.LU.64 R36, [R1+0x46f8] ;  /* 0x0046f80001247983 */ /* 0x000eb60000300a00 */
[----:B------:R-:W-:Y:S10]  /*4e5c0*/  @!UPT UIADD3 URZ, URZ, URZ, URZ ;  /* 0x0000003f3f3ff290 */ /* 0x000ff4000fffe03f */
[----:B------:R0:W-:Y:S01]  /*4e5d0*/  STL.64 [R1+0x15a0], R56 ;  /* 0x0015a03801007387 */ /* 0x0001e20000100a00 */
[----:B------:R1:W-:Y:S02]  /*4e5e0*/  STL [R1+0x15a8], R58 ;  /* 0x0015a83a01007387 */ /* 0x0003e40000100800 */
[----:B------:R-:W-:Y:S01]  /*4e5f0*/  IMAD.MOV.U32 R2, RZ, RZ, R59 ;  /* 0x000000ffff027224 */ /* 0x000fe200078e003b */
[----:B0-----:R-:W2:Y:S01]  /*4e600*/  LDL.LU R56, [R1+0x40] ;  /* 0x0000400001387983 */ /* 0x001ea20000300800 */
[----:B------:R-:W2:Y:S02]  /*4e610*/  LDL.LU R57, [R1+0x44] ;  /* 0x0000440001397983 */ /* 0x000ea40000300800 */
[----:B-1----:R-:W2:Y:S02]  /*4e620*/  LDL.LU R58, [R1+0x48] ;  /* 0x00004800013a7983 */ /* 0x002ea40000300800 */
[----:B------:R-:W2:Y:S01]  /*4e630*/  LDL.LU R59, [R1+0x4c] ;  /* 0x00004c00013b7983 */ /* 0x000ea20000300800 */
[----:B------:R-:W-:Y:S01]  /*4e640*/  STL [R1+0x3dd8], R2 ;  /* 0x003dd80201007387 */ /* 0x000fe20000100800 */
[----:B------:R-:W-:Y:S02]  /*4e650*/  STL.64 [R1+0x1590], R40 ;  /* 0x0015902801007387 */ /* 0x000fe40000100a00 */
[----:B------:R0:W-:Y:S02]  /*4e660*/  STL.64 [R1+0x1598], R42 ;  /* 0x0015982a01007387 */ /* 0x0001e40000100a00 */
[----:B0-----:R-:W2:Y:S01]  /*4e670*/  LDL.LU.64 R42, [R1+0x46f0] ;  /* 0x0046f000012a7983 */ /* 0x001ea20000300a00 */
[----:B------:R-:W2:Y:S02]  /*4e680*/  LDL.LU.64 R40, [R1+0x46e8] ;  /* 0x0046e80001287983 */ /* 0x000ea40000300a00 */
[----:B------:R-:W2:Y:S02]  /*4e690*/  LDL.LU.64 R22, [R1+0x46e0] ;  /* 0x0046e00001167983 */ /* 0x000ea40000300a00 */
[C---:B--2---:R-:W-:Y:S01]  /*4e6a0*/  HMMA.16816.F32.BF16 R20, R48.reuse, R22, R12 ;  /* 0x000000163014723c */ /* 0x044fe2000004180c */
[----:B------:R-:W2:Y:S01]  /*4e6b0*/  LDL.LU.64 R14, [R1+0x46d8] ;  /* 0x0046d800010e7983 */ /* 0x000ea20000300a00 */
[----:B------:R-:W3:Y:S11]  /*4e6c0*/  LDL.LU.64 R12, [R1+0x46d0] ;  /* 0x0046d000010c7983 */ /* 0x000ef60000300a00 */
[----:B------:R-:W-:Y:S10]  /*4e6d0*/  @!UPT UIADD3 URZ, URZ, URZ, URZ ;  /* 0x0000003f3f3ff290 */ /* 0x000ff4000fffe03f */
[----:B------:R-:W-:Y:S01]  /*4e6e0*/  STL.64 [R1+0x1580], R20 ;  /* 0x0015801401007387 */ /* 0x000fe20000100a00 */
[----:B------:R0:W-:Y:S03]  /*4e6f0*/  STL.64 [R1+0x1588], R22 ;  /* 0x0015881601007387 */ /* 0x0001e60000100a00 */
[----:B0-----:R-:W3:Y:S01]  /*4e700*/  LDL.LU.64 R22, [R1+0x46c8] ;  /* 0x0046c80001167983 */ /* 0x001ee20000300a00 */
[----:B------:R-:W3:Y:S01]  /*4e710*/  LDL.LU.64 R20, [R1+0x46c0] ;  /* 0x0046c00001147983 */ /* 0x000ee20000300a00 */
[C---:B----4-:R-:W-:Y:S11]  /*4e720*/  HMMA.16816.F32.BF16 R28, R48.reuse, R18, R28 ;  /* 0x00000012301c723c */ /* 0x050ff6000004181c */
[----:B------:R-:W-:Y:S11]  /*4e730*/  @!UPT UIADD3 URZ, URZ, URZ, URZ ;  /* 0x0000003f3f3ff290 */ /* 0x000ff6000fffe03f */
[----:B------:R-:W-:Y:S02]  /*4e740*/  @!UPT UIADD3 URZ, URZ, URZ, URZ ;  /* 0x0000003f3f3ff290 */ /* 0x000fe4000fffe03f */
[----:B------:R-:W-:Y:S01]  /*4e750*/  IMAD.MOV.U32 R2, RZ, RZ, R31 ;  /* 0x000000ffff027224 */ /* 0x000fe200078e001f */
[----:B--2---:R-:W-:Y:S11]  /*4e760*/  HMMA.16816.F32.BF16 R44, R48, R14, R44 ;  /* 0x0000000e302c723c */ /* 0x004ff6000004182c */
[----:B------:R-:W-:Y:S11]  /*4e770*/  @!UPT UIADD3 URZ, URZ, URZ, URZ ;  /* 0x0000003f3f3ff290 */ /* 0x000ff6000fffe03f */
[----:B------:R-:W-:Y:S01]  /*4e780*/  @!UPT UIADD3 URZ, URZ, URZ, URZ ;  /* 0x0000003f3f3ff290 */ /* 0x000fe2000fffe03f */
[----:B------:R0:W-:Y:S01]  /*4e790*/  STL.64 [R1+0x1570], R44 ;  /* 0x0015702c01007387 */ /* 0x0001e20000100a00 */
[----:B------:R1:W-:Y:S03]  /*4e7a0*/  STL.64 [R1+0x1578], R46 ;  /* 0x0015782e01007387 */ /* 0x0003e60000100a00 */
[----:B0-----:R-:W2:Y:S01]  /*4e7b0*/  LDL.LU R44, [R1+0x730] ;  /* 0x00073000012c7983 */ /* 0x001ea20000300800 */
[----:B---3--:R-:W-:Y:S01]  /*4e7c0*/  HMMA.16816.F32.BF16 R56, R20, R42, R56 ;  /* 0x0000002a1438723c */ /* 0x008fe20000041838 */
[----:B------:R-:W2:Y:S02]  /*4e7d0*/  LDL.LU R45, [R1+0x734] ;  /* 0x00073400012d7983 */ /* 0x000ea40000300800 */
[----:B-1----:R-:W2:Y:S01]  /*4e7e0*/  LDL.LU R46, [R1+0x738] ;  /* 0x00073800012e7983 */ /* 0x002ea20000300800 */
[----:B------:R-:W2:Y:S01]  /*4e7f0*/  LDL.LU R47, [R1+0x73c] ;  /* 0x00073c00012f7983 */ /* 0x000ea20000300800 */
[----:B------:R-:W-:Y:S02]  /*4e800*/  STL.64 [R1+0x4640], R14 ;  /* 0x0046400e01007387 */ /* 0x000fe40000100a00 */
[----:B------:R-:W-:Y:S02]  /*4e810*/  STL.64 [R1+0x4638], R12 ;  /* 0x0046380c01007387 */ /* 0x000fe40000100a00 */
[----:B------:R0:W-:Y:S01]  /*4e820*/  STL.64 [R1+0x540], R28 ;  /* 0x0005401c01007387 */ /* 0x0001e20000100a00 */
[----:B------:R1:W-:Y:S04]  /*4e830*/  STL [R1+0x548], R30 ;  /* 0x0005481e01007387 */ /* 0x0003e80000100800 */
[----:B0-----:R-:W3:Y:S01]  /*4e840*/  LDL.LU R28, [R1+0x320] ;  /* 0x00032000011c7983 */ /* 0x001ee20000300800 */
[----:B------:R-:W3:Y:S02]  /*4e850*/  LDL.LU R29, [R1+0x324] ;  /* 0x00032400011d7983 */ /* 0x000ee40000300800 */
[----:B-1----:R-:W3:Y:S02]  /*4e860*/  LDL.LU R30, [R1+0x328] ;  /* 0x00032800011e7983 */ /* 0x002ee40000300800 */
[----:B------:R-:W3:Y:S01]  /*4e870*/  LDL.LU R31, [R1+0x32c] ;  /* 0x00032c00011f7983 */ /* 0x000ee20000300800 */
[----:B------:R-:W4:Y:S01]  /*4e880*/  LDL.LU R48, [R1+0x6a0] ;  /* 0x0006a00001307983 */ /* 0x000f220000300800 */
[----:B------:R-:W4:Y:S02]  /*4e890*/  LDL.LU R49, [R1+0x6a4] ;  /* 0x0006a40001317983 */ /* 0x000f240000300800 */
[----:B------:R-:W4:Y:S02]  /*4e8a0*/  LDL.LU R50, [R1+0x6a8] ;  /* 0x0006a80001327983 */ /* 0x000f240000300800 */
[----:B------:R-:W4:Y:S02]  /*4e8b0*/  LDL.LU R51, [R1+0x6ac] ;  /* 0x0006ac0001337983 */ /* 0x000f240000300800 */
[----:B------:R-:W-:Y:S01]  /*4e8c0*/  IMAD.MOV.U32 R15, RZ, RZ, R16 ;  /* 0x000000ffff0f7224 */ /* 0x000fe200078e0010 */
[----:B------:R0:W-:Y:S01]  /*4e8d0*/  STL.64 [R1+0x4678], R18 ;  /* 0x0046781201007387 */ /* 0x0001e20000100a00 */
[----:B------:R-:W-:-:S02]  /*4e8e0*/  IMAD.MOV.U32 R14, RZ, RZ, R17 ;  /* 0x000000ffff0e7224 */ /* 0x000fc400078e0011 */
[----:B------:R-:W2:Y:S02]  /*4e8f0*/  LDL.LU R16, [R1+0x740] ;  /* 0x0007400001107983 */ /* 0x000ea40000300800 */
[----:B------:R-:W2:Y:S01]  /*4e900*/  LDL.LU R17, [R1+0x744] ;  /* 0x0007440001117983 */ /* 0x000ea20000300800 */
[----:B0-----:R-:W2:Y:S01]  /*4e910*/  LDL.LU R18, [R1+0x748] ;  /* 0x0007480001127983 */ /* 0x001ea20000300800 */
[----:B------:R-:W2:Y:S02]  /*4e920*/  LDL.LU R19, [R1+0x74c] ;  /* 0x00074c0001137983 */ /* 0x000ea40000300800 */
[----:B------:R-:W-:Y:S02]  /*4e930*/  STL [R1+0x407c], R2 ;  /* 0x00407c0201007387 */ /* 0x000fe40000100800 */
[----:B------:R-:W-:Y:S01]  /*4e940*/  STL.64 [R1+0x2b0], R56 ;  /* 0x0002b03801007387 */ /* 0x000fe20000100a00 */
[----:B------:R0:W-:Y:S04]  /*4e950*/  STL.64 [R1+0x2b8], R58 ;  /* 0x0002b83a01007387 */ /* 0x0001e80000100a00 */
[----:B0-----:R-:W2:Y:S01]  /*4e960*/  LDL.LU.64 R58, [R1+0x46b8] ;  /* 0x0046b800013a7983 */ /* 0x001ea20000300a00 */
[----:B------:R-:W2:Y:S02]  /*4e970*/  LDL.LU.64 R56, [R1+0x46b0] ;  /* 0x0046b00001387983 */ /* 0x000ea40000300a00 */
[----:B------:R-:W-:Y:S02]  /*4e980*/  STL.64 [R1+0x4630], R42 ;  /* 0x0046302a01007387 */ /* 0x000fe40000100a00 */
[----:B------:R0:W-:Y:S02]  /*4e990*/  STL.64 [R1+0x4628], R40 ;  /* 0x0046282801007387 */ /* 0x0001e40000100a00 */
[----:B0-----:R-:W3:Y:S01]  /*4e9a0*/  LDL.LU R40, [R1+0x750] ;  /* 0x0007500001287983 */ /* 0x001ee20000300800 */
[----:B------:R-:W3:Y:S02]  /*4e9b0*/  LDL.LU R41, [R1+0x754] ;  /* 0x0007540001297983 */ /* 0x000ee40000300800 */
[----:B------:R-:W3:Y:S02]  /*4e9c0*/  LDL.LU R42, [R1+0x758] ;  /* 0x00075800012a7983 */ /* 0x000ee40000300800 */
[----:B------:R-:W3:Y:S01]  /*4e9d0*/  LDL.LU R43, [R1+0x75c] ;  /* 0x00075c00012b7983 */ /* 0x000ee20000300800 */
[----:B------:R-:W-:Y:S01]  /*4e9e0*/  STL.64 [R1+0x4610], R38 ;  /* 0x0046102601007387 */ /* 0x000fe20000100a00 */
[----:B------:R0:W-:Y:S01]  /*4e9f0*/  STL.64 [R1+0x4608], R36 ;  /* 0x0046082401007387 */ /* 0x0001e20000100a00 */
[C---:B--2---:R-:W-:Y:S11]  /*4ea00*/  HMMA.16816.F32.BF16 R56, R20.reuse, R38, R56 ;  /* 0x000000261438723c */ /* 0x044ff60000041838 */
[----:B------:R-:W-:Y:S11]  /*4ea10*/  @!UPT UIADD3 URZ, URZ, URZ, URZ ;  /* 0x0000003f3f3ff290 */ /* 0x000ff6000fffe03f */
[----:B------:R-:W-:Y:S01]  /*4ea20*/  @!UPT UIADD3 URZ, URZ, URZ, URZ ;  /* 0x0000003f3f3ff290 */ /* 0x000fe2000fffe03f */
[----:B------:R-:W-:Y:S01]  /*4ea30*/  STL.64 [R1+0x2a0], R56 ;  /* 0x0002a03801007387 */ /* 0x000fe20000100a00 */
[----:B------:R1:W-:Y:S02]  /*4ea40*/  STL.64 [R1+0x2a8], R58 ;  /* 0x0002a83a01007387 */ /* 0x0003e40000100a00 */
[----:B0-----:R-:W2:Y:S02]  /*4ea50*/  LDL.LU R36, [R1+0x4e0] ;  /* 0x0004e00001247983 */ /* 0x001ea40000300800 */
[----:B------:R-:W2:Y:S01]  /*4ea60*/  LDL.LU R37, [R1+0x4e4] ;  /* 0x0004e40001257983 */ /* 0x000ea20000300800 */
[----:B------:R-:W2:Y:S01]  /*4ea70*/  LDL.LU R38, [R1+0x4e8] ;  /* 0x0004e80001267983 */ /* 0x000ea20000300800 */
[----:B------:R-:W2:Y:S03]  /*4ea80*/  LDL.LU R39, [R1+0x4ec] ;  /* 0x0004ec0001277983 */ /* 0x000ea60000300800 */
[----:B-1----:R-:W2:Y:S01]  /*4ea90*/  LDL.64 R58, [R1+0x38] ;  /* 0x00003800013a7983 */ /* 0x002ea20000100a00 */
[C---:B---3--:R-:W-:Y:S03]  /*4eaa0*/  HMMA.16816.F32.BF16 R28, R20.reuse, R34, R28 ;  /* 0x00000022141c723c */ /* 0x048fe6000004181c */
        /* <DEDUP_REMOVED lines=8> */
[----:B0-----:R-:W2:Y:S01]  /*4eb30*/  LDL.LU.64 R30, [R1+0x46a8] ;  /* 0x0046a800011e7983 */ /* 0x001ea20000300a00 */
[----:B------:R-:W-:Y:S02]  /*4eb40*/  STL.64 [R1+0x4650], R34 ;  /* 0x0046502201007387 */ /* 0x000fe40000100a00 */
[----:B------:R2:W-:Y:S01]  /*4eb50*/  STL.64 [R1+0x4648], R32 ;  /* 0x0046482001007387 */ /* 0x0005e20000100a00 */
[C---:B------:R-:W-:Y:S08]  /*4eb60*/  HMMA.16816.F32.BF16 R12, R20.reuse, R14, R16 ;  /* 0x0000000e140c723c */ /* 0x040ff00000041810 */
[C---:B--2---:R-:W-:Y:S01]  /*4eb70*/  HMMA.16816.F32.BF16 R32, R20.reuse, R30, R56 ;  /* 0x0000001e1420723c */ /* 0x044fe20000041838 */
[----:B------:R0:W-:Y:S07]  /*4eb80*/  STL.64 [R1+0x4658], R30 ;  /* 0x0046581e01007387 */ /* 0x0001ee0000100a00 */
[C---:B0-----:R-:W-:Y:S11]  /*4eb90*/  HMMA.16816.F32.BF16 R28, R20.reuse, R26, R36 ;  /* 0x0000001a141c723c */ /* 0x041ff60000041824 */
[----:B------:R-:W-:Y:S04]  /*4eba0*/  @!UPT UIADD3 URZ, URZ, URZ, URZ ;  /* 0x0000003f3f3ff290 */ /* 0x000fe8000fffe03f */
[----:B------:R-:W-:Y:S01]  /*4ebb0*/  STL.64 [R1+0x280], R32 ;  /* 0x0002802001007387 */ /* 0x000fe20000100a00 */
[----:B------:R-:W-:Y:S02]  /*4ebc0*/  STL.64 [R1+0x288], R34 ;  /* 0x0002882201007387 */ /* 0x000fe40000100a00 */
[----:B------:R4:W-:Y:S02]  /*4ebd0*/  STL.64 [R1+0x4660], R26 ;  /* 0x0046601a01007387 */ /* 0x0009e40000100a00 */
[C---:B----4-:R-:W-:Y:S01]  /*4ebe0*/  HMMA.16816.F32.BF16 R24, R20.reuse, R10, R48 ;  /* 0x0000000a1418723c */ /* 0x050fe20000041830 */
[----:B------:R-:W0:Y:S04]  /*4ebf0*/  LDSM.16.MT88.4 R48, [R61+0x2000] ;  /* 0x002000003d30783b */ /* 0x000e280000004200 */
[----:B------:R-:W-:Y:S01]  /*4ec00*/  STL.64 [R1+0x270], R28 ;  /* 0x0002701c01007387 */ /* 0x000fe20000100a00 */
[----:B------:R-:W-:Y:S02]  /*4ec10*/  STL.64 [R1+0x278], R30 ;  /* 0x0002781e01007387 */ /* 0x000fe40000100a00 */
[----:B------:R-:W-:Y:S02]  /*4ec20*/  STL.64 [R1+0x4670], R10 ;  /* 0x0046700a01007387 */ /* 0x000fe40000100a00 */
[----:B------:R1:W-:Y:S02]  /*4ec30*/  STL.64 [R1+0x4668], R8 ;  /* 0x0046680801007387 */ /* 0x0003e40000100a00 */
[C---:B-1----:R-:W-:Y:S11]  /*4ec40*/  HMMA.16816.F32.BF16 R8, R20.reuse, R6, R40 ;  /* 0x000000061408723c */ /* 0x042ff60000041828 */
[----:B------:R-:W-:Y:S01]  /*4ec50*/  STL.64 [R1+0x260], R24 ;  /* 0x0002601801007387 */ /* 0x000fe20000100a00 */
[----:B------:R-:W-:Y:S03]  /*4ec60*/  STL.64 [R1+0x268], R26 ;  /* 0x0002681a01007387 */ /* 0x000fe60000100a00 */
[----:B0-----:R-:W-:Y:S01]  /*4ec70*/  STL.64 [R1+0x4590], R50 ;  /* 0x0045903201007387 */ /* 0x001fe20000100a00 */
[----:B------:R-:W-:Y:S02]  /*4ec80*/  STL.64 [R1+0x4588], R48 ;  /* 0x0045883001007387 */ /* 0x000fe40000100a00 */
[----:B------:R-:W-:Y:S02]  /*4ec90*/  STL.64 [R1+0x4688], R6 ;  /* 0x0046880601007387 */ /* 0x000fe40000100a00 */
[----:B------:R-:W-:Y:S03]  /*4eca0*/  STL [R1+0x4680], R4 ;  /* 0x0046800401007387 */ /* 0x000fe60000100800 */
[----:B------:R-:W-:Y:S01]  /*4ecb0*/  STL.64 [R1+0x1440], R8 ;  /* 0x0014400801007387 */ /* 0x000fe20000100a00 */
[----:B------:R0:W-:Y:S02]  /*4ecc0*/  STL.64 [R1+0x1448], R10 ;  /* 0x0014480a01007387 */ /* 0x0001e40000100a00 */
[----:B------:R-:W2:Y:S01]  /*4ecd0*/  LDL.LU R40, [R1+0x6d0] ;  /* 0x0006d00001287983 */ /* 0x000ea20000300800 */
[----:B0-----:R-:W-:Y:S01]  /*4ece0*/  HMMA.16816.F32.BF16 R8, R20, R54, R44 ;  /* 0x000000361408723c */ /* 0x001fe2000004182c */
[----:B------:R-:W-:Y:S01]  /*4ecf0*/  STL.64 [R1+0x1430], R12 ;  /* 0x0014300c01007387 */ /* 0x000fe20000100a00 */
[----:B------:R-:W-:Y:S11]  /*4ed00*/  STL.64 [R1+0x1438], R14 ;  /* 0x0014380e01007387 */ /* 0x000ff60000100a00 */
[----:B------:R-:W-:Y:S10]  /*4ed10*/  @!UPT UIADD3 URZ, URZ, URZ, URZ ;  /* 0x0000003f3f3ff290 */ /* 0x000ff4000fffe03f */
[----:B------:R-:W-:Y:S01]  /*4ed20*/  STL.64 [R1+0x1420], R8 ;  /* 0x0014200801007387 */ /* 0x000fe20000100a00 */
[----:B------:R-:W-:Y:S02]  /*4ed30*/  STL.64 [R1+0x1428], R10 ;  /* 0x0014280a01007387 */ /* 0x000fe40000100a00 */
[----:B------:R-:W2:Y:S02]  /*4ed40*/  LDL.LU R41, [R1+0x6d4] ;  /* 0x0006d40001297983 */ /* 0x000ea40000300800 */
[----:B------:R-:W3:Y:S01]  /*4ed50*/  LDL.LU R42, [R1+0x6d8] ;  /* 0x0006d800012a7983 */ /* 0x000ee20000300800 */
[----:B------:R-:W3:Y:S04]  /*4ed60*/  LDL.LU R43, [R1+0x6dc] ;  /* 0x0006dc00012b7983 */ /* 0x000ee80000300800 */
[----:B---3--:R-:W-:Y:S01]  /*4ed70*/  STL.64 [R1+0x46a0], R42 ;  /* 0x0046a02a01007387 */ /* 0x008fe20000100a00 */
[----:B--2---:R0:W-:Y:S02]  /*4ed80*/  STL.64 [R1+0x4698], R40 ;  /* 0x0046982801007387 */ /* 0x0041e40000100a00 */
[----:B------:R-:W2:Y:S02]  /*4ed90*/  LDL.LU R32, [R1+0x6e0] ;  /* 0x0006e00001207983 */ /* 0x000ea40000300800 */
[----:B------:R-:W2:Y:S01]  /*4eda0*/  LDL.LU R33, [R1+0x6e4] ;  /* 0x0006e40001217983 */ /* 0x000ea20000300800 */
[----:B------:R-:W2:Y:S01]  /*4edb0*/  LDL.LU R34, [R1+0x6e8] ;  /* 0x0006e80001227983 */ /* 0x000ea20000300800 */
[----:B------:R-:W2:Y:S03]  /*4edc0*/  LDL.LU R35, [R1+0x6ec] ;  /* 0x0006ec0001237983 */ /* 0x000ea60000300800 */
[----:B0-----:R-:W3:Y:S01]  /*4edd0*/  LDL.LU R40, [R1+0x720] ;  /* 0x0007200001287983 */ /* 0x001ee20000300800 */
[----:B------:R-:W3:Y:S02]  /*4ede0*/  LDL.LU R41, [R1+0x724] ;  /* 0x0007240001297983 */ /* 0x000ee40000300800 */
[----:B------:R-:W3:Y:S02]  /*4edf0*/  LDL.LU R42, [R1+0x728] ;  /* 0x00072800012a7983 */ /* 0x000ee40000300800 */
[----:B------:R-:W3:Y:S01]  /*4ee00*/  LDL.LU R43, [R1+0x72c] ;  /* 0x00072c00012b7983 */ /* 0x000ee20000300800 */
[----:B------:R-:W3:Y:S01]  /*4ee10*/  LDL.64 R58, [R1+0xd8] ;  /* 0x0000d800013a7983 */ /* 0x000ee20000100a00 */
[----:B------:R-:W-:-:S02]  /*4ee20*/  IMAD.MOV.U32 R30, RZ, RZ, R5 ;  /* 0x000000ffff1e7224 */ /* 0x000fc400078e0005 */
[----:B------:R-:W4:Y:S02]  /*4ee30*/  LDL.LU R4, [R1+0x710] ;  /* 0x0007100001047983 */ /* 0x000f240000300800 */
[----:B------:R-:W4:Y:S01]  /*4ee40*/  LDL.LU R5, [R1+0x714] ;  /* 0x0007140001057983 */ /* 0x000f220000300800 */
[----:B------:R-:W4:Y:S01]  /*4ee50*/  LDL.LU R6, [R1+0x718] ;  /* 0x0007180001067983 */ /* 0x000f220000300800 */
[----:B------:R-:W4:Y:S02]  /*4ee60*/  LDL.LU R7, [R1+0x71c] ;  /* 0x00071c0001077983 */ /* 0x000f240000300800 */
[----:B------:R-:W2:Y:S02]  /*4ee70*/  LDL.LU R16, [R1+0x700] ;  /* 0x0007000001107983 */ /* 0x000ea40000300800 */
[----:B------:R-:W2:Y:S01]  /*4ee80*/  LDL.LU R17, [R1+0x704] ;  /* 0x0007040001117983 */ /* 0x000ea20000300800 */
[----:B------:R-:W2:Y:S01]  /*4ee90*/  LDL.LU R18, [R1+0x708] ;  /* 0x0007080001127983 */ /* 0x000ea20000300800 */
[----:B------:R-:W2:Y:S02]  /*4eea0*/  LDL.LU R19, [R1+0x70c] ;  /* 0x00070c0001137983 */ /* 0x000ea40000300800 */
[----:B------:R-:W2:Y:S02]  /*4eeb0*/  LDL.64 R10, [R1+0x28] ;  /* 0x00002800010a7983 */ /* 0x000ea40000100a00 */
[----:B------:R-:W2:Y:S01]  /*4eec0*/  LDL.LU R24, [R1+0x6f0] ;  /* 0x0006f00001187983 */ /* 0x000ea20000300800 */
[----:B------:R-:W2:Y:S01]  /*4eed0*/  LDL.LU R25, [R1+0x6f4] ;  /* 0x0006f40001197983 */ /* 0x000ea20000300800 */
[----:B------:R-:W2:Y:S02]  /*4eee0*/  LDL.LU R26, [R1+0x6f8] ;  /* 0x0006f800011a7983 */ /* 0x000ea40000300800 */
[----:B------:R-:W2:Y:S02]  /*4eef0*/  LDL.LU R27, [R1+0x6fc] ;  /* 0x0006fc00011b7983 */ /* 0x000ea40000300800 */
[----:B------:R-:W2:Y:S01]  /*4ef00*/  LDL.64 R14, [R1+0x8] ;  /* 0x00000800010e7983 */ /* 0x000ea20000100a00 */
[----:B------:R-:W2:Y:S01]  /*4ef10*/  LDL.LU R48, [R1+0x7a0] ;  /* 0x0007a00001307983 */ /* 0x000ea20000300800 */
        /* <DEDUP_REMOVED lines=11> */
[----:B------:R0:W-:Y:S01]  /*4efd0*/  STL.64 [R1+0x4600], R54 ;  /* 0x0046003601007387 */ /* 0x0001e20000100a00 */
[----:B------:R-:W2:Y:S02]  /*4efe0*/  LDL.LU R52, [R1+0x790] ;  /* 0x0007900001347983 */ /* 0x000ea40000300800 */
[----:B------:R-:W2:Y:S02]  /*4eff0*/  LDL.LU R53, [R1+0x794] ;  /* 0x0007940001357983 */ /* 0x000ea40000300800 */
[----:B------:R-:W-:Y:S01]  /*4f000*/  IMAD.MOV.U32 R31, RZ, RZ, R3 ;  /* 0x000000ffff1f7224 */ /* 0x000fe200078e0003 */
[----:B0-----:R-:W4:Y:S01]  /*4f010*/  LDL.LU R54, [R1+0x798] ;  /* 0x0007980001367983 */ /* 0x001f220000300800 */
[----:B------:R-:W4:Y:S01]  /*4f020*/  LDL.LU R55, [R1+0x79c] ;  /* 0x00079c0001377983 */ /* 0x000f220000300800 */
[----:B---3--:R-:W-:Y:S01]  /*4f030*/  HMMA.16816.F32.BF16 R40, R20, R58, R40 ;  /* 0x0000003a1428723c */ /* 0x008fe20000041828 */
[----:B------:R-:W-:-:S02]  /*4f040*/  IMAD.MOV.U32 R3, RZ, RZ, R58 ;  /* 0x000000ffff037224 */ /* 0x000fc400078e003a */
[----:B------:R-:W-:Y:S11]  /*4f050*/  IMAD.MOV.U32 R2, RZ, RZ, R59 ;  /* 0x000000ffff027224 */ /* 0x000ff600078e003b */
[----:B------:R-:W-:Y:S09]  /*4f060*/  @!UPT UIADD3 URZ, URZ, URZ, URZ ;  /* 0x0000003f3f3ff290 */ /* 0x000ff2000fffe03f */
[----:B------:R-:W-:Y:S01]  /*4f070*/  STL.64 [R1+0x1410], R40 ;  /* 0x0014102801007387 */ /* 0x000fe20000100a00 */
[----:B------:R0:W-:Y:S03]  /*4f080*/  STL.64 [R1+0x1418], R42 ;  /* 0x0014182a01007387 */ /* 0x0001e60000100a00 */
[----:B0-----:R-:W3:Y:S01]  /*4f090*/  LDL.LU.64 R42, [R1+0x46a0] ;  /* 0x0046a000012a7983 */ /* 0x001ee20000300a00 */
[----:B------:R-:W3:Y:S02]  /*4f0a0*/  LDL.LU.64 R40, [R1+0x4698] ;  /* 0x0046980001287983 */ /* 0x000ee40000300a00 */
[----:B------:R-:W4:Y:S01]  /*4f0b0*/  LDL.LU.64 R58, [R1+0x4690] ;  /* 0x00469000013a7983 */ /* 0x000f220000300a00 */
[C---:B--2---:R-:W-:Y:S08]  /*4f0c0*/  HMMA.16816.F32.BF16 R16, R20.reuse, R10, R16 ;  /* 0x0000000a1410723c */ /* 0x044ff00000041810 */
[C---:B------:R-:W-:Y:S08]  /*4f0d0*/  HMMA.16816.F32.BF16 R28, R20.reuse, R30, R24 ;  /* 0x0000001e141c723c */ /* 0x040ff00000041818 */
[----:B------:R-:W-:Y:S01]  /*4f0e0*/  HMMA.16816.F32.BF16 R32, R20, R14, R32 ;  /* 0x0000000e1420723c */ /* 0x000fe20000041820 */
[----:B------:R-:W-:-:S07]  /*4f0f0*/  IMAD.MOV.U32 R24, RZ, RZ, R14 ;  /* 0x000000ffff187224 */ /* 0x000fce00078e000e */
[----:B----4-:R-:W-:Y:S11]  /*4f100*/  HMMA.16816.F32.BF16 R4, R20, R58, R4 ;  /* 0x0000003a1404723c */ /* 0x010ff60000041804 */
[----:B------:R-:W-:Y:S11]  /*4f110*/  @!UPT UIADD3 URZ, URZ, URZ, URZ ;  /* 0x0000003f3f3ff290 */ /* 0x000ff6000fffe03f */
[----:B------:R-:W-:Y:S01]  /*4f120*/  @!UPT UIADD3 URZ, URZ, URZ, URZ ;  /* 0x0000003f3f3ff290 */ /* 0x000fe2000fffe03f */
[----:B------:R-:W-:Y:S01]  /*4f130*/  STL.64 [R1+0x1400], R4 ;  /* 0x0014000401007387 */ /* 0x000fe20000100a00 */
[----:B------:R0:W-:Y:S03]  /*4f140*/  STL.64 [R1+0x1408], R6 ;  /* 0x0014080601007387 */ /* 0x0001e60000100a00 */
[----:B0-----:R-:W2:Y:S01]  /*4f150*/  LDL.LU.64 R6, [R1+0x4688] ;  /* 0x0046880001067983 */ /* 0x001ea20000300a00 */
[----:B------:R-:W4:Y:S02]  /*4f160*/  LDL.LU R4, [R1+0x4680] ;  /* 0x0046800001047983 */ /* 0x000f240000300800 */
[----:B------:R0:W-:Y:S02]  /*4f170*/  STL.64 [R1+0x45f0], R58 ;  /* 0x0045f03a01007387 */ /* 0x0001e40000100a00 */
[----:B------:R-:W2:Y:S01]  /*4f180*/  LDL.LU R56, [R1+0x780] ;  /* 0x0007800001387983 */ /* 0x000ea20000300800 */
[----:B------:R-:W2:Y:S01]  /*4f190*/  LDL.LU R57, [R1+0x784] ;  /* 0x0007840001397983 */ /* 0x000ea20000300800 */
[----:B------:R-:W-:-:S03]  /*4f1a0*/  IMAD.MOV.U32 R5, RZ, RZ, R11 ;  /* 0x000000ffff057224 */ /* 0x000fc600078e000b */
[----:B0-----:R-:W2:Y:S01]  /*4f1b0*/  LDL.LU R58, [R1+0x788] ;  /* 0x00078800013a7983 */ /* 0x001ea20000300800 */
[----:B------:R-:W2:Y:S02]  /*4f1c0*/  LDL.LU R59, [R1+0x78c] ;  /* 0x00078c00013b7983 */ /* 0x000ea40000300800 */
[----:B------:R0:W-:Y:S02]  /*4f1d0*/  STL.64 [R1+0x13f0], R16 ;  /* 0x0013f01001007387 */ /* 0x0001e40000100a00 */
[----:B------:R1:W-:Y:S02]  /*4f1e0*/  STL.64 [R1+0x13f8], R18 ;  /* 0x0013f81201007387 */ /* 0x0003e40000100a00 */
[----:B0-----:R-:W-:Y:S01]  /*4f1f0*/  IMAD.MOV.U32 R16, RZ, RZ, R10 ;  /* 0x000000ffff107224 */ /* 0x001fe200078e000a */
[----:B-1----:R-:W2:Y:S01]  /*4f200*/  LDL.LU.64 R18, [R1+0x4678] ;  /* 0x0046780001127983 */ /* 0x002ea20000300a00 */
[----:B------:R-:W2:Y:S02]  /*4f210*/  LDL.LU.64 R10, [R1+0x4670] ;  /* 0x00467000010a7983 */ /* 0x000ea40000300a00 */
[----:B------:R-:W2:Y:S02]  /*4f220*/  LDL.LU.64 R8, [R1+0x4668] ;  /* 0x0046680001087983 */ /* 0x000ea40000300a00 */
[----:B------:R-:W2:Y:S01]  /*4f230*/  LDL.LU.64 R26, [R1+0x4660] ;  /* 0x00466000011a7983 */ /* 0x000ea20000300a00 */
[----:B------:R-:W-:Y:S01]  /*4f240*/  STL.64 [R1+0x750], R28 ;  /* 0x0007501c01007387 */ /* 0x000fe20000100a00 */
[----:B------:R0:W-:Y:S02]  /*4f250*/  STL.64 [R1+0x758], R30 ;  /* 0x0007581e01007387 */ /* 0x0001e40000100a00 */
[----:B------:R-:W-:Y:S01]  /*4f260*/  IMAD.MOV.U32 R17, RZ, RZ, R15 ;  /* 0x000000ffff117224 */ /* 0x000fe200078e000f */
[----:B0-----:R-:W2:Y:S01]  /*4f270*/  LDL.LU.64 R30, [R1+0x4658] ;  /* 0x00465800011e7983 */ /* 0x001ea20000300a00 */
[----:B------:R-:W-:Y:S02]  /*4f280*/  STL.64 [R1+0x740], R32 ;  /* 0x0007402001007387 */ /* 0x000fe40000100a00 */
[----:B------:R0:W-:Y:S02]  /*4f290*/  STL.64 [R1+0x748], R34 ;  /* 0x0007482201007387 */ /* 0x0001e40000100a00 */
[----:B0-----:R-:W2:Y:S01]  /*4f2a0*/  LDL.LU.64 R34, [R1+0x4650] ;  /* 0x0046500001227983 */ /* 0x001ea20000300a00 */
[----:B------:R-:W2:Y:S02]  /*4f2b0*/  LDL.LU.64 R32, [R1+0x4648] ;  /* 0x0046480001207983 */ /* 0x000ea40000300a00 */
[----:B------:R-:W3:Y:S02]  /*4f2c0*/  LDL.LU.64 R14, [R1+0x4640] ;  /* 0x00464000010e7983 */ /* 0x000ee40000300a00 */
[----:B------:R-:W2:Y:S01]  /*4f2d0*/  LDL.LU.64 R12, [R1+0x4638] ;  /* 0x00463800010c7983 */ /* 0x000ea20000300a00 */
[C---:B---3--:R-:W-:Y:S08]  /*4f2e0*/  HMMA.16816.F32.BF16 R40, R20.reuse, R14, R40 ;  /* 0x0000000e1428723c */ /* 0x048ff00000041828 */
[----:B--2---:R-:W-:Y:S11]  /*4f2f0*/  HMMA.16816.F32.BF16 R20, R20, R18, R44 ;  /* 0x000000121414723c */ /* 0x004ff6000004182c */
[----:B------:R-:W-:Y:S04]  /*4f300*/  @!UPT UIADD3 URZ, URZ, URZ, URZ ;  /* 0x0000003f3f3ff290 */ /* 0x000fe8000fffe03f */
[----:B------:R-:W-:Y:S01]  /*4f310*/  STL.64 [R1+0x730], R40 ;  /* 0x0007302801007387 */ /* 0x000fe20000100a00 */
[----:B------:R0:W-:Y:S03]  /*4f320*/  STL.64 [R1+0x738], R42 ;  /* 0x0007382a01007387 */ /* 0x0001e60000100a00 */
[----:B0-----:R-:W2:Y:S01]  /*4f330*/  LDL.LU.64 R42, [R1+0x4630] ;  /* 0x00463000012a7983 */ /* 0x001ea20000300a00 */
[----:B------:R-:W3:Y:S02]  /*4f340*/  LDL.LU.64 R40, [R1+0x4628] ;  /* 0x0046280001287983 */ /* 0x000ee40000300a00 */
[----:B------:R-:W-:Y:S02]  /*4f350*/  STL.64 [R1+0x45b0], R14 ;  /* 0x0045b00e01007387 */ /* 0x000fe40000100a00 */
[----:B------:R0:W-:Y:S02]  /*4f360*/  STL.64 [R1+0x45a8], R12 ;  /* 0x0045a80c01007387 */ /* 0x0001e40000100a00 */
[----:B0-----:R-:W2:Y:S01]  /*4f370*/  LDL.LU R12, [R1+0x770] ;  /* 0x00077000010c7983 */ /* 0x001ea20000300800 */
[----:B------:R-:W2:Y:S02]  /*4f380*/  LDL.LU R13, [R1+0x774] ;  /* 0x00077400010d7983 */ /* 0x000ea40000300800 */
[----:B------:R-:W2:Y:S02]  /*4f390*/  LDL.LU R14, [R1+0x778] ;  /* 0x00077800010e7983 */ /* 0x000ea40000300800 */
[----:B------:R-:W2:Y:S01]  /*4f3a0*/  LDL.LU R15, [R1+0x77c] ;  /* 0x00077c00010f7983 */ /* 0x000ea20000300800 */
[----:B------:R-:W2:Y:S01]  /*4f3b0*/  LDL.LU.64 R46, [R1+0x4620] ;  /* 0x00462000012e7983 */ /* 0x000ea20000300a00 */
[----:B------:R-:W2:Y:S02]  /*4f3c0*/  LDL.LU.64 R44, [R1+0x4618] ;  /* 0x00461800012c7983 */ /* 0x000ea40000300a00 */
[----:B------:R0:W-:Y:S02]  /*4f3d0*/  STL.64 [R1+0x250], R20 ;  /* 0x0002501401007387 */ /* 0x0001e40000100a00 */
[----:B------:R1:W-:Y:S01]  /*4f3e0*/  STL.64 [R1+0x258], R22 ;  /* 0x0002581601007387 */ /* 0x0003e20000100a00 */
[----:B0-----:R-:W3:Y:S01]  /*4f3f0*/  LDL.LU R20, [R1+0x760] ;  /* 0x0007600001147983 */ /* 0x001ee20000300800 */
[----:B------:R-:W3:Y:S02]  /*4f400*/  LDL.LU R21, [R1+0x764] ;  /* 0x0007640001157983 */ /* 0x000ee40000300800 */
[----:B-1----:R-:W3:Y:S02]  /*4f410*/  LDL.LU R22, [R1+0x768] ;  /* 0x0007680001167983 */ /* 0x002ee40000300800 */
[----:B------:R-:W3:Y:S01]  /*4f420*/  LDL.LU R23, [R1+0x76c] ;  /* 0x00076c0001177983 */ /* 0x000ee20000300800 */
[----:B------:R-:W-:Y:S01]  /*4f430*/  STL.64 [R1+0x45d0], R18 ;  /* 0x0045d01201007387 */ /* 0x000fe20000100a00 */
[C---:B--2---:R-:W-:Y:S11]  /*4f440*/  HMMA.16816.F32.BF16 R36, R44.reuse, R42, R36 ;  /* 0x0000002a2c24723c */ /* 0x044ff60000041824 */
[----:B------:R-:W-:Y:S11]  /*4f450*/  @!UPT UIADD3 URZ, URZ, URZ, URZ ;  /* 0x0000003f3f3ff290 */ /* 0x000ff6000fffe03f */
[----:B------:R-:W-:Y:S01]  /*4f460*/  @!UPT UIADD3 URZ, URZ, URZ, URZ ;  /* 0x0000003f3f3ff290 */ /* 0x000fe2000fffe03f */
[----:B------:R-:W-:Y:S01]  /*4f470*/  STL.64 [R1+0x1d0], R36 ;  /* 0x0001d02401007387 */ /* 0x000fe20000100a00 */
[----:B------:R0:W-:Y:S03]  /*4f480*/  STL.64 [R1+0x1d8], R38 ;  /* 0x0001d82601007387 */ /* 0x0001e60000100a00 */
[----:B0-----:R-:W2:Y:S01]  /*4f490*/  LDL.LU.64 R38, [R1+0x4610] ;  /* 0x0046100001267983 */ /* 0x001ea20000300a00 */
[----:B------:R-:W4:Y:S01]  /*4f4a0*/  LDL.LU.64 R36, [R1+0x4608] ;  /* 0x0046080001247983 */ /* 0x000f220000300a00 */
[C---:B------:R-:W-:Y:S01]  /*4f4b0*/  HMMA.16816.F32.BF16 R12, R44.reuse, R34, R12 ;  /* 0x000000222c0c723c */ /* 0x040fe2000004180c */
[----:B------:R-:W-:Y:S01]  /*4f4c0*/  STL.64 [R1+0x45a0], R42 ;  /* 0x0045a02a01007387 */ /* 0x000fe20000100a00 */
[----:B---3--:R-:W-:Y:S06]  /*4f4d0*/  STL.64 [R1+0x4598], R40 ;  /* 0x0045982801007387 */ /* 0x008fec0000100a00 */
[C---:B--2---:R-:W-:Y:S01]  /*4f4e0*/  HMMA.16816.F32.BF16 R20, R44.reuse, R38, R20 ;  /* 0x000000262c14723c */ /* 0x044fe20000041814 */
[----:B------:R-:W-:Y:S01]  /*4f4f0*/  STL.64 [R1+0x4580], R38 ;  /* 0x0045802601007387 */ /* 0x000fe20000100a00 */
[----:B----4-:R-:W-:Y:S11]  /*4f500*/  STL.64 [R1+0x4578], R36 ;  /* 0x0045782401007387 */ /* 0x010ff60000100a00 */
[----:B------:R-:W-:Y:S10]  /*4f510*/  @!UPT UIADD3 URZ, URZ, URZ, URZ ;  /* 0x0000003f3f3ff290 */ /* 0x000ff4000fffe03f */
[----:B------:R-:W-:Y:S01]  /*4f520*/  STL.64 [R1+0x1c0], R20 ;  /* 0x0001c01401007387 */ /* 0x000fe20000100a00 */
[----:B------:R-:W-:Y:S02]  /*4f530*/  STL.64 [R1+0x1c8], R22 ;  /* 0x0001c81601007387 */ /* 0x000fe40000100a00 */
[----:B------:R-:W-:Y:S02]  /*4f540*/  STL.64 [R1+0x4570], R34 ;  /* 0x0045702201007387 */ /* 0x000fe40000100a00 */
[----:B------:R-:W-:Y:S01]  /*4f550*/  STL.64 [R1+0x4568], R32 ;  /* 0x0045682001007387 */ /* 0x000fe20000100a00 */
[----:B------:R-:W-:Y:S01]  /*4f560*/  STL.64 [R1+0x1b0], R12 ;  /* 0x0001b00c01007387 */ /* 0x000fe20000100a00 */
[----:B------:R0:W-:Y:S02]  /*4f570*/  STL.64 [R1+0x1b8], R14 ;  /* 0x0001b80e01007387 */ /* 0x0001e40000100a00 */
[C---:B0-----:R-:W-:Y:S08]  /*4f580*/  HMMA.16816.F32.BF16 R12, R44.reuse, R30, R56 ;  /* 0x0000001e2c0c723c */ /* 0x041ff00000041838 */
[C---:B------:R-:W-:Y:S01]  /*4f590*/  HMMA.16816.F32.BF16 R20, R44.reuse, R26, R52 ;  /* 0x0000001a2c14723c */ /* 0x040fe20000041834 */
[----:B------:R-:W-:Y:S11]  /*4f5a0*/  STL.64 [R1+0x4560], R30 ;  /* 0x0045601e01007387 */ /* 0x000ff60000100a00 */
[----:B------:R-:W-:Y:S03]  /*4f5b0*/  @!UPT UIADD3 URZ, URZ, URZ, URZ ;  /* 0x0000003f3f3ff290 */ /* 0x000fe6000fffe03f */
[----:B------:R-:W-:Y:S01]  /*4f5c0*/  STL.64 [R1+0x1a0], R12 ;  /* 0x0001a00c01007387 */ /* 0x000fe20000100a00 */
[----:B------:R0:W-:Y:S02]  /*4f5d0*/  STL.64 [R1+0x1a8], R14 ;  /* 0x0001a80e01007387 */ /* 0x0001e40000100a00 */
[----:B0-----:R-:W-:Y:S01]  /*4f5e0*/  HMMA.16816.F32.BF16 R12, R44, R10, R48 ;  /* 0x0000000a2c0c723c */ /* 0x001fe20000041830 */
[----:B------:R-:W-:Y:S04]  /*4f5f0*/  STL.64 [R1+0x45b8], R26 ;  /* 0x0045b81a01007387 */ /* 0x000fe80000100a00 */
[----:B------:R-:W-:Y:S02]  /*4f600*/  STL.64 [R1+0x190], R20 ;  /* 0x0001901401007387 */ /* 0x000fe40000100a00 */
[----:B------:R-:W-:Y:S02]  /*4f610*/  STL.64 [R1+0x198], R22 ;  /* 0x0001981601007387 */ /* 0x000fe40000100a00 */
[----:B------:R-:W-:Y:S01]  /*4f620*/  STL.64 [R1+0x45c8], R10 ;  /* 0x0045c80a01007387 */ /* 0x000fe20000100a00 */
[----:B------:R-:W-:Y:S01]  /*4f630*/  STL.64 [R1+0x45c0], R8 ;  /* 0x0045c00801007387 */ /* 0x000fe20000100a00 */
[----:B------:R-:W-:-:S02]  /*4f640*/  IMAD.MOV.U32 R30, RZ, RZ, R16 ;  /* 0x000000ffff1e7224 */ /* 0x000fc400078e0010 */
[----:B------:R-:W-:Y:S01]  /*4f650*/  IMAD.MOV.U32 R31, RZ, RZ, R5 ;  /* 0x000000ffff1f7224 */ /* 0x000fe200078e0005 */
[----:B------:R-:W0:Y:S09]  /*4f660*/  LDSM.16.MT88.4 R20, [R61+0x2080] ;  /* 0x002080003d14783b */ /* 0x000e320000004200 */
[----:B------:R-:W-:Y:S01]  /*4f670*/  STL.64 [R1+0x180], R12 ;  /* 0x0001800c01007387 */ /* 0x000fe20000100a00 */
[----:B------:R1:W-:Y:S02]  /*4f680*/  STL.64 [R1+0x188], R14 ;  /* 0x0001880e01007387 */ /* 0x0003e40000100a00 */
[----:B-1----:R-:W-:-:S02]  /*4f690*/  IMAD.MOV.U32 R14, RZ, RZ, R24 ;  /* 0x000000ffff0e7224 */ /* 0x002fc400078e0018 */
[----:B------:R-:W-:-:S05]  /*4f6a0*/  IMAD.MOV.U32 R15, RZ, RZ, R17 ;  /* 0x000000ffff0f7224 */ /* 0x000fca00078e0011 */
[----:B------:R-:W-:Y:S01]  /*4f6b0*/  STL.64 [R1+0x45d8], R14 ;  /* 0x0045d80e01007387 */ /* 0x000fe20000100a00 */
[----:B------:R-:W2:Y:S02]  /*4f6c0*/  LDL.LU R24, [R1+0x7d0] ;  /* 0x0007d00001187983 */ /* 0x000ea40000300800 */
[----:B------:R-:W2:Y:S02]  /*4f6d0*/  LDL.LU R25, [R1+0x7d4] ;  /* 0x0007d40001197983 */ /* 0x000ea40000300800 */
[----:B------:R-:W3:Y:S01]  /*4f6e0*/  LDL.LU R26, [R1+0x7d8] ;  /* 0x0007d800011a7983 */ /* 0x000ee20000300800 */
[----:B------:R-:W3:Y:S04]  /*4f6f0*/  LDL.LU R27, [R1+0x7dc] ;  /* 0x0007dc00011b7983 */ /* 0x000ee80000300800 */
[----:B---3--:R-:W-:Y:S01]  /*4f700*/  STL.64 [R1+0x45e8], R26 ;  /* 0x0045e81a01007387 */ /* 0x008fe20000100a00 */
[----:B--2---:R-:W-:Y:S02]  /*4f710*/  STL.64 [R1+0x45e0], R24 ;  /* 0x0045e01801007387 */ /* 0x004fe40000100a00 */
[----:B------:R1:W-:Y:S02]  /*4f720*/  STL.64 [R1+0x45f8], R30 ;  /* 0x0045f81e01007387 */ /* 0x0003e40000100a00 */
[----:B------:R-:W2:Y:S01]  /*4f730*/  LDL.LU R56, [R1+0x810] ;  /* 0x0008100001387983 */ /* 0x000ea20000300800 */
[----:B------:R-:W2:Y:S01]  /*4f740*/  LDL.LU R57, [R1+0x814] ;  /* 0x0008140001397983 */ /* 0x000ea20000300800 */
[----:B------:R-:W2:Y:S02]  /*4f750*/  LDL.LU R58, [R1+0x818] ;  /* 0x00081800013a7983 */ /* 0x000ea40000300800 */
[----:B------:R-:W2:Y:S02]  /*4f760*/  LDL.LU R59, [R1+0x81c] ;  /* 0x00081c00013b7983 */ /* 0x000ea40000300800 */
[----:B------:R-:W3:Y:S01]  /*4f770*/  LDL.LU R36, [R1+0x840] ;  /* 0x0008400001247983 */ /* 0x000ee20000300800 */
[----:B------:R-:W3:Y:S01]  /*4f780*/  LDL.LU R37, [R1+0x844] ;  /* 0x0008440001257983 */ /* 0x000ee20000300800 */
[----:B------:R-:W3:Y:S02]  /*4f790*/  LDL.LU R38, [R1+0x848] ;  /* 0x0008480001267983 */ /* 0x000ee40000300800 */
[----:B------:R-:W3:Y:S02]  /*4f7a0*/  LDL.LU R39, [R1+0x84c] ;  /* 0x00084c0001277983 */ /* 0x000ee40000300800 */
[----:B------:R-:W4:Y:S01]  /*4f7b0*/  LDL.LU R28, [R1+0x820] ;  /* 0x00082000011c7983 */ /* 0x000f220000300800 */
[----:B------:R-:W4:Y:S01]  /*4f7c0*/  LDL.LU R29, [R1+0x824] ;  /* 0x00082400011d7983 */ /* 0x000f220000300800 */
[----:B-1----:R-:W4:Y:S02]  /*4f7d0*/  LDL.LU R30, [R1+0x828] ;  /* 0x00082800011e7983 */ /* 0x002f240000300800 */
[----:B------:R-:W4:Y:S02]  /*4f7e0*/  LDL.LU R31, [R1+0x82c] ;  /* 0x00082c00011f7983 */ /* 0x000f240000300800 */
        /* <DEDUP_REMOVED lines=25> */
[----:B0-----:R0:W-:Y:S01]  /*4f980*/  STL.64 [R1+0x44e8], R22 ;  /* 0x0044e81601007387 */ /* 0x0011e20000100a00 */
[----:B------:R-:W-:Y:S03]  /*4f990*/  STL.64 [R1+0x44e0], R20 ;  /* 0x0044e01401007387 */ /* 0x000fe60000100a00 */
[----:B0-----:R-:W2:Y:S01]  /*4f9a0*/  LDL.64 R22, [R1+0xf8] ;  /* 0x0000f80001167983 */ /* 0x001ea20000100a00 */
[C---:B---3--:R-:W-:Y:S11]  /*4f9b0*/  HMMA.16816.F32.BF16 R36, R44.reuse, R6, R36 ;  /* 0x000000062c24723c */ /* 0x048ff60000041824 */
[----:B------:R-:W-:Y:S11]  /*4f9c0*/  @!UPT UIADD3 URZ, URZ, URZ, URZ ;  /* 0x0000003f3f3ff290 */ /* 0x000ff6000fffe03f */
[----:B------:R-:W-:Y:S01]  /*4f9d0*/  @!UPT UIADD3 URZ, URZ, URZ, URZ ;  /* 0x0000003f3f3ff290 */ /* 0x000fe2000fffe03f */
[----:B------:R0:W-:Y:S01]  /*4f9e0*/  STL.64 [R1+0x720], R36 ;  /* 0x0007202401007387 */ /* 0x0001e20000100a00 */
[----:B------:R1:W-:Y:S03]  /*4f9f0*/  STL.64 [R1+0x728], R38 ;  /* 0x0007282601007387 */ /* 0x0003e60000100a00 */
[----:B0-----:R-:W3:Y:S01]  /*4fa00*/  LDL.LU R36, [R1+0x930] ;  /* 0x0009300001247983 */ /* 0x001ee20000300800 */
[----:B------:R-:W3:Y:S02]  /*4fa10*/  LDL.LU R37, [R1+0x934] ;  /* 0x0009340001257983 */ /* 0x000ee40000300800 */
[----:B-1----:R-:W3:Y:S02]  /*4fa20*/  LDL.LU R38, [R1+0x938] ;  /* 0x0009380001267983 */ /* 0x002ee40000300800 */
[----:B------:R-:W3:Y:S01]  /*4fa30*/  LDL.LU R39, [R1+0x93c] ;  /* 0x00093c0001277983 */ /* 0x000ee20000300800 */
[----:B--2---:R-:W-:Y:S11]  /*4fa40*/  HMMA.16816.F32.BF16 R52, R44, R22, R52 ;  /* 0x000000162c34723c */ /* 0x004ff60000041834 */
[----:B------:R-:W-:Y:S11]  /*4fa50*/  @!UPT UIADD3 URZ, URZ, URZ, URZ ;  /* 0x0000003f3f3ff290 */ /* 0x000ff6000fffe03f */
[----:B------:R-:W-:Y:S01]  /*4fa60*/  @!UPT UIADD3 URZ, URZ, URZ, URZ ;  /* 0x0000003f3f3ff290 */ /* 0x000fe2000fffe03f */
[----:B------:R-:W-:Y:S01]  /*4fa70*/  STL.64 [R1+0x710], R52 ;  /* 0x0007103401007387 */ /* 0x000fe20000100a00 */
[----:B------:R0:W-:Y:S03]  /*4fa80*/  STL.64 [R1+0x718], R54 ;  /* 0x0007183601007387 */ /* 0x0001e60000100a00 */
[----:B0-----:R-:W4:Y:S01]  /*4fa90*/  LDL.LU.64 R54, [R1+0x4600] ;  /* 0x0046000001367983 */ /* 0x001f220000300a00 */
[----:B------:R-:W-:Y:S02]  /*4faa0*/  IMAD.MOV.U32 R34, RZ, RZ, R3 ;  /* 0x000000ffff227224 */ /* 0x000fe400078e0003 */
[----:B------:R-:W-:-:S07]  /*4fab0*/  IMAD.MOV.U32 R35, RZ, RZ, R2 ;  /* 0x000000ffff237224 */ /* 0x000fce00078e0002 */
[C---:B------:R-:W-:Y:S08]  /*4fac0*/  HMMA.16816.F32.BF16 R32, R44.reuse, R34, R56 ;  /* 0x000000222c20723c */ /* 0x040ff00000041838 */
[C---:B----4-:R-:W-:Y:S11]  /*4fad0*/  HMMA.16816.F32.BF16 R28, R44.reuse, R54, R28 ;  /* 0x000000362c1c723c */ /* 0x050ff6000004181c */
[----:B------:R-:W-:Y:S11]  /*4fae0*/  @!UPT UIADD3 URZ, URZ, URZ, URZ ;  /* 0x0000003f3f3ff290 */ /* 0x000ff6000fffe03f */
[----:B------:R-:W-:Y:S01]  /*4faf0*/  @!UPT UIADD3 URZ, URZ, URZ, URZ ;  /* 0x0000003f3f3ff290 */ /* 0x000fe2000fffe03f */
[----:B------:R-:W-:Y:S01]  /*4fb00*/  STL.64 [R1+0x700], R28 ;  /* 0x0007001c01007387 */ /* 0x000fe20000100a00 */
[----:B------:R0:W-:Y:S03]  /*4fb10*/  STL.64 [R1+0x708], R30 ;  /* 0x0007081e01007387 */ /* 0x0001e60000100a00 */
[----:B0-----:R-:W2:Y:S01]  /*4fb20*/  LDL.LU.64 R30, [R1+0x45f8] ;  /* 0x0045f800011e7983 */ /* 0x001ea20000300a00 */
[----:B------:R-:W4:Y:S02]  /*4fb30*/  LDL.LU.64 R58, [R1+0x45f0] ;  /* 0x0045f000013a7983 */ /* 0x000f240000300a00 */
[----:B------:R0:W-:Y:S02]  /*4fb40*/  STL.64 [R1+0x6f0], R32 ;  /* 0x0006f02001007387 */ /* 0x0001e40000100a00 */
[----:B------:R1:W-:Y:S01]  /*4fb50*/  STL.64 [R1+0x6f8], R34 ;  /* 0x0006f82201007387 */ /* 0x0003e20000100a00 */
[----:B0-----:R-:W3:Y:S01]  /*4fb60*/  LDL.LU R32, [R1+0x920] ;  /* 0x0009200001207983 */ /* 0x001ee20000300800 */
[----:B------:R-:W3:Y:S02]  /*4fb70*/  LDL.LU R33, [R1+0x924] ;  /* 0x0009240001217983 */ /* 0x000ee40000300800 */
[----:B-1----:R-:W3:Y:S02]  /*4fb80*/  LDL.LU R34, [R1+0x928] ;  /* 0x0009280001227983 */ /* 0x002ee40000300800 */
[----:B------:R-:W3:Y:S01]  /*4fb90*/  LDL.LU R35, [R1+0x92c] ;  /* 0x00092c0001237983 */ /* 0x000ee20000300800 */
[C---:B----4-:R-:W-:Y:S08]  /*4fba0*/  HMMA.16816.F32.BF16 R24, R44.reuse, R58, R24 ;  /* 0x0000003a2c18723c */ /* 0x050ff00000041818 */
[C---:B--2---:R-:W-:Y:S11]  /*4fbb0*/  HMMA.16816.F32.BF16 R28, R44.reuse, R30, R12 ;  /* 0x0000001e2c1c723c */ /* 0x044ff6000004180c */
[----:B------:R-:W-:Y:S04]  /*4fbc0*/  @!UPT UIADD3 URZ, URZ, URZ, URZ ;  /* 0x0000003f3f3ff290 */ /* 0x000fe8000fffe03f */
[----:B------:R-:W-:Y:S01]  /*4fbd0*/  STL.64 [R1+0x6e0], R24 ;  /* 0x0006e01801007387 */ /* 0x000fe20000100a00 */
[----:B------:R0:W-:Y:S03]  /*4fbe0*/  STL.64 [R1+0x6e8], R26 ;  /* 0x0006e81a01007387 */ /* 0x0001e60000100a00 */
[----:B0-----:R-:W2:Y:S01]  /*4fbf0*/  LDL.LU.64 R26, [R1+0x45e8] ;  /* 0x0045e800011a7983 */ /* 0x001ea20000300a00 */
[----:B------:R-:W2:Y:S02]  /*4fc00*/  LDL.LU.64 R24, [R1+0x45e0] ;  /* 0x0045e00001187983 */ /* 0x000ea40000300a00 */
[----:B------:R-:W2:Y:S01]  /*4fc10*/  LDL.LU.64 R14, [R1+0x45d8] ;  /* 0x0045d800010e7983 */ /* 0x000ea20000300a00 */
[C---:B------:R-:W-:Y:S01]  /*4fc20*/  HMMA.16816.F32.BF16 R16, R44.reuse, R10, R16 ;  /* 0x0000000a2c10723c */ /* 0x040fe20000041810 */
[----:B------:R0:W-:Y:S01]  /*4fc30*/  STL.64 [R1+0x6d0], R28 ;  /* 0x0006d01c01007387 */ /* 0x0001e20000100a00 */
[----:B------:R1:W-:Y:S02]  /*4fc40*/  STL.64 [R1+0x6d8], R30 ;  /* 0x0006d81e01007387 */ /* 0x0003e40000100a00 */
[----:B------:R-:W-:Y:S01]  /*4fc50*/  IMAD.MOV.U32 R5, RZ, RZ, R11 ;  /* 0x000000ffff057224 */ /* 0x000fe200078e000b */
[----:B0-----:R-:W4:Y:S01]  /*4fc60*/  LDL.LU R28, [R1+0x910] ;  /* 0x00091000011c7983 */ /* 0x001f220000300800 */
[----:B------:R-:W4:Y:S02]  /*4fc70*/  LDL.LU R29, [R1+0x914] ;  /* 0x00091400011d7983 */ /* 0x000f240000300800 */
[----:B-1----:R-:W4:Y:S02]  /*4fc80*/  LDL.LU R30, [R1+0x918] ;  /* 0x00091800011e7983 */ /* 0x002f240000300800 */
[----:B------:R-:W4:Y:S11]  /*4fc90*/  LDL.LU R31, [R1+0x91c] ;  /* 0x00091c00011f7983 */ /* 0x000f360000300800 */
[----:B------:R-:W-:Y:S02]  /*4fca0*/  @!UPT UIADD3 URZ, URZ, URZ, URZ ;  /* 0x0000003f3f3ff290 */ /* 0x000fe4000fffe03f */
[----:B------:R0:W-:Y:S01]  /*4fcb0*/  STL.64 [R1+0x6c0], R16 ;  /* 0x0006c01001007387 */ /* 0x0001e20000100a00 */
[----:B------:R1:W-:Y:S02]  /*4fcc0*/  STL.64 [R1+0x6c8], R18 ;  /* 0x0006c81201007387 */ /* 0x0003e40000100a00 */
[----:B0-----:R-:W-:Y:S01]  /*4fcd0*/  IMAD.MOV.U32 R16, RZ, RZ, R10 ;  /* 0x000000ffff107224 */ /* 0x001fe200078e000a */
[----:B-1----:R-:W3:Y:S01]  /*4fce0*/  LDL.LU.64 R18, [R1+0x45d0] ;  /* 0x0045d00001127983 */ /* 0x002ee20000300a00 */
[----:B------:R-:W3:Y:S02]  /*4fcf0*/  LDL.LU.64 R10, [R1+0x45c8] ;  /* 0x0045c800010a7983 */ /* 0x000ee40000300a00 */
[----:B------:R-:W3:Y:S01]  /*4fd00*/  LDL.LU.64 R8, [R1+0x45c0] ;  /* 0x0045c00001087983 */ /* 0x000ee20000300a00 */
[C---:B--2---:R-:W-:Y:S01]  /*4fd10*/  HMMA.16816.F32.BF16 R12, R44.reuse, R14, R24 ;  /* 0x0000000e2c0c723c */ /* 0x044fe20000041818 */
[----:B------:R-:W2:Y:S11]  /*4fd20*/  LDL.LU.64 R26, [R1+0x45b8] ;  /* 0x0045b800011a7983 */ /* 0x000eb60000300a00 */
[----:B------:R-:W-:Y:S11]  /*4fd30*/  @!UPT UIADD3 URZ, URZ, URZ, URZ ;  /* 0x0000003f3f3ff290 */ /* 0x000ff6000fffe03f */
[----:B------:R-:W-:Y:S01]  /*4fd40*/  STL.64 [R1+0x6b0], R12 ;  /* 0x0006b00c01007387 */ /* 0x000fe20000100a00 */
[----:B------:R0:W-:Y:S03]  /*4fd50*/  STL.64 [R1+0x6b8], R14 ;  /* 0x0006b80e01007387 */ /* 0x0001e60000100a00 */
[----:B0-----:R-:W2:Y:S01]  /*4fd60*/  LDL.LU.64 R14, [R1+0x45b0] ;  /* 0x0045b000010e7983 */ /* 0x001ea20000300a00 */
[----:B------:R-:W3:Y:S01]  /*4fd70*/  LDL.LU.64 R12, [R1+0x45a8] ;  /* 0x0045a800010c7983 */ /* 0x000ee20000300a00 */
[C---:B--2---:R-:W-:Y:S08]  /*4fd80*/  HMMA.16816.F32.BF16 R40, R44.reuse, R14, R40 ;  /* 0x0000000e2c28723c */ /* 0x044ff00000041828 */
[----:B---3--:R-:W-:Y:S11]  /*4fd90*/  HMMA.16816.F32.BF16 R44, R44, R18, R48 ;  /* 0x000000122c2c723c */ /* 0x008ff60000041830 */
        /* <DEDUP_REMOVED lines=33> */
[C---:B--2---:R-:W-:Y:S11]  /*4ffb0*/  HMMA.16816.F32.BF16 R32, R48.reuse, R38, R32 ;  /* 0x000000263020723c */ /* 0x044ff60000041820 */
[----:B------:R-:W-:Y:S11]  /*4ffc0*/  @!UPT UIADD3 URZ, URZ, URZ, URZ ;  /* 0x0000003f3f3ff290 */ /* 0x000ff6000fffe03f */
[----:B------:R-:W-:Y:S01]  /*4ffd0*/  @!UPT UIADD3 URZ, URZ, URZ, URZ ;  /* 0x0000003f3f3ff290 */ /* 0x000fe2000fffe03f */
[----:B------:R-:W-:Y:S01]  /*4ffe0*/  STL.64 [R1+0x680], R32 ;  /* 0x0006802001007387 */ /* 0x000fe20000100a00 */
[----:B------:R0:W-:Y:S03]  /*4fff0*/  STL.64 [R1+0x688], R34 ;  /* 0x0006882201007387 */ /* 0x0001e60000100a00 */
[----:B0-----:R-:W2:Y:S01]  /*50000*/  LDL.LU.64 R34, [R1+0x4570] ;  /* 0x0045700001227983 */ /* 0x001ea20000300a00 */
[----:B------:R-:W3:Y:S02]  /*50010*/  LDL.LU.64 R32, [R1+0x4568] ;  /* 0x0045680001207983 */ /* 0x000ee40000300a00 */
[----:B------:R-:W-:Y:S02]  /*50020*/  STL.64 [R1+0x44d8], R38 ;  /* 0x0044d82601007387 */ /* 0x000fe40000100a00 */
[----:B----4-:R0:W-:Y:S02]  /*50030*/  STL.64 [R1+0x44d0], R36 ;  /* 0x0044d02401007387 */ /* 0x0101e40000100a00 */
[----:B0-----:R-:W4:Y:S01]  /*50040*/  LDL.LU R36, [R1+0x8f0] ;  /* 0x0008f00001247983 */ /* 0x001f220000300800 */
[----:B------:R-:W4:Y:S02]  /*50050*/  LDL.LU R37, [R1+0x8f4] ;  /* 0x0008f40001257983 */ /* 0x000f240000300800 */
[----:B------:R-:W4:Y:S02]  /*50060*/  LDL.LU R38, [R1+0x8f8] ;  /* 0x0008f80001267983 */ /* 0x000f240000300800 */
[----:B------:R-:W4:Y:S01]  /*50070*/  LDL.LU R39, [R1+0x8fc] ;  /* 0x0008fc0001277983 */ /* 0x000f220000300800 */
[----:B--2---:R-:W-:Y:S11]  /*50080*/  HMMA.16816.F32.BF16 R28, R48, R34, R28 ;  /* 0x00000022301c723c */ /* 0x004ff6000004181c */
[----:B------:R-:W-:Y:S11]  /*50090*/  @!UPT UIADD3 URZ, URZ, URZ, URZ ;  /* 0x0000003f3f3ff290 */ /* 0x000ff6000fffe03f */
[----:B------:R-:W-:Y:S01]  /*500a0*/  @!UPT UIADD3 URZ, URZ, URZ, URZ ;  /* 0x0000003f3f3ff290 */ /* 0x000fe2000fffe03f */
[----:B------:R-:W-:Y:S01]  /*500b0*/  STL.64 [R1+0x600], R28 ;  /* 0x0006001c01007387 */ /* 0x000fe20000100a00 */
[----:B------:R0:W-:Y:S03]  /*500c0*/  STL.64 [R1+0x608], R30 ;  /* 0x0006081e01007387 */ /* 0x0001e60000100a00 */
[----:B0-----:R-:W2:Y:S01]  /*500d0*/  LDL.LU.64 R30, [R1+0x4560] ;  /* 0x00456000011e7983 */ /* 0x001ea20000300a00 */
[----:B------:R-:W-:Y:S02]  /*500e0*/  STL.64 [R1+0x4520], R34 ;  /* 0x0045202201007387 */ /* 0x000fe40000100a00 */
[----:B---3--:R0:W-:Y:S02]  /*500f0*/  STL.64 [R1+0x4518], R32 ;  /* 0x0045182001007387 */ /* 0x0081e40000100a00 */
[----:B0-----:R-:W2:Y:S01]  /*50100*/  LDL.LU R32, [R1+0x900] ;  /* 0x0009000001207983 */ /* 0x001ea20000300800 */
[----:B------:R-:W2:Y:S02]  /*50110*/  LDL.LU R33, [R1+0x904] ;  /* 0x0009040001217983 */ /* 0x000ea40000300800 */
[----:B------:R-:W2:Y:S02]  /*50120*/  LDL.LU R34, [R1+0x908] ;  /* 0x0009080001227983 */ /* 0x000ea40000300800 */
[----:B------:R-:W2:Y:S02]  /*50130*/  LDL.LU R35, [R1+0x90c] ;  /* 0x00090c0001237983 */ /* 0x000ea40000300800 */
[----:B------:R-:W-:-:S02]  /*50140*/  IMAD.MOV.U32 R3, RZ, RZ, R22 ;  /* 0x000000ffff037224 */ /* 0x000fc400078e0016 */
[----:B------:R-:W-:Y:S01]  /*50150*/  IMAD.MOV.U32 R2, RZ, RZ, R23 ;  /* 0x000000ffff027224 */ /* 0x000fe200078e0017 */
[C---:B--2---:R-:W-:Y:S11]  /*50160*/  HMMA.16816.F32.BF16 R32, R48.reuse, R30, R32 ;  /* 0x0000001e3020723c */ /* 0x044ff60000041820 */
[----:B------:R-:W-:Y:S11]  /*50170*/  @!UPT UIADD3 URZ, URZ, URZ, URZ ;  /* 0x0000003f3f3ff290 */ /* 0x000ff6000fffe03f */
[----:B------:R-:W-:Y:S01]  /*50180*/  @!UPT UIADD3 URZ, URZ, URZ, URZ ;  /* 0x0000003f3f3ff290 */ /* 0x000fe2000fffe03f */
[----:B------:R-:W-:Y:S01]  /*50190*/  STL.64 [R1+0x5f0], R32 ;  /* 0x0005f02001007387 */ /* 0x000fe20000100a00 */
[----:B------:R4:W-:Y:S02]  /*501a0*/  STL.64 [R1+0x5f8], R34 ;  /* 0x0005f82201007387 */ /* 0x0009e40000100a00 */
[----:B------:R0:W-:Y:S01]  /*501b0*/  STL.64 [R1+0x4548], R26 ;  /* 0x0045481a01007387 */ /* 0x0001e20000100a00 */
[C---:B----4-:R-:W-:Y:S08]  /*501c0*/  HMMA.16816.F32.BF16 R32, R48.reuse, R26, R36 ;  /* 0x0000001a3020723c */ /* 0x050ff00000041824 */
[C---:B0-----:R-:W-:Y:S01]  /*501d0*/  HMMA.16816.F32.BF16 R24, R48.reuse, R10, R44 ;  /* 0x0000000a3018723c */ /* 0x041fe2000004182c */
[----:B------:R-:W0:Y:S11]  /*501e0*/  LDSM.16.MT88.4 R44, [R61+0x2100] ;  /* 0x002100003d2c783b */ /* 0x000e360000004200 */
[----:B------:R-:W-:Y:S03]  /*501f0*/  @!UPT UIADD3 URZ, URZ, URZ, URZ ;  /* 0x0000003f3f3ff290 */ /* 0x000fe6000fffe03f */
[----:B------:R-:W-:Y:S01]  /*50200*/  STL.64 [R1+0x5e0], R32 ;  /* 0x0005e02001007387 */ /* 0x000fe20000100a00 */
[----:B------:R-:W-:Y:S02]  /*50210*/  STL.64 [R1+0x5e8], R34 ;  /* 0x0005e82201007387 */ /* 0x000fe40000100a00 */
[----:B------:R-:W-:Y:S02]  /*50220*/  STL.64 [R1+0x4530], R10 ;  /* 0x0045300a01007387 */ /* 0x000fe40000100a00 */
[----:B------:R1:W-:Y:S02]  /*50230*/  STL.64 [R1+0x4528], R8 ;  /* 0x0045280801007387 */ /* 0x0003e40000100a00 */
[C---:B-1----:R-:W-:Y:S01]  /*50240*/  HMMA.16816.F32.BF16 R8, R48.reuse, R6, R40 ;  /* 0x000000063008723c */ /* 0x042fe20000041828 */
[----:B------:R-:W-:Y:S01]  /*50250*/  STL.64 [R1+0x5d0], R24 ;  /* 0x0005d01801007387 */ /* 0x000fe20000100a00 */
[----:B------:R-:W-:Y:S02]  /*50260*/  STL.64 [R1+0x5d8], R26 ;  /* 0x0005d81a01007387 */ /* 0x000fe40000100a00 */
[----:B0-----:R-:W-:Y:S01]  /*50270*/  STL.64 [R1+0x4458], R46 ;  /* 0x0044582e01007387 */ /* 0x001fe20000100a00 */
[----:B------:R-:W-:Y:S04]  /*50280*/  STL.64 [R1+0x4450], R44 ;  /* 0x0044502c01007387 */ /* 0x000fe80000100a00 */
[----:B------:R-:W-:Y:S01]  /*50290*/  STL.64 [R1+0x4540], R6 ;  /* 0x0045400601007387 */ /* 0x000fe20000100a00 */
[----:B------:R-:W-:Y:S11]  /*502a0*/  STL [R1+0x4538], R4 ;  /* 0x0045380401007387 */ /* 0x000ff60000100800 */
[----:B------:R-:W-:Y:S02]  /*502b0*/  @!UPT UIADD3 URZ, URZ, URZ, URZ ;  /* 0x0000003f3f3ff290 */ /* 0x000fe4000fffe03f */
[----:B------:R-:W-:Y:S01]  /*502c0*/  STL.64 [R1+0x1740], R8 ;  /* 0x0017400801007387 */ /* 0x000fe20000100a00 */
[----:B------:R0:W-:Y:S02]  /*502d0*/  STL.64 [R1+0x1748], R10 ;  /* 0x0017480a01007387 */ /* 0x0001e40000100a00 */
[C---:B0-----:R-:W-:Y:S11]  /*502e0*/  HMMA.16816.F32.BF16 R8, R48.reuse, R22, R12 ;  /* 0x000000163008723c */ /* 0x041ff6000004180c */
[----:B------:R-:W-:Y:S11]  /*502f0*/  @!UPT UIADD3 URZ, URZ, URZ, URZ ;  /* 0x0000003f3f3ff290 */ /* 0x000ff6000fffe03f */
[----:B------:R-:W-:Y:S01]  /*50300*/  @!UPT UIADD3 URZ, URZ, URZ, URZ ;  /* 0x0000003f3f3ff290 */ /* 0x000fe2000fffe03f */
[----:B------:R-:W-:Y:S01]  /*50310*/  STL.64 [R1+0x1730], R8 ;  /* 0x0017300801007387 */ /* 0x000fe20000100a00 */
[----:B------:R-:W-:Y:S02]  /*50320*/  STL.64 [R1+0x1738], R10 ;  /* 0x0017380a01007387 */ /* 0x000fe40000100a00 */
[----:B------:R-:W2:Y:S02]  /*50330*/  LDL.LU R20, [R1+0xa40] ;  /* 0x000a400001147983 */ /* 0x000ea40000300800 */
[----:B------:R-:W2:Y:S01]  /*50340*/  LDL.LU R21, [R1+0xa44] ;  /* 0x000a440001157983 */ /* 0x000ea20000300800 */
[----:B------:R-:W2:Y:S01]  /*50350*/  LDL.LU R22, [R1+0xa48] ;  /* 0x000a480001167983 */ /* 0x000ea20000300800 */
[----:B------:R-:W2:Y:S02]  /*50360*/  LDL.LU R23, [R1+0xa4c] ;  /* 0x000a4c0001177983 */ /* 0x000ea40000300800 */
[----:B------:R-:W3:Y:S02]  /*50370*/  LDL.LU R40, [R1+0x9f0] ;  /* 0x0009f00001287983 */ /* 0x000ee40000300800 */
[----:B------:R-:W3:Y:S01]  /*50380*/  LDL.LU R41, [R1+0x9f4] ;  /* 0x0009f40001297983 */ /* 0x000ee20000300800 */
[----:B------:R-:W4:Y:S01]  /*50390*/  LDL.LU R42, [R1+0x9f8] ;  /* 0x0009f800012a7983 */ /* 0x000f220000300800 */
[----:B------:R-:W4:Y:S02]  /*503a0*/  LDL.LU R43, [R1+0x9fc] ;  /* 0x0009fc00012b7983 */ /* 0x000f240000300800 */
[----:B------:R-:W2:Y:S02]  /*503b0*/  LDL.LU R44, [R1+0xa30] ;  /* 0x000a3000012c7983 */ /* 0x000ea40000300800 */
[----:B------:R-:W2:Y:S01]  /*503c0*/  LDL.LU R45, [R1+0xa34] ;  /* 0x000a3400012d7983 */ /* 0x000ea20000300800 */
[----:B------:R-:W2:Y:S01]  /*503d0*/  LDL.LU R46, [R1+0xa38] ;  /* 0x000a3800012e7983 */ /* 0x000ea20000300800 */
[----:B------:R-:W2:Y:S02]  /*503e0*/  LDL.LU R47, [R1+0xa3c] ;  /* 0x000a3c00012f7983 */ /* 0x000ea40000300800 */
[----:B------:R-:W2:Y:S01]  /*503f0*/  LDL.64 R38, [R1+0xd8] ;  /* 0x0000d80001267983 */ /* 0x000ea20000100a00 */
[----:B----4-:R-:W-:Y:S01]  /*50400*/  STL.64 [R1+0x4558], R42 ;  /* 0x0045582a01007387 */ /* 0x010fe20000100a00 */
[----:B---3--:R0:W-:Y:S03]  /*50410*/  STL.64 [R1+0x4550], R40 ;  /* 0x0045502801007387 */ /* 0x0081e60000100a00 */
[----:B0-----:R-:W3:Y:S01]  /*50420*/  LDL.LU R40, [R1+0xa20] ;  /* 0x000a200001287983 */ /* 0x001ee20000300800 */
[----:B------:R-:W3:Y:S02]  /*50430*/  LDL.LU R41, [R1+0xa24] ;  /* 0x000a240001297983 */ /* 0x000ee40000300800 */
[----:B------:R-:W3:Y:S02]  /*50440*/  LDL.LU R42, [R1+0xa28] ;  /* 0x000a2800012a7983 */ /* 0x000ee40000300800 */
[----:B------:R-:W3:Y:S01]  /*50450*/  LDL.LU R43, [R1+0xa2c] ;  /* 0x000a2c00012b7983 */ /* 0x000ee20000300800 */
[C---:B--2---:R-:W-:Y:S01]  /*50460*/  HMMA.16816.F32.BF16 R20, R48.reuse, R54, R20 ;  /* 0x000000363014723c */ /* 0x044fe20000041814 */
[----:B------:R-:W2:Y:S01]  /*50470*/  LDL.LU R24, [R1+0xa10] ;  /* 0x000a100001187983 */ /* 0x000ea20000300800 */
[----:B------:R-:W2:Y:S02]  /*50480*/  LDL.LU R25, [R1+0xa14] ;  /* 0x000a140001197983 */ /* 0x000ea40000300800 */
[----:B------:R-:W2:Y:S04]  /*50490*/  LDL.LU R26, [R1+0xa18] ;  /* 0x000a1800011a7983 */ /* 0x000ea80000300800 */
[----:B------:R-:W-:Y:S01]  /*504a0*/  HMMA.16816.F32.BF16 R44, R48, R38, R44 ;  /* 0x00000026302c723c */ /* 0x000fe2000004182c */
[----:B------:R-:W2:Y:S01]  /*504b0*/  LDL.LU R27, [R1+0xa1c] ;  /* 0x000a1c00011b7983 */ /* 0x000ea20000300800 */
[----:B------:R-:W2:Y:S02]  /*504c0*/  LDL.64 R6, [R1+0x28] ;  /* 0x0000280001067983 */ /* 0x000ea40000100a00 */
[----:B------:R-:W4:Y:S02]  /*504d0*/  LDL.LU R8, [R1+0xa00] ;  /* 0x000a000001087983 */ /* 0x000f240000300800 */
[----:B------:R-:W4:Y:S01]  /*504e0*/  LDL.LU R9, [R1+0xa04] ;  /* 0x000a040001097983 */ /* 0x000f220000300800 */
[----:B------:R-:W4:Y:S01]  /*504f0*/  LDL.LU R10, [R1+0xa08] ;  /* 0x000a0800010a7983 */ /* 0x000f220000300800 */
[----:B------:R-:W4:Y:S02]  /*50500*/  LDL.LU R11, [R1+0xa0c] ;  /* 0x000a0c00010b7983 */ /* 0x000f240000300800 */
[----:B------:R-:W-:-:S02]  /*50510*/  IMAD.MOV.U32 R34, RZ, RZ, R16 ;  /* 0x000000ffff227224 */ /* 0x000fc400078e0010 */
[----:B------:R-:W2:Y:S01]  /*50520*/  LDL.64 R14, [R1+0x8] ;  /* 0x00000800010e7983 */ /* 0x000ea20000100a00 */
[----:B------:R-:W2:Y:S01]  /*50530*/  LDL.LU R16, [R1+0x9e0] ;  /* 0x0009e00001107983 */ /* 0x000ea20000300800 */
[----:B------:R-:W2:Y:S02]  /*50540*/  LDL.LU R17, [R1+0x9e4] ;  /* 0x0009e40001117983 */ /* 0x000ea40000300800 */
[----:B------:R-:W2:Y:S02]  /*50550*/  LDL.LU R18, [R1+0x9e8] ;  /* 0x0009e80001127983 */ /* 0x000ea40000300800 */
[----:B------:R-:W2:Y:S01]  /*50560*/  LDL.LU R19, [R1+0x9ec] ;  /* 0x0009ec0001137983 */ /* 0x000ea20000300800 */
[----:B------:R0:W-:Y:S01]  /*50570*/  STL.64 [R1+0x1720], R20 ;  /* 0x0017201401007387 */ /* 0x0001e20000100a00 */
[----:B------:R1:W-:Y:S03]  /*50580*/  STL.64 [R1+0x1728], R22 ;  /* 0x0017281601007387 */ /* 0x0003e60000100a00 */
[----:B0-----:R-:W2:Y:S01]  /*50590*/  LDL.LU R20, [R1+0x8d0] ;  /* 0x0008d00001147983 */ /* 0x001ea20000300800 */
[----:B------:R-:W2:Y:S02]  /*505a0*/  LDL.LU R21, [R1+0x8d4] ;  /* 0x0008d40001157983 */ /* 0x000ea40000300800 */
[----:B-1----:R-:W2:Y:S02]  /*505b0*/  LDL.LU R22, [R1+0x8d8] ;  /* 0x0008d80001167983 */ /* 0x002ea40000300800 */
[----:B------:R-:W2:Y:S01]  /*505c0*/  LDL.LU R23, [R1+0x8dc] ;  /* 0x0008dc0001177983 */ /* 0x000ea20000300800 */
[----:B------:R0:W-:Y:S01]  /*505d0*/  STL.64 [R1+0x44c0], R54 ;  /* 0x0044c03601007387 */ /* 0x0001e20000100a00 */
[----:B------:R-:W4:Y:S02]  /*505e0*/  LDL.LU R52, [R1+0x870] ;  /* 0x0008700001347983 */ /* 0x000f240000300800 */
[----:B------:R-:W4:Y:S02]  /*505f0*/  LDL.LU R53, [R1+0x874] ;  /* 0x0008740001357983 */ /* 0x000f240000300800 */
[----:B------:R-:W-:Y:S01]  /*50600*/  IMAD.MOV.U32 R29, RZ, RZ, R39 ;  /* 0x000000ffff1d7224 */ /* 0x000fe200078e0027 */
[----:B0-----:R-:W4:Y:S01]  /*50610*/  LDL.LU R54, [R1+0x878] ;  /* 0x0008780001367983 */ /* 0x001f220000300800 */
[----:B------:R-:W4:Y:S02]  /*50620*/  LDL.LU R55, [R1+0x87c] ;  /* 0x00087c0001377983 */ /* 0x000f240000300800 */
[----:B------:R0:W-:Y:S02]  /*50630*/  STL.64 [R1+0x840], R44 ;  /* 0x0008402c01007387 */ /* 0x0001e40000100a00 */
[----:B------:R-:W-:Y:S01]  /*50640*/  STL.64 [R1+0x848], R46 ;  /* 0x0008482e01007387 */ /* 0x000fe20000100a00 */
[----:B------:R-:W4:Y:S01]  /*50650*/  LDL.LU R36, [R1+0x8c0] ;  /* 0x0008c00001247983 */ /* 0x000f220000300800 */
[----:B------:R-:W4:Y:S02]  /*50660*/  LDL.LU R37, [R1+0x8c4] ;  /* 0x0008c40001257983 */ /* 0x000f240000300800 */
[----:B0-----:R-:W-:-:S02]  /*50670*/  IMAD.MOV.U32 R44, RZ, RZ, R38 ;  /* 0x000000ffff2c7224 */ /* 0x001fc400078e0026 */
[----:B------:R-:W4:Y:S01]  /*50680*/  LDL.LU R38, [R1+0x8c8] ;  /* 0x0008c80001267983 */ /* 0x000f220000300800 */
[----:B------:R-:W4:Y:S01]  /*50690*/  LDL.LU R39, [R1+0x8cc] ;  /* 0x0008cc0001277983 */ /* 0x000f220000300800 */
[C---:B---3--:R-:W-:Y:S11]  /*506a0*/  HMMA.16816.F32.BF16 R40, R48.reuse, R58, R40 ;  /* 0x0000003a3028723c */ /* 0x048ff60000041828 */
[----:B------:R-:W-:Y:S11]  /*506b0*/  @!UPT UIADD3 URZ, URZ, URZ, URZ ;  /* 0x0000003f3f3ff290 */ /* 0x000ff6000fffe03f */
[----:B------:R-:W-:Y:S01]  /*506c0*/  @!UPT UIADD3 URZ, URZ, URZ, URZ ;  /* 0x0000003f3f3ff290 */ /* 0x000fe2000fffe03f */
[----:B------:R-:W-:Y:S01]  /*506d0*/  STL.64 [R1+0x830], R40 ;  /* 0x0008302801007387 */ /* 0x000fe20000100a00 */
[----:B------:R0:W-:Y:S03]  /*506e0*/  STL.64 [R1+0x838], R42 ;  /* 0x0008382a01007387 */ /* 0x0001e60000100a00 */
[----:B0-----:R-:W3:Y:S01]  /*506f0*/  LDL.LU.64 R42, [R1+0x4558] ;  /* 0x00455800012a7983 */ /* 0x001ee20000300a00 */
[----:B------:R-:W3:Y:S02]  /*50700*/  LDL.LU.64 R40, [R1+0x4550] ;  /* 0x0045500001287983 */ /* 0x000ee40000300a00 */
[----:B------:R-:W-:Y:S01]  /*50710*/  IMAD.MOV.U32 R35, RZ, RZ, R5 ;  /* 0x000000ffff237224 */ /* 0x000fe200078e0005 */
[C---:B--2---:R-:W-:Y:S08]  /*50720*/  HMMA.16816.F32.BF16 R24, R48.reuse, R6, R24 ;  /* 0x000000063018723c */ /* 0x044ff00000041818 */
[----:B----4-:R-:W-:Y:S01]  /*50730*/  HMMA.16816.F32.BF16 R32, R48, R34, R8 ;  /* 0x000000223020723c */ /* 0x010fe20000041808 */
[----:B------:R0:W-:Y:S01]  /*50740*/  STL.64 [R1+0x4498], R58 ;  /* 0x0044983a01007387 */ /* 0x0001e20000100a00 */
[----:B------:R-:W2:Y:S02]  /*50750*/  LDL.LU R56, [R1+0x880] ;  /* 0x0008800001387983 */ /* 0x000ea40000300800 */
[----:B------:R-:W2:Y:S01]  /*50760*/  LDL.LU R57, [R1+0x884] ;  /* 0x0008840001397983 */ /* 0x000ea20000300800 */
[----:B0-----:R-:W2:Y:S01]  /*50770*/  LDL.LU R58, [R1+0x888] ;  /* 0x00088800013a7983 */ /* 0x001ea20000300800 */
[----:B------:R-:W2:Y:S09]  /*50780*/  LDL.LU R59, [R1+0x88c] ;  /* 0x00088c00013b7983 */ /* 0x000eb20000300800 */
[----:B------:R0:W-:Y:S01]  /*50790*/  STL.64 [R1+0x820], R24 ;  /* 0x0008201801007387 */ /* 0x0001e20000100a00 */
[----:B------:R1:W-:Y:S02]  /*507a0*/  STL.64 [R1+0x828], R26 ;  /* 0x0008281a01007387 */ /* 0x0003e40000100a00 */
[----:B0-----:R-:W-:Y:S01]  /*507b0*/  IMAD.MOV.U32 R25, RZ, RZ, R6 ;  /* 0x000000ffff197224 */ /* 0x001fe200078e0006 */
[----:B-1----:R-:W2:Y:S01]  /*507c0*/  LDL.LU.64 R26, [R1+0x4548] ;  /* 0x00454800011a7983 */ /* 0x002ea20000300a00 */
[----:B------:R-:W-:-:S02]  /*507d0*/  IMAD.MOV.U32 R24, RZ, RZ, R7 ;  /* 0x000000ffff187224 */ /* 0x000fc400078e0007 */
[----:B------:R-:W4:Y:S02]  /*507e0*/  LDL.LU.64 R6, [R1+0x4540] ;  /* 0x0045400001067983 */ /* 0x000f240000300a00 */
[----:B------:R-:W2:Y:S01]  /*507f0*/  LDL.LU R4, [R1+0x4538] ;  /* 0x0045380001047983 */ /* 0x000ea20000300800 */
[----:B------:R-:W2:Y:S01]  /*50800*/  LDL.LU.64 R10, [R1+0x4530] ;  /* 0x00453000010a7983 */ /* 0x000ea20000300a00 */
[----:B------:R-:W2:Y:S02]  /*50810*/  LDL.LU.64 R8, [R1+0x4528] ;  /* 0x0045280001087983 */ /* 0x000ea40000300a00 */
[----:B------:R-:W-:Y:S02]  /*50820*/  STL.64 [R1+0x810], R32 ;  /* 0x0008102001007387 */ /* 0x000fe40000100a00 */
[----:B------:R0:W-:Y:S02]  /*50830*/  STL.64 [R1+0x818], R34 ;  /* 0x0008182201007387 */ /* 0x0001e40000100a00 */
[----:B------:R-:W-:-:S02]  /*50840*/  IMAD.MOV.U32 R28, RZ, RZ, R14 ;  /* 0x000000ffff1c7224 */ /* 0x000fc400078e000e */
[----:B------:R-:W-:Y:S01]  /*50850*/  IMAD.MOV.U32 R5, RZ, RZ, R15 ;  /* 0x000000ffff057224 */ /* 0x000fe200078e000f */
        /* <DEDUP_REMOVED lines=9> */
[----:B------:R-:W2:Y:S02]  /*508f0*/  LDL.LU.64 R14, [R1+0x4500] ;  /* 0x00450000010e7983 */ /* 0x000ea40000300a00 */
        /* <DEDUP_REMOVED lines=26> */
[----:B0-----:R-:W4:Y:S01]  /*50aa0*/  LDL.LU R18, [R1+0x8b8] ;  /* 0x0008b80001127983 */ /* 0x001f220000300800 */
[----:B------:R-:W4:Y:S01]  /*50ab0*/  LDL.LU R19, [R1+0x8bc] ;  /* 0x0008bc0001137983 */ /* 0x000f220000300800 */
[C---:B--2---:R-:W-:Y:S11]  /*50ac0*/  HMMA.16816.F32.BF16 R36, R20.reuse, R42, R36 ;  /* 0x0000002a1424723c */ /* 0x044ff60000041824 */
[----:B------:R-:W-:Y:S11]  /*50ad0*/  @!UPT UIADD3 URZ, URZ, URZ, URZ ;  /* 0x0000003f3f3ff290 */ /* 0x000ff6000fffe03f */
[----:B------:R-:W-:Y:S01]  /*50ae0*/  @!UPT UIADD3 URZ, URZ, URZ, URZ ;  /* 0x0000003f3f3ff290 */ /* 0x000fe2000fffe03f */
[----:B------:R-:W-:Y:S01]  /*50af0*/  STL.64 [R1+0x5a0], R36 ;  /* 0x0005a02401007387 */ /* 0x000fe20000100a00 */
[----:B------:R0:W-:Y:S03]  /*50b00*/  STL.64 [R1+0x5a8], R38 ;  /* 0x0005a82601007387 */ /* 0x0001e60000100a00 */
[----:B0-----:R-:W4:Y:S01]  /*50b10*/  LDL.LU.64 R38, [R1+0x44d8] ;  /* 0x0044d80001267983 */ /* 0x001f220000300a00 */
[----:B------:R-:W2:Y:S02]  /*50b20*/  LDL.LU.64 R36, [R1+0x44d0] ;  /* 0x0044d00001247983 */ /* 0x000ea40000300a00 */
[----:B------:R-:W-:Y:S02]  /*50b30*/  STL.64 [R1+0x4480], R42 ;  /* 0x0044802a01007387 */ /* 0x000fe40000100a00 */
[----:B------:R-:W-:Y:S01]  /*50b40*/  STL.64 [R1+0x4478], R40 ;  /* 0x0044782801007387 */ /* 0x000fe20000100a00 */
[C---:B---3--:R-:W-:Y:S08]  /*50b50*/  HMMA.16816.F32.BF16 R12, R20.reuse, R30, R12 ;  /* 0x0000001e140c723c */ /* 0x048ff0000004180c */
[C---:B----4-:R-:W-:Y:S01]  /*50b60*/  HMMA.16816.F32.BF16 R16, R20.reuse, R38, R16 ;  /* 0x000000261410723c */ /* 0x050fe20000041810 */
        /* <DEDUP_REMOVED lines=17> */
[----:B------:R-:W-:Y:S11]  /*50c80*/  STL.64 [R1+0x4490], R26 ;  /* 0x0044901a01007387 */ /* 0x000ff60000100a00 */
[----:B------:R-:W-:Y:S03]  /*50c90*/  @!UPT UIADD3 URZ, URZ, URZ, URZ ;  /* 0x0000003f3f3ff290 */ /* 0x000fe6000fffe03f */
[----:B------:R1:W-:Y:S01]  /*50ca0*/  STL.64 [R1+0x500], R16 ;  /* 0x0005001001007387 */ /* 0x0003e20000100a00 */
[----:B------:R2:W-:Y:S02]  /*50cb0*/  STL.64 [R1+0x508], R18 ;  /* 0x0005081201007387 */ /* 0x0005e40000100a00 */
[----:B------:R-:W-:Y:S02]  /*50cc0*/  STL.64 [R1+0x44a8], R10 ;  /* 0x0044a80a01007387 */ /* 0x000fe40000100a00 */
[----:B------:R3:W-:Y:S03]  /*50cd0*/  STL.64 [R1+0x44a0], R8 ;  /* 0x0044a00801007387 */ /* 0x0007e60000100a00 */
[----:B------:R-:W-:Y:S01]  /*50ce0*/  STL.64 [R1+0x4f0], R12 ;  /* 0x0004f00c01007387 */ /* 0x000fe20000100a00 */
[----:B------:R-:W-:Y:S03]  /*50cf0*/  STL.64 [R1+0x4f8], R14 ;  /* 0x0004f80e01007387 */ /* 0x000fe60000100a00 */
[----:B-1----:R-:W4:Y:S01]  /*50d00*/  LDL.LU R16, [R1+0x950] ;  /* 0x0009500001107983 */ /* 0x002f220000300800 */
[----:B------:R-:W4:Y:S02]  /*50d10*/  LDL.LU R17, [R1+0x954] ;  /* 0x0009540001117983 */ /* 0x000f240000300800 */
[----:B--2---:R-:W2:Y:S02]  /*50d20*/  LDL.LU R18, [R1+0x958] ;  /* 0x0009580001127983 */ /* 0x004ea40000300800 */
[----:B------:R-:W2:Y:S02]  /*50d30*/  LDL.LU R19, [R1+0x95c] ;  /* 0x00095c0001137983 */ /* 0x000ea40000300800 */
[----:B------:R-:W-:-:S02]  /*50d40*/  IMAD.MOV.U32 R58, RZ, RZ, R44 ;  /* 0x000000ffff3a7224 */ /* 0x000fc400078e002c */
[----:B------:R-:W-:Y:S01]  /*50d50*/  IMAD.MOV.U32 R59, RZ, RZ, R29 ;  /* 0x000000ffff3b7224 */ /* 0x000fe200078e001d */
[----:B--2---:R-:W-:Y:S01]  /*50d60*/  STL.64 [R1+0x44b8], R18 ;  /* 0x0044b81201007387 */ /* 0x004fe20000100a00 */
[----:B----4-:R1:W-:Y:S03]  /*50d70*/  STL.64 [R1+0x44b0], R16 ;  /* 0x0044b01001007387 */ /* 0x0103e60000100a00 */
[----:B------:R2:W-:Y:S02]  /*50d80*/  STL.64 [R1+0x44c8], R58 ;  /* 0x0044c83a01007387 */ /* 0x0005e40000100a00 */
[----:B---3--:R-:W3:Y:S01]  /*50d90*/  LDL.LU R8, [R1+0x9a0] ;  /* 0x0009a00001087983 */ /* 0x008ee20000300800 */
[----:B------:R-:W3:Y:S01]  /*50da0*/  LDL.LU R9, [R1+0x9a4] ;  /* 0x0009a40001097983 */ /* 0x000ee20000300800 */
[----:B------:R-:W3:Y:S02]  /*50db0*/  LDL.LU R10, [R1+0x9a8] ;  /* 0x0009a800010a7983 */ /* 0x000ee40000300800 */
[----:B------:R-:W3:Y:S01]  /*50dc0*/  LDL.LU R11, [R1+0x9ac] ;  /* 0x0009ac00010b7983 */ /* 0x000ee20000300800 */
[----:B-1----:R-:W4:Y:S01]  /*50dd0*/  LDL.LU R16, [R1+0x9b0] ;  /* 0x0009b00001107983 */ /* 0x002f220000300800 */
[----:B------:R-:W4:Y:S02]  /*50de0*/  LDL.LU R17, [R1+0x9b4] ;  /* 0x0009b40001117983 */ /* 0x000f240000300800 */
[----:B------:R-:W4:Y:S02]  /*50df0*/  LDL.LU R18, [R1+0x9b8] ;  /* 0x0009b80001127983 */ /* 0x000f240000300800 */
[----:B------:R-:W4:Y:S01]  /*50e00*/  LDL.LU R19, [R1+0x9bc] ;  /* 0x0009bc0001137983 */ /* 0x000f220000300800 */
[----:B------:R-:W3:Y:S01]  /*50e10*/  LDL.LU R52, [R1+0x9c0] ;  /* 0x0009c00001347983 */ /* 0x000ee20000300800 */
[----:B------:R-:W3:Y:S02]  /*50e20*/  LDL.LU R53, [R1+0x9c4] ;  /* 0x0009c40001357983 */ /* 0x000ee40000300800 */
[----:B------:R-:W3:Y:S02]  /*50e30*/  LDL.LU R54, [R1+0x9c8] ;  /* 0x0009c80001367983 */ /* 0x000ee40000300800 */
[----:B------:R-:W3:Y:S01]  /*50e40*/  LDL.LU R55, [R1+0x9cc] ;  /* 0x0009cc0001377983 */ /* 0x000ee20000300800 */
[----:B------:R-:W4:Y:S01]  /*50e50*/  LDL.LU R56, [R1+0x9d0] ;  /* 0x0009d00001387983 */ /* 0x000f220000300800 */
[----:B------:R-:W4:Y:S02]  /*50e60*/  LDL.LU R57, [R1+0x9d4] ;  /* 0x0009d40001397983 */ /* 0x000f240000300800 */
[----:B--2---:R-:W4:Y:S02]  /*50e70*/  LDL.LU R58, [R1+0x9d8] ;  /* 0x0009d800013a7983 */ /* 0x004f240000300800 */
[----:B------:R-:W4:Y:S01]  /*50e80*/  LDL.LU R59, [R1+0x9dc] ;  /* 0x0009dc00013b7983 */ /* 0x000f220000300800 */
[----:B------:R-:W2:Y:S01]  /*50e90*/  LDL.LU R36, [R1+0x990] ;  /* 0x0009900001247983 */ /* 0x000ea20000300800 */
[----:B------:R-:W2:Y:S02]  /*50ea0*/  LDL.LU R37, [R1+0x994] ;  /* 0x0009940001257983 */ /* 0x000ea40000300800 */
[----:B------:R-:W2:Y:S02]  /*50eb0*/  LDL.LU R38, [R1+0x998] ;  /* 0x0009980001267983 */ /* 0x000ea40000300800 */
[----:B------:R-:W2:Y:S02]  /*50ec0*/  LDL.LU R39, [R1+0x99c] ;  /* 0x00099c0001277983 */ /* 0x000ea40000300800 */
[----:B------:R-:W-:-:S02]  /*50ed0*/  IMAD.MOV.U32 R35, RZ, RZ, R24 ;  /* 0x000000ffff237224 */ /* 0x000fc400078e0018 */
[----:B------:R-:W-:Y:S01]  /*50ee0*/  IMAD.MOV.U32 R34, RZ, RZ, R25 ;  /* 0x000000ffff227224 */ /* 0x000fe200078e0019 */
[----:B------:R-:W2:Y:S01]  /*50ef0*/  LDL.LU R24, [R1+0x980] ;  /* 0x0009800001187983 */ /* 0x000ea20000300800 */
[----:B------:R-:W2:Y:S02]  /*50f00*/  LDL.LU R25, [R1+0x984] ;  /* 0x0009840001197983 */ /* 0x000ea40000300800 */
[----:B------:R-:W2:Y:S02]  /*50f10*/  LDL.LU R26, [R1+0x988] ;  /* 0x00098800011a7983 */ /* 0x000ea40000300800 */
[----:B------:R-:W2:Y:S02]  /*50f20*/  LDL.LU R27, [R1+0x98c] ;  /* 0x00098c00011b7983 */ /* 0x000ea40000300800 */
[----:B------:R-:W-:Y:S02]  /*50f30*/  IMAD.MOV.U32 R14, RZ, RZ, R28 ;  /* 0x000000ffff0e7224 */ /* 0x000fe400078e001c */
        /* <DEDUP_REMOVED lines=8> */
[----:B0-----:R0:W-:Y:S02]  /*50fc0*/  STL.64 [R1+0x43c8], R50 ;  /* 0x0043c83201007387 */ /* 0x0011e40000100a00 */
[----:B0-----:R-:W-:-:S02]  /*50fd0*/  IMAD.MOV.U32 R50, RZ, RZ, R3 ;  /* 0x000000ffff327224 */ /* 0x001fc400078e0003 */
[----:B------:R-:W-:Y:S01]  /*50fe0*/  IMAD.MOV.U32 R51, RZ, RZ, R2 ;  /* 0x000000ffff337224 */ /* 0x000fe200078e0002 */
[----:B------:R-:W-:Y:S01]  /*50ff0*/  STL.64 [R1+0x43c0], R48 ;  /* 0x0043c03001007387 */ /* 0x000fe20000100a00 */
[----:B------:R-:W2:Y:S02]  /*51000*/  LDL.LU R44, [R1+0x860] ;  /* 0x00086000012c7983 */ /* 0x000ea40000300800 */
[----:B------:R-:W2:Y:S02]  /*51010*/  LDL.LU R45, [R1+0x864] ;  /* 0x00086400012d7983 */ /* 0x000ea40000300800 */
[----:B------:R-:W2:Y:S01]  /*51020*/  LDL.LU R46, [R1+0x868] ;  /* 0x00086800012e7983 */ /* 0x000ea20000300800 */
[----:B------:R-:W2:Y:S01]  /*51030*/  LDL.LU R47, [R1+0x86c] ;  /* 0x00086c00012f7983 */ /* 0x000ea20000300800 */
[----:B------:R-:W-:Y:S01]  /*51040*/  STL [R1+0x40b8], R61 ;  /* 0x0040b83d01007387 */ /* 0x000fe20000100800 */
[C---:B---3--:R-:W-:Y:S08]  /*51050*/  HMMA.16816.F32.BF16 R52, R20.reuse, R50, R52 ;  /* 0x000000321434723c */ /* 0x048ff00000041834 */
[C---:B----4-:R-:W-:Y:S11]  /*51060*/  HMMA.16816.F32.BF16 R56, R20.reuse, R6, R56 ;  /* 0x000000061438723c */ /* 0x050ff60000041838 */
[----:B------:R-:W-:Y:S11]  /*51070*/  @!UPT UIADD3 URZ, URZ, URZ, URZ ;  /* 0x0000003f3f3ff290 */ /* 0x000ff6000fffe03f */
[----:B------:R-:W-:Y:S01]  /*51080*/  @!UPT UIADD3 URZ, URZ, URZ, URZ ;  /* 0x0000003f3f3ff290 */ /* 0x000fe2000fffe03f */
[----:B------:R-:W-:Y:S01]  /*51090*/  STL.64 [R1+0x7e0], R56 ;  /* 0x0007e03801007387 */ /* 0x000fe20000100a00 */
[----:B------:R0:W-:Y:S03]  /*510a0*/  STL.64 [R1+0x7e8], R58 ;  /* 0x0007e83a01007387 */ /* 0x0001e60000100a00 */
[----:B0-----:R-:W3:Y:S01]  /*510b0*/  LDL.LU.64 R58, [R1+0x44c8] ;  /* 0x0044c800013a7983 */ /* 0x001ee20000300a00 */
[----:B------:R-:W-:Y:S02]  /*510c0*/  STL.64 [R1+0x7d0], R52 ;  /* 0x0007d03401007387 */ /* 0x000fe40000100a00 */
[----:B------:R0:W-:Y:S02]  /*510d0*/  STL.64 [R1+0x7d8], R54 ;  /* 0x0007d83601007387 */ /* 0x0001e40000100a00 */
[----:B0-----:R-:W4:Y:S01]  /*510e0*/  LDL.LU.64 R54, [R1+0x44c0] ;  /* 0x0044c00001367983 */ /* 0x001f220000300a00 */
[C---:B---3--:R-:W-:Y:S08]  /*510f0*/  HMMA.16816.F32.BF16 R56, R20.reuse, R58, R8 ;  /* 0x0000003a1438723c */ /* 0x048ff00000041808 */
[C---:B----4-:R-:W-:Y:S11]  /*51100*/  HMMA.16816.F32.BF16 R16, R20.reuse, R54, R16 ;  /* 0x000000361410723c */ /* 0x050ff60000041810 */
[----:B------:R-:W-:Y:S11]  /*51110*/  @!UPT UIADD3 URZ, URZ, URZ, URZ ;  /* 0x0000003f3f3ff290 */ /* 0x000ff6000fffe03f */
[----:B------:R-:W-:Y:S01]  /*51120*/  @!UPT UIADD3 URZ, URZ, URZ, URZ ;  /* 0x0000003f3f3ff290 */ /* 0x000fe2000fffe03f */
[----:B------:R-:W-:Y:S01]  /*51130*/  STL.64 [R1+0x7c0], R16 ;  /* 0x0007c01001007387 */ /* 0x000fe20000100a00 */
[----:B------:R0:W-:Y:S03]  /*51140*/  STL.64 [R1+0x7c8], R18 ;  /* 0x0007c81201007387 */ /* 0x0001e60000100a00 */
[----:B0-----:R-:W3:Y:S01]  /*51150*/  LDL.LU.64 R18, [R1+0x44b8] ;  /* 0x0044b80001127983 */ /* 0x001ee20000300a00 */
[----:B------:R-:W3:Y:S02]  /*51160*/  LDL.LU.64 R16, [R1+0x44b0] ;  /* 0x0044b00001107983 */ /* 0x000ee40000300a00 */
[----:B------:R-:W4:Y:S02]  /*51170*/  LDL.LU.64 R10, [R1+0x44a8] ;  /* 0x0044a800010a7983 */ /* 0x000f240000300a00 */
[----:B------:R-:W2:Y:S01]  /*51180*/  LDL.LU.64 R8, [R1+0x44a0] ;  /* 0x0044a00001087983 */ /* 0x000ea20000300a00 */
[----:B------:R-:W-:Y:S01]  /*51190*/  STL.64 [R1+0x7b0], R56 ;  /* 0x0007b03801007387 */ /* 0x000fe20000100a00 */
[----:B------:R0:W-:Y:S03]  /*511a0*/  STL.64 [R1+0x7b8], R58 ;  /* 0x0007b83a01007387 */ /* 0x0001e60000100a00 */
[----:B0-----:R-:W2:Y:S02]  /*511b0*/  LDL.LU.64 R58, [R1+0x4498] ;  /* 0x00449800013a7983 */ /* 0x001ea40000300a00 */
[C---:B--2---:R-:W-:Y:S11]  /*511c0*/  HMMA.16816.F32.BF16 R36, R20.reuse, R58, R36 ;  /* 0x0000003a1424723c */ /* 0x044ff60000041824 */
[----:B------:R-:W-:Y:S11]  /*511d0*/  @!UPT UIADD3 URZ, URZ, URZ, URZ ;  /* 0x0000003f3f3ff290 */ /* 0x000ff6000fffe03f */
[----:B------:R-:W-:Y:S01]  /*511e0*/  @!UPT UIADD3 URZ, URZ, URZ, URZ ;  /* 0x0000003f3f3ff290 */ /* 0x000fe2000fffe03f */
[----:B------:R0:W-:Y:S01]  /*511f0*/  STL.64 [R1+0x7a0], R36 ;  /* 0x0007a02401007387 */ /* 0x0001e20000100a00 */
[----:B------:R1:W-:Y:S03]  /*51200*/  STL.64 [R1+0x7a8], R38 ;  /* 0x0007a82601007387 */ /* 0x0003e60000100a00 */
[----:B0-----:R-:W2:Y:S01]  /*51210*/  LDL.LU R36, [R1+0x850] ;  /* 0x0008500001247983 */ /* 0x001ea20000300800 */
[----:B------:R-:W2:Y:S02]  /*51220*/  LDL.LU R37, [R1+0x854] ;  /* 0x0008540001257983 */ /* 0x000ea40000300800 */
[----:B-1----:R-:W2:Y:S02]  /*51230*/  LDL.LU R38, [R1+0x858] ;  /* 0x0008580001267983 */ /* 0x002ea40000300800 */
[----:B------:R-:W2:Y:S01]  /*51240*/  LDL.LU R39, [R1+0x85c] ;  /* 0x00085c0001277983 */ /* 0x000ea20000300800 */
[----:B------:R0:W-:Y:S04]  /*51250*/  STL.64 [R1+0x4420], R58 ;  /* 0x0044203a01007387 */ /* 0x0001e80000100a00 */
[----:B0-----:R-:W2:Y:S01]  /*51260*/  LDL.64 R58, [R1+0x18] ;  /* 0x00001800013a7983 */ /* 0x001ea20000100a00 */
[----:B------:R-:W-:Y:S01]  /*51270*/  HMMA.16816.F32.BF16 R32, R20, R34, R24 ;  /* 0x000000221420723c */ /* 0x000fe20000041818 */
[----:B------:R-:W-:-:S02]  /*51280*/  IMAD.MOV.U32 R15, RZ, RZ, R5 ;  /* 0x000000ffff0f7224 */ /* 0x000fc400078e0005 */
[----:B------:R-:W3:Y:S05]  /*51290*/  LDL.LU.64 R26, [R1+0x4490] ;  /* 0x00449000011a7983 */ /* 0x000eea0000300a00 */
[C---:B------:R-:W-:Y:S11]  /*512a0*/  HMMA.16816.F32.BF16 R12, R20.reuse, R14, R40 ;  /* 0x0000000e140c723c */ /* 0x040ff60000041828 */
[----:B------:R-:W-:Y:S04]  /*512b0*/  @!UPT UIADD3 URZ, URZ, URZ, URZ ;  /* 0x0000003f3f3ff290 */ /* 0x000fe8000fffe03f */
[----:B------:R0:W-:Y:S01]  /*512c0*/  STL.64 [R1+0x790], R32 ;  /* 0x0007902001007387 */ /* 0x0001e20000100a00 */
[----:B------:R1:W-:Y:S03]  /*512d0*/  STL.64 [R1+0x798], R34 ;  /* 0x0007982201007387 */ /* 0x0003e60000100a00 */
[----:B0-----:R-:W3:Y:S01]  /*512e0*/  LDL.LU R32, [R1+0x940] ;  /* 0x0009400001207983 */ /* 0x001ee20000300800 */
[----:B------:R-:W3:Y:S02]  /*512f0*/  LDL.LU R33, [R1+0x944] ;  /* 0x0009440001217983 */ /* 0x000ee40000300800 */
[----:B-1----:R-:W3:Y:S02]  /*51300*/  LDL.LU R34, [R1+0x948] ;  /* 0x0009480001227983 */ /* 0x002ee40000300800 */
[----:B------:R-:W3:Y:S01]  /*51310*/  LDL.LU R35, [R1+0x94c] ;  /* 0x00094c0001237983 */ /* 0x000ee20000300800 */
[----:B--2---:R-:W-:Y:S01]  /*51320*/  HMMA.16816.F32.BF16 R28, R20, R58, R28 ;  /* 0x0000003a141c723c */ /* 0x004fe2000004181c */
[----:B------:R-:W-:-:S02]  /*51330*/  IMAD.MOV.U32 R3, RZ, RZ, R58 ;  /* 0x000000ffff037224 */ /* 0x000fc400078e003a */
[----:B------:R-:W-:Y:S11]  /*51340*/  IMAD.MOV.U32 R2, RZ, RZ, R59 ;  /* 0x000000ffff027224 */ /* 0x000ff600078e003b */
[----:B------:R-:W-:Y:S09]  /*51350*/  @!UPT UIADD3 URZ, URZ, URZ, URZ ;  /* 0x0000003f3f3ff290 */ /* 0x000ff2000fffe03f */
[----:B------:R-:W-:Y:S01]  /*51360*/  STL.64 [R1+0x780], R28 ;  /* 0x0007801c01007387 */ /* 0x000fe20000100a00 */
[----:B------:R0:W-:Y:S03]  /*51370*/  STL.64 [R1+0x788], R30 ;  /* 0x0007881e01007387 */ /* 0x0001e60000100a00 */
[----:B0-----:R-:W2:Y:S01]  /*51380*/  LDL.LU.64 R30, [R1+0x4488] ;  /* 0x00448800011e7983 */ /* 0x001ea20000300a00 */
[----:B------:R-:W2:Y:S02]  /*51390*/  LDL.LU R56, [R1+0xb40] ;  /* 0x000b400001387983 */ /* 0x000ea40000300800 */
[----:B------:R-:W2:Y:S02]  /*513a0*/  LDL.LU R57, [R1+0xb44] ;  /* 0x000b440001397983 */ /* 0x000ea40000300800 */
[----:B------:R-:W2:Y:S01]  /*513b0*/  LDL.LU R58, [R1+0xb48] ;  /* 0x000b4800013a7983 */ /* 0x000ea20000300800 */
[----:B------:R-:W2:Y:S01]  /*513c0*/  LDL.LU R59, [R1+0xb4c] ;  /* 0x000b4c00013b7983 */ /* 0x000ea20000300800 */
[----:B------:R-:W2:Y:S02]  /*513d0*/  LDL.LU.64 R42, [R1+0x4480] ;  /* 0x00448000012a7983 */ /* 0x000ea40000300a00 */
[----:B------:R-:W2:Y:S02]  /*513e0*/  LDL.LU.64 R40, [R1+0x4478] ;  /* 0x0044780001287983 */ /* 0x000ea40000300a00 */
[----:B------:R-:W-:Y:S01]  /*513f0*/  STL.64 [R1+0x770], R12 ;  /* 0x0007700c01007387 */ /* 0x000fe20000100a00 */
[----:B------:R0:W-:Y:S04]  /*51400*/  STL.64 [R1+0x778], R14 ;  /* 0x0007780e01007387 */ /* 0x0001e80000100a00 */
[----:B0-----:R-:W3:Y:S01]  /*51410*/  LDL.LU.64 R14, [R1+0x4470] ;  /* 0x00447000010e7983 */ /* 0x001ee20000300a00 */
[----:B------:R-:W2:Y:S01]  /*51420*/  LDL.LU.64 R12, [R1+0x4468] ;  /* 0x00446800010c7983 */ /* 0x000ea20000300a00 */
[C---:B---3--:R-:W-:Y:S11]  /*51430*/  HMMA.16816.F32.BF16 R16, R20.reuse, R14, R16 ;  /* 0x0000000e1410723c */ /* 0x048ff60000041810 */
[----:B------:R-:W-:Y:S11]  /*51440*/  @!UPT UIADD3 URZ, URZ, URZ, URZ ;  /* 0x0000003f3f3ff290 */ /* 0x000ff6000fffe03f */
[----:B------:R-:W-:Y:S01]  /*51450*/  @!UPT UIADD3 URZ, URZ, URZ, URZ ;  /* 0x0000003f3f3ff290 */ /* 0x000fe2000fffe03f */
[----:B------:R-:W-:Y:S01]  /*51460*/  STL.64 [R1+0x760], R16 ;  /* 0x0007601001007387 */ /* 0x000fe20000100a00 */
[----:B------:R0:W-:Y:S03]  /*51470*/  STL.64 [R1+0x768], R18 ;  /* 0x0007681201007387 */ /* 0x0001e60000100a00 */
[----:B0-----:R-:W3:Y:S01]  /*51480*/  LDL.LU.64 R18, [R1+0x4460] ;  /* 0x0044600001127983 */ /* 0x001ee20000300a00 */
[----:B------:R-:W-:Y:S02]  /*51490*/  STL.64 [R1+0x43d8], R14 ;  /* 0x0043d80e01007387 */ /* 0x000fe40000100a00 */
[----:B--2---:R0:W-:Y:S02]  /*514a0*/  STL.64 [R1+0x43d0], R12 ;  /* 0x0043d00c01007387 */ /* 0x0041e40000100a00 */
[----:B0-----:R-:W2:Y:S01]  /*514b0*/  LDL.LU R12, [R1+0xb50] ;  /* 0x000b5000010c7983 */ /* 0x001ea20000300800 */
[----:B------:R-:W2:Y:S02]  /*514c0*/  LDL.LU R13, [R1+0xb54] ;  /* 0x000b5400010d7983 */ /* 0x000ea40000300800 */
[----:B------:R-:W2:Y:S02]  /*514d0*/  LDL.LU R14, [R1+0xb58] ;  /* 0x000b5800010e7983 */ /* 0x000ea40000300800 */
[----:B------:R-:W2:Y:S01]  /*514e0*/  LDL.LU R15, [R1+0xb5c] ;  /* 0x000b5c00010f7983 */ /* 0x000ea20000300800 */
[----:B---3--:R-:W-:Y:S01]  /*514f0*/  HMMA.16816.F32.BF16 R20, R20, R18, R44 ;  /* 0x000000121414723c */ /* 0x008fe2000004182c */
[----:B------:R-:W3:Y:S01]  /*51500*/  LDL.LU.64 R46, [R1+0x4458] ;  /* 0x00445800012e7983 */ /* 0x000ee20000300a00 */
[----:B------:R-:W3:Y:S11]  /*51510*/  LDL.LU.64 R44, [R1+0x4450] ;  /* 0x00445000012c7983 */ /* 0x000ef60000300a00 */
[----:B------:R-:W-:Y:S10]  /*51520*/  @!UPT UIADD3 URZ, URZ, URZ, URZ ;  /* 0x0000003f3f3ff290 */ /* 0x000ff4000fffe03f */
        /* <DEDUP_REMOVED lines=10> */
[----:B------:R-:W2:Y:S01]  /*515d0*/  LDL.LU R19, [R1+0xa9c] ;  /* 0x000a9c0001137983 */ /* 0x000ea20000300800 */
[C---:B---3--:R-:W-:Y:S11]  /*515e0*/  HMMA.16816.F32.BF16 R36, R44.reuse, R42, R36 ;  /* 0x0000002a2c24723c */ /* 0x048ff60000041824 */
[----:B------:R-:W-:Y:S11]  /*515f0*/  @!UPT UIADD3 URZ, URZ, URZ, URZ ;  /* 0x0000003f3f3ff290 */ /* 0x000ff6000fffe03f */
[----:B------:R-:W-:Y:S01]  /*51600*/  @!UPT UIADD3 URZ, URZ, URZ, URZ ;  /* 0x0000003f3f3ff290 */ /* 0x000fe2000fffe03f */
[----:B------:R-:W-:Y:S01]  /*51610*/  STL.64 [R1+0x240], R36 ;  /* 0x0002402401007387 */ /* 0x000fe20000100a00 */
[----:B------:R0:W-:Y:S03]  /*51620*/  STL.64 [R1+0x248], R38 ;  /* 0x0002482601007387 */ /* 0x0001e60000100a00 */
[----:B0-----:R-:W3:Y:S01]  /*51630*/  LDL.LU.64 R38, [R1+0x4448] ;  /* 0x0044480001267983 */ /* 0x001ee20000300a00 */
[----:B------:R-:W2:Y:S02]  /*51640*/  LDL.LU.64 R36, [R1+0x4440] ;  /* 0x0044400001247983 */ /* 0x000ea40000300a00 */
[----:B------:R-:W-:Y:S02]  /*51650*/  STL.64 [R1+0x43f0], R42 ;  /* 0x0043f02a01007387 */ /* 0x000fe40000100a00 */
[----:B------:R0:W-:Y:S02]  /*51660*/  STL.64 [R1+0x43e8], R40 ;  /* 0x0043e82801007387 */ /* 0x0001e40000100a00 */
[----:B0-----:R-:W2:Y:S01]  /*51670*/  LDL.LU R40, [R1+0xa80] ;  /* 0x000a800001287983 */ /* 0x001ea20000300800 */
[----:B------:R-:W2:Y:S02]  /*51680*/  LDL.LU R41, [R1+0xa84] ;  /* 0x000a840001297983 */ /* 0x000ea40000300800 */
[----:B------:R-:W2:Y:S02]  /*51690*/  LDL.LU R42, [R1+0xa88] ;  /* 0x000a8800012a7983 */ /* 0x000ea40000300800 */
[----:B------:R-:W2:Y:S01]  /*516a0*/  LDL.LU R43, [R1+0xa8c] ;  /* 0x000a8c00012b7983 */ /* 0x000ea20000300800 */
[C---:B---3--:R-:W-:Y:S11]  /*516b0*/  HMMA.16816.F32.BF16 R32, R44.reuse, R38, R32 ;  /* 0x000000262c20723c */ /* 0x048ff60000041820 */
[----:B------:R-:W-:Y:S11]  /*516c0*/  @!UPT UIADD3 URZ, URZ, URZ, URZ ;  /* 0x0000003f3f3ff290 */ /* 0x000ff6000fffe03f */
[----:B------:R-:W-:Y:S01]  /*516d0*/  @!UPT UIADD3 URZ, URZ, URZ, URZ ;  /* 0x0000003f3f3ff290 */ /* 0x000fe2000fffe03f */
[----:B------:R-:W-:Y:S01]  /*516e0*/  STL.64 [R1+0x230], R32 ;  /* 0x0002302001007387 */ /* 0x000fe20000100a00 */
[----:B------:R0:W-:Y:S03]  /*516f0*/  STL.64 [R1+0x238], R34 ;  /* 0x0002382201007387 */ /* 0x0001e60000100a00 */
[----:B0-----:R-:W3:Y:S01]  /*51700*/  LDL.LU.64 R34, [R1+0x4438] ;  /* 0x0044380001227983 */ /* 0x001ee20000300a00 */
[----:B------:R-:W3:Y:S02]  /*51710*/  LDL.LU.64 R32, [R1+0x4430] ;  /* 0x0044300001207983 */ /* 0x000ee40000300a00 */
[----:B------:R-:W-:Y:S02]  /*51720*/  STL.64 [R1+0x4400], R38 ;  /* 0x0044002601007387 */ /* 0x000fe40000100a00 */
[----:B--2---:R0:W-:Y:S02]  /*51730*/  STL.64 [R1+0x43f8], R36 ;  /* 0x0043f82401007387 */ /* 0x0041e40000100a00 */
[----:B0-----:R-:W3:Y:S01]  /*51740*/  LDL.LU R36, [R1+0xa70] ;  /* 0x000a700001247983 */ /* 0x001ee20000300800 */
[----:B------:R-:W3:Y:S02]  /*51750*/  LDL.LU R37, [R1+0xa74] ;  /* 0x000a740001257983 */ /* 0x000ee40000300800 */
[----:B------:R-:W3:Y:S02]  /*51760*/  LDL.LU R38, [R1+0xa78] ;  /* 0x000a780001267983 */ /* 0x000ee40000300800 */
[----:B------:R-:W3:Y:S02]  /*51770*/  LDL.LU R39, [R1+0xa7c] ;  /* 0x000a7c0001277983 */ /* 0x000ee40000300800 */
[C---:B---3--:R-:W-:Y:S01]  /*51780*/  HMMA.16816.F32.BF16 R36, R44.reuse, R34, R36 ;  /* 0x000000222c24723c */ /* 0x048fe20000041824 */
[----:B------:R-:W-:Y:S01]  /*51790*/  STL.64 [R1+0x4410], R34 ;  /* 0x0044102201007387 */ /* 0x000fe20000100a00 */
[----:B------:R0:W-:Y:S06]  /*517a0*/  STL.64 [R1+0x4408], R32 ;  /* 0x0044082001007387 */ /* 0x0001ec0000100a00 */
[C---:B0-----:R-:W-:Y:S11]  /*517b0*/  HMMA.16816.F32.BF16 R32, R44.reuse, R30, R40 ;  /* 0x0000001e2c20723c */ /* 0x041ff60000041828 */
[----:B------:R-:W-:Y:S04]  /*517c0*/  @!UPT UIADD3 URZ, URZ, URZ, URZ ;  /* 0x0000003f3f3ff290 */ /* 0x000fe8000fffe03f */
[----:B------:R-:W-:Y:S01]  /*517d0*/  STL.64 [R1+0x220], R36 ;  /* 0x0002202401007387 */ /* 0x000fe20000100a00 */
[----:B------:R-:W-:Y:S02]  /*517e0*/  STL.64 [R1+0x228], R38 ;  /* 0x0002282601007387 */ /* 0x000fe40000100a00 */
[----:B------:R0:W-:Y:S02]  /*517f0*/  STL.64 [R1+0x4418], R30 ;  /* 0x0044181e01007387 */ /* 0x0001e40000100a00 */
[C---:B0-----:R-:W-:Y:S08]  /*51800*/  HMMA.16816.F32.BF16 R28, R44.reuse, R26, R16 ;  /* 0x0000001a2c1c723c */ /* 0x041ff00000041810 */
[C---:B----4-:R-:W-:Y:S01]  /*51810*/  HMMA.16816.F32.BF16 R16, R44.reuse, R10, R20 ;  /* 0x0000000a2c10723c */ /* 0x050fe20000041814 */
[----:B------:R-:W0:Y:S04]  /*51820*/  LDSM.16.MT88.4 R20, [R60+0x2000] ;  /* 0x002000003c14783b */ /* 0x000e280000004200 */
[----:B------:R-:W-:Y:S01]  /*51830*/  STL.64 [R1+0x210], R32 ;  /* 0x0002102001007387 */ /* 0x000fe20000100a00 */
[----:B------:R-:W-:Y:S02]  /*51840*/  STL.64 [R1+0x218], R34 ;  /* 0x0002182201007387 */ /* 0x000fe40000100a00 */
[----:B------:R-:W-:Y:S07]  /*51850*/  STL.64 [R1+0x4428], R26 ;  /* 0x0044281a01007387 */ /* 0x000fee0000100a00 */
[----:B------:R-:W-:Y:S01]  /*51860*/  STL.64 [R1+0x200], R28 ;  /* 0x0002001c01007387 */ /* 0x000fe20000100a00 */
[----:B------:R-:W-:Y:S02]  /*51870*/  STL.64 [R1+0x208], R30 ;  /* 0x0002081e01007387 */ /* 0x000fe40000100a00 */
[----:B------:R-:W-:Y:S02]  /*51880*/  STL.64 [R1+0x43b8], R10 ;  /* 0x0043b80a01007387 */ /* 0x000fe40000100a00 */
[----:B------:R1:W-:Y:S03]  /*51890*/  STL.64 [R1+0x43b0], R8 ;  /* 0x0043b00801007387 */ /* 0x0003e60000100a00 */
[----:B------:R-:W-:Y:S01]  /*518a0*/  STL.64 [R1+0x1f0], R16 ;  /* 0x0001f01001007387 */ /* 0x000fe20000100a00 */
[----:B------:R-:W-:Y:S01]  /*518b0*/  STL.64 [R1+0x1f8], R18 ;  /* 0x0001f81201007387 */ /* 0x000fe20000100a00 */
[C---:B-1----:R-:W-:Y:S02]  /*518c0*/  HMMA.16816.F32.BF16 R8, R44.reuse, R6, R12 ;  /* 0x000000062c08723c */ /* 0x042fe4000004180c */
[----:B0-----:R-:W-:Y:S01]  /*518d0*/  STL.64 [R1+0x4320], R22 ;  /* 0x0043201601007387 */ /* 0x001fe20000100a00 */
[----:B------:R-:W-:Y:S02]  /*518e0*/  STL.64 [R1+0x4318], R20 ;  /* 0x0043181401007387 */ /* 0x000fe40000100a00 */
[----:B------:R-:W-:Y:S02]  /*518f0*/  STL.64 [R1+0x43a8], R6 ;  /* 0x0043a80601007387 */ /* 0x000fe40000100a00 */
[----:B------:R0:W-:Y:S02]  /*51900*/  STL [R1+0x43a0], R4 ;  /* 0x0043a00401007387 */ /* 0x0001e40000100800 */
[C---:B0-----:R-:W-:Y:S11]  /*51910*/  HMMA.16816.F32.BF16 R4, R44.reuse, R50, R56 ;  /* 0x000000322c04723c */ /* 0x041ff60000041838 */
[----:B------:R-:W-:Y:S03]  /*51920*/  @!UPT UIADD3 URZ, URZ, URZ, URZ ;  /* 0x0000003f3f3ff290 */ /* 0x000fe6000fffe03f */
[----:B------:R-:W-:Y:S01]  /*51930*/  STL.64 [R1+0x13e0], R8 ;  /* 0x0013e00801007387 */ /* 0x000fe20000100a00 */
[----:B------:R-:W-:Y:S02]  /*51940*/  STL.64 [R1+0x13e8], R10 ;  /* 0x0013e80a01007387 */ /* 0x000fe40000100a00 */
[----:B------:R-:W2:Y:S06]  /*51950*/  LDL.LU R24, [R1+0xb30] ;  /* 0x000b300001187983 */ /* 0x000eac0000300800 */
        /* <DEDUP_REMOVED lines=9> */
[----:B------:R-:W3:Y:S01]  /*519f0*/  LDL.64 R58, [R1+0xd8] ;  /* 0x0000d800013a7983 */ /* 0x000ee20000100a00 */
        /* <DEDUP_REMOVED lines=8> */
[----:B------:R-:W4:Y:S02]  /*51a80*/  LDL.64 R38, [R1+0x28] ;  /* 0x0000280001267983 */ /* 0x000f240000100a00 */
        /* <DEDUP_REMOVED lines=8> */
[----:B------:R-:W4:Y:S02]  /*51b10*/  LDL.64 R14, [R1+0x8] ;  /* 0x00000800010e7983 */ /* 0x000f240000100a00 */
        /* <DEDUP_REMOVED lines=8> */
[C---:B--2---:R-:W-:Y:S08]  /*51ba0*/  HMMA.16816.F32.BF16 R24, R44.reuse, R54, R24 ;  /* 0x000000362c18723c */ /* 0x044ff00000041818 */
[----:B---3--:R-:W-:Y:S11]  /*51bb0*/  HMMA.16816.F32.BF16 R4, R44, R58, R4 ;  /* 0x0000003a2c04723c */ /* 0x008ff60000041804 */
[----:B------:R-:W-:Y:S04]  /*51bc0*/  @!UPT UIADD3 URZ, URZ, URZ, URZ ;  /* 0x0000003f3f3ff290 */ /* 0x000fe8000fffe03f */
[----:B------:R-:W-:Y:S01]  /*51bd0*/  STL.64 [R1+0x13c0], R24 ;  /* 0x0013c01801007387 */ /* 0x000fe20000100a00 */
[----:B------:R0:W-:Y:S03]  /*51be0*/  STL.64 [R1+0x13c8], R26 ;  /* 0x0013c81a01007387 */ /* 0x0001e60000100a00 */
[----:B0-----:R-:W2:Y:S01]  /*51bf0*/  LDL.LU.64 R26, [R1+0x4428] ;  /* 0x00442800011a7983 */ /* 0x001ea20000300a00 */
[----:B------:R0:W-:Y:S02]  /*51c00*/  STL.64 [R1+0x4378], R54 ;  /* 0x0043783601007387 */ /* 0x0001e40000100a00 */
[----:B------:R-:W3:Y:S02]  /*51c10*/  LDL.LU R52, [R1+0xb70] ;  /* 0x000b700001347983 */ /* 0x000ee40000300800 */
[----:B------:R-:W3:Y:S01]  /*51c20*/  LDL.LU R53, [R1+0xb74] ;  /* 0x000b740001357983 */ /* 0x000ee20000300800 */
[----:B0-----:R-:W3:Y:S01]  /*51c30*/  LDL.LU R54, [R1+0xb78] ;  /* 0x000b780001367983 */ /* 0x001ee20000300800 */
[----:B------:R-:W3:Y:S02]  /*51c40*/  LDL.LU R55, [R1+0xb7c] ;  /* 0x000b7c0001377983 */ /* 0x000ee40000300800 */
[----:B------:R0:W-:Y:S02]  /*51c50*/  STL.64 [R1+0x13b0], R4 ;  /* 0x0013b00401007387 */ /* 0x0001e40000100a00 */
[----:B------:R1:W-:Y:S02]  /*51c60*/  STL.64 [R1+0x13b8], R6 ;  /* 0x0013b80601007387 */ /* 0x0003e40000100a00 */
[----:B0-----:R-:W-:-:S02]  /*51c70*/  IMAD.MOV.U32 R5, RZ, RZ, R58 ;  /* 0x000000ffff057224 */ /* 0x001fc400078e003a */
[----:B------:R-:W-:Y:S02]  /*51c80*/  IMAD.MOV.U32 R4, RZ, RZ, R59 ;  /* 0x000000ffff047224 */ /* 0x000fe400078e003b */
[----:B------:R-:W2:Y:S01]  /*51c90*/  LDL.LU.64 R58, [R1+0x4420] ;  /* 0x00442000013a7983 */ /* 0x000ea20000300a00 */
[----:B------:R-:W-:Y:S02]  /*51ca0*/  IMAD.MOV.U32 R22, RZ, RZ, R3 ;  /* 0x000000ffff167224 */ /* 0x000fe400078e0003 */
[----:B------:R-:W-:Y:S01]  /*51cb0*/  IMAD.MOV.U32 R23, RZ, RZ, R2 ;  /* 0x000000ffff177224 */ /* 0x000fe200078e0002 */
[C---:B----4-:R-:W-:Y:S08]  /*51cc0*/  HMMA.16816.F32.BF16 R32, R44.reuse, R38, R32 ;  /* 0x000000262c20723c */ /* 0x050ff00000041820 */
[C---:B------:R-:W-:Y:S08]  /*51cd0*/  HMMA.16816.F32.BF16 R40, R44.reuse, R22, R40 ;  /* 0x000000162c28723c */ /* 0x040ff00000041828 */
[----:B------:R-:W-:Y:S01]  /*51ce0*/  HMMA.16816.F32.BF16 R16, R44, R14, R16 ;  /* 0x0000000e2c10723c */ /* 0x000fe20000041810 */
[----:B------:R-:W-:-:S02]  /*51cf0*/  IMAD.MOV.U32 R3, RZ, RZ, R38 ;  /* 0x000000ffff037224 */ /* 0x000fc400078e0026 */
[----:B------:R-:W-:Y:S02]  /*51d00*/  IMAD.MOV.U32 R2, RZ, RZ, R39 ;  /* 0x000000ffff027224 */ /* 0x000fe400078e0027 */
[----:B-1----:R-:W-:Y:S02]  /*51d10*/  IMAD.MOV.U32 R7, RZ, RZ, R14 ;  /* 0x000000ffff077224 */ /* 0x002fe400078e000e */
[----:B------:R-:W-:Y:S01]  /*51d20*/  IMAD.MOV.U32 R6, RZ, RZ, R15 ;  /* 0x000000ffff067224 */ /* 0x000fe200078e000f */
[C---:B--2---:R-:W-:Y:S11]  /*51d30*/  HMMA.16816.F32.BF16 R28, R44.reuse, R58, R28 ;  /* 0x0000003a2c1c723c */ /* 0x044ff6000004181c */
[----:B------:R-:W-:Y:S11]  /*51d40*/  @!UPT UIADD3 URZ, URZ, URZ, URZ ;  /* 0x0000003f3f3ff290 */ /* 0x000ff6000fffe03f */
[----:B------:R-:W-:Y:S01]  /*51d50*/  @!UPT UIADD3 URZ, URZ, URZ, URZ ;  /* 0x0000003f3f3ff290 */ /* 0x000fe2000fffe03f */
[----:B------:R-:W-:Y:S01]  /*51d60*/  STL.64 [R1+0x13a0], R28 ;  /* 0x0013a01c01007387 */ /* 0x000fe20000100a00 */
[----:B------:R0:W-:Y:S03]  /*51d70*/  STL.64 [R1+0x13a8], R30 ;  /* 0x0013a81e01007387 */ /* 0x0001e60000100a00 */
[----:B0-----:R-:W2:Y:S01]  /*51d80*/  LDL.LU.64 R30, [R1+0x4418] ;  /* 0x00441800011e7983 */ /* 0x001ea20000300a00 */
[----:B------:R0:W-:Y:S02]  /*51d90*/  STL.64 [R1+0x4358], R58 ;  /* 0x0043583a01007387 */ /* 0x0001e40000100a00 */
[----:B------:R-:W4:Y:S02]  /*51da0*/  LDL.LU R56, [R1+0xb60] ;  /* 0x000b600001387983 */ /* 0x000f240000300800 */
[----:B------:R-:W4:Y:S01]  /*51db0*/  LDL.LU R57, [R1+0xb64] ;  /* 0x000b640001397983 */ /* 0x000f220000300800 */
[----:B0-----:R-:W4:Y:S01]  /*51dc0*/  LDL.LU R58, [R1+0xb68] ;  /* 0x000b6800013a7983 */ /* 0x001f220000300800 */
[----:B------:R-:W4:Y:S02]  /*51dd0*/  LDL.LU R59, [R1+0xb6c] ;  /* 0x000b6c00013b7983 */ /* 0x000f240000300800 */
[----:B------:R-:W-:Y:S02]  /*51de0*/  STL.64 [R1+0x1390], R32 ;  /* 0x0013902001007387 */ /* 0x000fe40000100a00 */
[----:B------:R0:W-:Y:S02]  /*51df0*/  STL.64 [R1+0x1398], R34 ;  /* 0x0013982201007387 */ /* 0x0001e40000100a00 */
[----:B0-----:R-:W3:Y:S01]  /*51e00*/  LDL.LU.64 R34, [R1+0x4410] ;  /* 0x0044100001227983 */ /* 0x001ee20000300a00 */
[----:B------:R-:W2:Y:S02]  /*51e10*/  LDL.LU.64 R32, [R1+0x4408] ;  /* 0x0044080001207983 */ /* 0x000ea40000300a00 */
[----:B------:R-:W4:Y:S02]  /*51e20*/  LDL.LU.64 R38, [R1+0x4400] ;  /* 0x0044000001267983 */ /* 0x000f240000300a00 */
[----:B------:R-:W2:Y:S01]  /*51e30*/  LDL.LU.64 R36, [R1+0x43f8] ;  /* 0x0043f80001247983 */ /* 0x000ea20000300a00 */
[----:B------:R-:W-:Y:S01]  /*51e40*/  STL.64 [R1+0x1380], R40 ;  /* 0x0013802801007387 */ /* 0x000fe20000100a00 */
[----:B------:R0:W-:Y:S03]  /*51e50*/  STL.64 [R1+0x1388], R42 ;  /* 0x0013882a01007387 */ /* 0x0001e60000100a00 */
[----:B0-----:R-:W2:Y:S01]  /*51e60*/  LDL.LU.64 R42, [R1+0x43f0] ;  /* 0x0043f000012a7983 */ /* 0x001ea20000300a00 */
[----:B------:R-:W2:Y:S02]  /*51e70*/  LDL.LU.64 R40, [R1+0x43e8] ;  /* 0x0043e80001287983 */ /* 0x000ea40000300a00 */
        /* <DEDUP_REMOVED lines=18> */
[----:B---3--:R0:W-:Y:S02]  /*51fa0*/  STL.64 [R1+0x4328], R12 ;  /* 0x0043280c01007387 */ /* 0x0081e40000100a00 */
[----:B0-----:R-:W3:Y:S01]  /*51fb0*/  LDL.LU R12, [R1+0xab0] ;  /* 0x000ab000010c7983 */ /* 0x001ee20000300800 */
[----:B------:R-:W3:Y:S02]  /*51fc0*/  LDL.LU R13, [R1+0xab4] ;  /* 0x000ab400010d7983 */ /* 0x000ee40000300800 */
[----:B------:R-:W3:Y:S02]  /*51fd0*/  LDL.LU R14, [R1+0xab8] ;  /* 0x000ab800010e7983 */ /* 0x000ee40000300800 */
[----:B------:R-:W3:Y:S01]  /*51fe0*/  LDL.LU R15, [R1+0xabc] ;  /* 0x000abc00010f7983 */ /* 0x000ee20000300800 */
[----:B------:R-:W-:Y:S01]  /*51ff0*/  STL.64 [R1+0x4340], R18 ;  /* 0x0043401201007387 */ /* 0x000fe20000100a00 */
[----:B---3--:R-:W-:Y:S08]  /*52000*/  HMMA.16816.F32.BF16 R44, R44, R18, R12 ;  /* 0x000000122c2c723c */ /* 0x008ff0000004180c */
[C---:B--2---:R-:W-:Y:S11]  /*52010*/  HMMA.16816.F32.BF16 R12, R48.reuse, R42, R20 ;  /* 0x0000002a300c723c */ /* 0x044ff60000041814 */
[----:B------:R-:W-:Y:S04]  /*52020*/  @!UPT UIADD3 URZ, URZ, URZ, URZ ;  /* 0x0000003f3f3ff290 */ /* 0x000fe8000fffe03f */
[----:B------:R-:W-:Y:S01]  /*52030*/  STL.64 [R1+0x1e0], R44 ;  /* 0x0001e02c01007387 */ /* 0x000fe20000100a00 */
[----:B------:R-:W-:Y:S02]  /*52040*/  STL.64 [R1+0x1e8], R46 ;  /* 0x0001e82e01007387 */ /* 0x000fe40000100a00 */
[----:B------:R-:W-:Y:S02]  /*52050*/  STL.64 [R1+0x4350], R42 ;  /* 0x0043502a01007387 */ /* 0x000fe40000100a00 */
[----:B------:R-:W-:Y:S03]  /*52060*/  STL.64 [R1+0x4348], R40 ;  /* 0x0043482801007387 */ /* 0x000fe60000100a00 */
[----:B------:R-:W-:Y:S01]  /*52070*/  STL.64 [R1+0x160], R12 ;  /* 0x0001600c01007387 */ /* 0x000fe20000100a00 */
[----:B------:R4:W-:Y:S02]  /*52080*/  STL.64 [R1+0x168], R14 ;  /* 0x0001680e01007387 */ /* 0x0009e40000100a00 */
[C---:B----4-:R-:W-:Y:S01]  /*52090*/  HMMA.16816.F32.BF16 R12, R48.reuse, R38, R56 ;  /* 0x00000026300c723c */ /* 0x050fe20000041838 */
[----:B------:R-:W-:Y:S01]  /*520a0*/  STL.64 [R1+0x4368], R38 ;  /* 0x0043682601007387 */ /* 0x000fe20000100a00 */
[----:B------:R-:W-:Y:S06]  /*520b0*/  STL.64 [R1+0x4360], R36 ;  /* 0x0043602401007387 */ /* 0x000fec0000100a00 */
[----:B------:R-:W-:Y:S01]  /*520c0*/  HMMA.16816.F32.BF16 R8, R48, R30, R8 ;  /* 0x0000001e3008723c */ /* 0x000fe20000041808 */
[----:B------:R-:W-:-:S02]  /*520d0*/  IMAD.MOV.U32 R46, RZ, RZ, R7 ;  /* 0x000000ffff2e7224 */ /* 0x000fc400078e0007 */
[----:B------:R-:W-:Y:S11]  /*520e0*/  IMAD.MOV.U32 R47, RZ, RZ, R6 ;  /* 0x000000ffff2f7224 */ /* 0x000ff600078e0006 */
[----:B------:R-:W-:Y:S01]  /*520f0*/  @!UPT UIADD3 URZ, URZ, URZ, URZ ;  /* 0x0000003f3f3ff290 */ /* 0x000fe2000fffe03f */
[----:B------:R-:W-:Y:S01]  /*52100*/  STL.64 [R1+0x150], R12 ;  /* 0x0001500c01007387 */ /* 0x000fe20000100a00 */
[----:B------:R0:W-:Y:S02]  /*52110*/  STL.64 [R1+0x158], R14 ;  /* 0x0001580e01007387 */ /* 0x0001e40000100a00 */
[----:B0-----:R-:W-:Y:S01]  /*52120*/  HMMA.16816.F32.BF16 R12, R48, R34, R52 ;  /* 0x00000022300c723c */ /* 0x001fe20000041834 */
[----:B------:R-:W-:Y:S01]  /*52130*/  STL.64 [R1+0x4370], R46 ;  /* 0x0043702e01007387 */ /* 0x000fe20000100a00 */
[----:B------:R-:W-:Y:S02]  /*52140*/  STL.64 [R1+0x4388], R34 ;  /* 0x0043882201007387 */ /* 0x000fe40000100a00 */
[----:B------:R-:W-:Y:S11]  /*52150*/  STL.64 [R1+0x4380], R32 ;  /* 0x0043802001007387 */ /* 0x000ff60000100a00 */
[----:B------:R-:W-:Y:S08]  /*52160*/  @!UPT UIADD3 URZ, URZ, URZ, URZ ;  /* 0x0000003f3f3ff290 */ /* 0x000ff0000fffe03f */
[----:B------:R0:W-:Y:S01]  /*52170*/  STL.64 [R1+0x140], R12 ;  /* 0x0001400c01007387 */ /* 0x0001e20000100a00 */
[----:B------:R1:W-:Y:S03]  /*52180*/  STL.64 [R1+0x148], R14 ;  /* 0x0001480e01007387 */ /* 0x0003e60000100a00 */
[----:B0-----:R-:W2:Y:S01]  /*52190*/  LDL.LU R12, [R1+0xbd0] ;  /* 0x000bd000010c7983 */ /* 0x001ea20000300800 */
[----:B------:R0:W-:Y:S02]  /*521a0*/  STL.64 [R1+0x130], R8 ;  /* 0x0001300801007387 */ /* 0x0001e40000100a00 */
[----:B------:R3:W-:Y:S02]  /*521b0*/  STL.64 [R1+0x138], R10 ;  /* 0x0001380a01007387 */ /* 0x0007e40000100a00 */
[----:B------:R-:W2:Y:S01]  /*521c0*/  LDL.LU R13, [R1+0xbd4] ;  /* 0x000bd400010d7983 */ /* 0x000ea20000300800 */
[----:B-1----:R-:W4:Y:S01]  /*521d0*/  LDL.LU R14, [R1+0xbd8] ;  /* 0x000bd800010e7983 */ /* 0x002f220000300800 */
[----:B------:R-:W4:Y:S02]  /*521e0*/  LDL.LU R15, [R1+0xbdc] ;  /* 0x000bdc00010f7983 */ /* 0x000f240000300800 */
[----:B------:R-:W-:-:S02]  /*521f0*/  IMAD.MOV.U32 R59, RZ, RZ, R4 ;  /* 0x000000ffff3b7224 */ /* 0x000fc400078e0004 */
[----:B------:R-:W-:Y:S01]  /*52200*/  IMAD.MOV.U32 R58, RZ, RZ, R5 ;  /* 0x000000ffff3a7224 */ /* 0x000fe200078e0005 */
[----:B----4-:R-:W-:Y:S01]  /*52210*/  STL.64 [R1+0x4398], R14 ;  /* 0x0043980e01007387 */ /* 0x010fe20000100a00 */
[----:B--2---:R1:W-:Y:S02]  /*52220*/  STL.64 [R1+0x4390], R12 ;  /* 0x0043900c01007387 */ /* 0x0043e40000100a00 */
[----:B------:R-:W2:Y:S02]  /*52230*/  LDL.LU R4, [R1+0xba0] ;  /* 0x000ba00001047983 */ /* 0x000ea40000300800 */
[----:B------:R-:W2:Y:S01]  /*52240*/  LDL.LU R5, [R1+0xba4] ;  /* 0x000ba40001057983 */ /* 0x000ea20000300800 */
[----:B------:R-:W2:Y:S01]  /*52250*/  LDL.LU R6, [R1+0xba8] ;  /* 0x000ba80001067983 */ /* 0x000ea20000300800 */
[----:B------:R-:W2:Y:S02]  /*52260*/  LDL.LU R7, [R1+0xbac] ;  /* 0x000bac0001077983 */ /* 0x000ea40000300800 */
[----:B0-----:R-:W4:Y:S02]  /*52270*/  LDL.LU R8, [R1+0xb90] ;  /* 0x000b900001087983 */ /* 0x001f240000300800 */
[----:B------:R-:W4:Y:S01]  /*52280*/  LDL.LU R9, [R1+0xb94] ;  /* 0x000b940001097983 */ /* 0x000f220000300800 */
[----:B---3--:R-:W4:Y:S01]  /*52290*/  LDL.LU R10, [R1+0xb98] ;  /* 0x000b9800010a7983 */ /* 0x008f220000300800 */
[----:B------:R-:W4:Y:S03]  /*522a0*/  LDL.LU R11, [R1+0xb9c] ;  /* 0x000b9c00010b7983 */ /* 0x000f260000300800 */
[----:B-1----:R-:W3:Y:S01]  /*522b0*/  LDL.LU R12, [R1+0xc30] ;  /* 0x000c3000010c7983 */ /* 0x002ee20000300800 */
[----:B------:R-:W3:Y:S02]  /*522c0*/  LDL.LU R13, [R1+0xc34] ;  /* 0x000c3400010d7983 */ /* 0x000ee40000300800 */
[----:B------:R-:W3:Y:S02]  /*522d0*/  LDL.LU R14, [R1+0xc38] ;  /* 0x000c3800010e7983 */ /* 0x000ee40000300800 */
[----:B------:R-:W3:Y:S01]  /*522e0*/  LDL.LU R15, [R1+0xc3c] ;  /* 0x000c3c00010f7983 */ /* 0x000ee20000300800 */
[----:B------:R-:W2:Y:S01]  /*522f0*/  LDL.LU R32, [R1+0xc20] ;  /* 0x000c200001207983 */ /* 0x000ea20000300800 */
[----:B------:R-:W2:Y:S02]  /*52300*/  LDL.LU R33, [R1+0xc24] ;  /* 0x000c240001217983 */ /* 0x000ea40000300800 */
[----:B------:R-:W2:Y:S02]  /*52310*/  LDL.LU R34, [R1+0xc28] ;  /* 0x000c280001227983 */ /* 0x000ea40000300800 */
[----:B------:R-:W2:Y:S01]  /*52320*/  LDL.LU R35, [R1+0xc2c] ;  /* 0x000c2c0001237983 */ /* 0x000ea20000300800 */
[----:B------:R-:W2:Y:S01]  /*52330*/  LDL.64 R54, [R1+0xf8] ;  /* 0x0000f80001367983 */ /* 0x000ea20000100a00 */
        /* <DEDUP_REMOVED lines=16> */
[----:B------:R0:W-:Y:S02]  /*52440*/  STL.64 [R1+0x4310], R30 ;  /* 0x0043101e01007387 */ /* 0x0001e40000100a00 */
        /* <DEDUP_REMOVED lines=10> */
[----:B------:R-:W4:Y:S01]  /*524f0*/  LDL.LU.64 R8, [R1+0x43b0] ;  /* 0x0043b00001087983 */ /* 0x000f220000300a00 */
[C---:B--2---:R-:W-:Y:S11]  /*52500*/  HMMA.16816.F32.BF16 R4, R48.reuse, R10, R4 ;  /* 0x0000000a3004723c */ /* 0x044ff60000041804 */
[----:B------:R-:W-:Y:S11]  /*52510*/  @!UPT UIADD3 URZ, URZ, URZ, URZ ;  /* 0x0000003f3f3ff290 */ /* 0x000ff6000fffe03f */
[----:B------:R-:W-:Y:S01]  /*52520*/  @!UPT UIADD3 URZ, URZ, URZ, URZ ;  /* 0x0000003f3f3ff290 */ /* 0x000fe2000fffe03f */
[----:B------:R-:W-:Y:S01]  /*52530*/  STL.64 [R1+0x110], R4 ;  /* 0x0001100401007387 */ /* 0x000fe20000100a00 */
[----:B------:R0:W-:Y:S03]  /*52540*/  STL.64 [R1+0x118], R6 ;  /* 0x0001180601007387 */ /* 0x0001e60000100a00 */
[----:B0-----:R-:W3:Y:S01]  /*52550*/  LDL.LU.64 R6, [R1+0x43a8] ;  /* 0x0043a80001067983 */ /* 0x001ee20000300a00 */
[----:B------:R-:W2:Y:S01]  /*52560*/  LDL.LU R4, [R1+0x43a0] ;  /* 0x0043a00001047983 */ /* 0x000ea20000300800 */
[----:B------:R-:W-:Y:S01]  /*52570*/  HMMA.16816.F32.BF16 R32, R48, R54, R32 ;  /* 0x000000363020723c */ /* 0x000fe20000041820 */
[----:B------:R-:W-:Y:S02]  /*52580*/  IMAD.MOV.U32 R22, RZ, RZ, R3 ;  /* 0x000000ffff167224 */ /* 0x000fe400078e0003 */
[----:B------:R-:W-:Y:S02]  /*52590*/  IMAD.MOV.U32 R23, RZ, RZ, R2 ;  /* 0x000000ffff177224 */ /* 0x000fe400078e0002 */
[----:B------:R-:W-:-:S02]  /*525a0*/  IMAD.MOV.U32 R3, RZ, RZ, R54 ;  /* 0x000000ffff037224 */ /* 0x000fc400078e0036 */
[----:B------:R-:W-:Y:S01]  /*525b0*/  IMAD.MOV.U32 R2, RZ, RZ, R55 ;  /* 0x000000ffff027224 */ /* 0x000fe200078e0037 */
        /* <DEDUP_REMOVED lines=8> */
[----:B--2---:R0:W-:Y:S02]  /*52640*/  STL [R1+0x4300], R4 ;  /* 0x0043000401007387 */ /* 0x0041e40000100800 */
[----:B0-----:R-:W2:Y:S01]  /*52650*/  LDL.LU R4, [R1+0xbb0] ;  /* 0x000bb00001047983 */ /* 0x001ea20000300800 */
[----:B------:R-:W2:Y:S02]  /*52660*/  LDL.LU R5, [R1+0xbb4] ;  /* 0x000bb40001057983 */ /* 0x000ea40000300800 */
[----:B------:R-:W2:Y:S02]  /*52670*/  LDL.LU R6, [R1+0xbb8] ;  /* 0x000bb80001067983 */ /* 0x000ea40000300800 */
[----:B------:R-:W2:Y:S01]  /*52680*/  LDL.LU R7, [R1+0xbbc] ;  /* 0x000bbc0001077983 */ /* 0x000ea20000300800 */
[----:B------:R-:W-:Y:S01]  /*52690*/  STL.64 [R1+0x1260], R32 ;  /* 0x0012602001007387 */ /* 0x000fe20000100a00 */
[----:B------:R0:W-:Y:S03]  /*526a0*/  STL.64 [R1+0x1268], R34 ;  /* 0x0012682201007387 */ /* 0x0001e60000100a00 */
[----:B0-----:R-:W2:Y:S01]  /*526b0*/  LDL.LU.64 R34, [R1+0x4388] ;  /* 0x0043880001227983 */ /* 0x001ea20000300a00 */
[----:B------:R-:W2:Y:S02]  /*526c0*/  LDL.LU.64 R32, [R1+0x4380] ;  /* 0x0043800001207983 */ /* 0x000ea40000300a00 */
        /* <DEDUP_REMOVED lines=8> */
[----:B------:R0:W-:Y:S02]  /*52750*/  STL.64 [R1+0x42f0], R54 ;  /* 0x0042f03601007387 */ /* 0x0001e40000100a00 */
[----:B------:R-:W2:Y:S02]  /*52760*/  LDL.LU R52, [R1+0xc40] ;  /* 0x000c400001347983 */ /* 0x000ea40000300800 */
[----:B------:R-:W2:Y:S01]  /*52770*/  LDL.LU R53, [R1+0xc44] ;  /* 0x000c440001357983 */ /* 0x000ea20000300800 */
[----:B0-----:R-:W2:Y:S01]  /*52780*/  LDL.LU R54, [R1+0xc48] ;  /* 0x000c480001367983 */ /* 0x001ea20000300800 */
[----:B------:R-:W2:Y:S02]  /*52790*/  LDL.LU R55, [R1+0xc4c] ;  /* 0x000c4c0001377983 */ /* 0x000ea40000300800 */
[----:B------:R-:W2:Y:S02]  /*527a0*/  LDL.LU.64 R38, [R1+0x4368] ;  /* 0x0043680001267983 */ /* 0x000ea40000300a00 */
[----:B------:R-:W2:Y:S01]  /*527b0*/  LDL.LU.64 R36, [R1+0x4360] ;  /* 0x0043600001247983 */ /* 0x000ea20000300a00 */
[----:B------:R-:W-:Y:S01]  /*527c0*/  STL.64 [R1+0x1240], R56 ;  /* 0x0012403801007387 */ /* 0x000fe20000100a00 */
[----:B------:R0:W-:Y:S03]  /*527d0*/  STL.64 [R1+0x1248], R58 ;  /* 0x0012483a01007387 */ /* 0x0001e60000100a00 */
[----:B0-----:R-:W2:Y:S01]  /*527e0*/  LDL.LU.64 R58, [R1+0x4358] ;  /* 0x00435800013a7983 */ /* 0x001ea20000300a00 */
        /* <DEDUP_REMOVED lines=13> */
[----:B------:R-:W2:Y:S02]  /*528c0*/  LDL.LU.64 R18, [R1+0x4340] ;  /* 0x0043400001127983 */ /* 0x000ea40000300a00 */
[----:B------:R-:W-:Y:S01]  /*528d0*/  STL.64 [R1+0x1220], R20 ;  /* 0x0012201401007387 */ /* 0x000fe20000100a00 */
[----:B------:R0:W-:Y:S04]  /*528e0*/  STL.64 [R1+0x1228], R22 ;  /* 0x0012281601007387 */ /* 0x0001e80000100a00 */
[----:B0-----:R-:W3:Y:S02]  /*528f0*/  LDL.LU.64 R22, [R1+0x4338] ;  /* 0x0043380001167983 */ /* 0x001ee40000300a00 */
[C---:B---3--:R-:W-:Y:S02]  /*52900*/  HMMA.16816.F32.BF16 R20, R48.reuse, R22, R12 ;  /* 0x000000163014723c */ /* 0x048fe4000004180c */
[----:B------:R-:W3:Y:S01]  /*52910*/  LDL.LU.64 R14, [R1+0x4330] ;  /* 0x00433000010e7983 */ /* 0x000ee20000300a00 */
[----:B------:R-:W4:Y:S11]  /*52920*/  LDL.LU.64 R12, [R1+0x4328] ;  /* 0x00432800010c7983 */ /* 0x000f360000300a00 */
[----:B------:R-:W-:Y:S09]  /*52930*/  @!UPT UIADD3 URZ, URZ, URZ, URZ ;  /* 0x0000003f3f3ff290 */ /* 0x000ff2000fffe03f */
[----:B------:R-:W-:Y:S01]  /*52940*/  STL.64 [R1+0x1210], R20 ;  /* 0x0012101401007387 */ /* 0x000fe20000100a00 */
[----:B------:R0:W-:Y:S03]  /*52950*/  STL.64 [R1+0x1218], R22 ;  /* 0x0012181601007387 */ /* 0x0001e60000100a00 */
[----:B0-----:R-:W4:Y:S01]  /*52960*/  LDL.LU.64 R22, [R1+0x4320] ;  /* 0x0043200001167983 */ /* 0x001f220000300a00 */
[----:B------:R-:W4:Y:S01]  /*52970*/  LDL.LU.64 R20, [R1+0x4318] ;  /* 0x0043180001147983 */ /* 0x000f220000300a00 */
[C---:B--2---:R-:W-:Y:S01]  /*52980*/  HMMA.16816.F32.BF16 R56, R48.reuse, R46, R56 ;  /* 0x0000002e3038723c */ /* 0x044fe20000041838 */
[----:B------:R-:W0:Y:S07]  /*52990*/  LDSM.16.MT88.4 R44, [R60+0x2080] ;  /* 0x002080003c2c783b */ /* 0x000e2e0000004200 */
[C---:B------:R-:W-:Y:S01]  /*529a0*/  HMMA.16816.F32.BF16 R4, R48.reuse, R18, R4 ;  /* 0x000000123004723c */ /* 0x040fe20000041804 */
[----:B0-----:R-:W-:Y:S11]  /*529b0*/  STL.64 [R1+0x42b8], R46 ;  /* 0x0042b82e01007387 */ /* 0x001ff60000100a00 */
[----:B------:R-:W-:Y:S03]  /*529c0*/  @!UPT UIADD3 URZ, URZ, URZ, URZ ;  /* 0x0000003f3f3ff290 */ /* 0x000fe6000fffe03f */
[----:B------:R-:W-:Y:S02]  /*529d0*/  STL.64 [R1+0x1200], R56 ;  /* 0x0012003801007387 */ /* 0x000fe40000100a00 */
[----:B------:R-:W-:Y:S02]  /*529e0*/  STL.64 [R1+0x1208], R58 ;  /* 0x0012083a01007387 */ /* 0x000fe40000100a00 */
[----:B------:R3:W-:Y:S02]  /*529f0*/  STL.64 [R1+0x42b0], R44 ;  /* 0x0042b02c01007387 */ /* 0x0007e40000100a00 */
[----:B---3--:R-:W-:Y:S01]  /*52a00*/  HMMA.16816.F32.BF16 R44, R48, R14, R52 ;  /* 0x0000000e302c723c */ /* 0x008fe20000041834 */
[----:B------:R-:W-:Y:S01]  /*52a10*/  STL.64 [R1+0x42d8], R14 ;  /* 0x0042d80e01007387 */ /* 0x000fe20000100a00 */
[----:B----4-:R-:W-:Y:S11]  /*52a20*/  STL.64 [R1+0x42d0], R12 ;  /* 0x0042d00c01007387 */ /* 0x010ff60000100a00 */
[----:B------:R-:W-:Y:S10]  /*52a30*/  @!UPT UIADD3 URZ, URZ, URZ, URZ ;  /* 0x0000003f3f3ff290 */ /* 0x000ff4000fffe03f */
[----:B------:R0:W-:Y:S01]  /*52a40*/  STL.64 [R1+0x11f0], R44 ;  /* 0x0011f02c01007387 */ /* 0x0001e20000100a00 */
[----:B------:R1:W-:Y:S03]  /*52a50*/  STL.64 [R1+0x11f8], R46 ;  /* 0x0011f82e01007387 */ /* 0x0003e60000100a00 */
[----:B0-----:R-:W2:Y:S01]  /*52a60*/  LDL.LU R44, [R1+0xcd0] ;  /* 0x000cd000012c7983 */ /* 0x001ea20000300800 */
[----:B------:R-:W-:Y:S02]  /*52a70*/  STL.64 [R1+0x100], R4 ;  /* 0x0001000401007387 */ /* 0x000fe40000100a00 */
[----:B------:R0:W-:Y:S02]  /*52a80*/  STL.64 [R1+0x108], R6 ;  /* 0x0001080601007387 */ /* 0x0001e40000100a00 */
[----:B------:R-:W2:Y:S01]  /*52a90*/  LDL.LU R45, [R1+0xcd4] ;  /* 0x000cd400012d7983 */ /* 0x000ea20000300800 */
[----:B-1----:R-:W2:Y:S01]  /*52aa0*/  LDL.LU R46, [R1+0xcd8] ;  /* 0x000cd800012e7983 */ /* 0x002ea20000300800 */
[----:B------:R-:W2:Y:S01]  /*52ab0*/  LDL.LU R47, [R1+0xcdc] ;  /* 0x000cdc00012f7983 */ /* 0x000ea20000300800 */
[C---:B0-----:R-:W-:Y:S02]  /*52ac0*/  HMMA.16816.F32.BF16 R4, R20.reuse, R42, R28 ;  /* 0x0000002a1404723c */ /* 0x041fe4000004181c */
[----:B------:R-:W-:Y:S01]  /*52ad0*/  STL.64 [R1+0x42f8], R18 ;  /* 0x0042f81201007387 */ /* 0x000fe20000100a00 */
[----:B------:R-:W3:Y:S11]  /*52ae0*/  LDL.LU R12, [R1+0xe30] ;  /* 0x000e3000010c7983 */ /* 0x000ef60000300800 */
[----:B------:R-:W-:Y:S09]  /*52af0*/  @!UPT UIADD3 URZ, URZ, URZ, URZ ;  /* 0x0000003f3f3ff290 */ /* 0x000ff2000fffe03f */
[----:B------:R0:W-:Y:S01]  /*52b00*/  STL.64 [R1+0x1170], R4 ;  /* 0x0011700401007387 */ /* 0x0001e20000100a00 */
[----:B------:R1:W-:Y:S02]  /*52b10*/  STL.64 [R1+0x1178], R6 ;  /* 0x0011780601007387 */ /* 0x0003e40000100a00 */
[----:B------:R-:W3:Y:S02]  /*52b20*/  LDL.LU R13, [R1+0xe34] ;  /* 0x000e3400010d7983 */ /* 0x000ee40000300800 */
[----:B------:R-:W3:Y:S01]  /*52b30*/  LDL.LU R14, [R1+0xe38] ;  /* 0x000e3800010e7983 */ /* 0x000ee20000300800 */
[----:B------:R-:W3:Y:S01]  /*52b40*/  LDL.LU R15, [R1+0xe3c] ;  /* 0x000e3c00010f7983 */ /* 0x000ee20000300800 */
[----:B------:R-:W4:Y:S02]  /*52b50*/  LDL.LU R28, [R1+0xcc0] ;  /* 0x000cc000011c7983 */ /* 0x000f240000300800 */
[----:B------:R-:W4:Y:S02]  /*52b60*/  LDL.LU R29, [R1+0xcc4] ;  /* 0x000cc400011d7983 */ /* 0x000f240000300800 */
[----:B------:R-:W4:Y:S01]  /*52b70*/  LDL.LU R30, [R1+0xcc8] ;  /* 0x000cc800011e7983 */ /* 0x000f220000300800 */
[----:B------:R-:W4:Y:S01]  /*52b80*/  LDL.LU R31, [R1+0xccc] ;  /* 0x000ccc00011f7983 */ /* 0x000f220000300800 */
[----:B------:R-:W3:Y:S02]  /*52b90*/  LDL.LU R48, [R1+0xc80] ;  /* 0x000c800001307983 */ /* 0x000ee40000300800 */
[----:B------:R-:W3:Y:S02]  /*52ba0*/  LDL.LU R49, [R1+0xc84] ;  /* 0x000c840001317983 */ /* 0x000ee40000300800 */
[----:B------:R-:W3:Y:S01]  /*52bb0*/  LDL.LU R50, [R1+0xc88] ;  /* 0x000c880001327983 */ /* 0x000ee20000300800 */
[----:B------:R-:W3:Y:S01]  /*52bc0*/  LDL.LU R51, [R1+0xc8c] ;  /* 0x000c8c0001337983 */ /* 0x000ee20000300800 */
[----:B0-----:R-:W3:Y:S02]  /*52bd0*/  LDL.LU R4, [R1+0xc90] ;  /* 0x000c900001047983 */ /* 0x001ee40000300800 */
[----:B------:R-:W3:Y:S02]  /*52be0*/  LDL.LU R5, [R1+0xc94] ;  /* 0x000c940001057983 */ /* 0x000ee40000300800 */
[----:B-1----:R-:W3:Y:S01]  /*52bf0*/  LDL.LU R6, [R1+0xc98] ;  /* 0x000c980001067983 */ /* 0x002ee20000300800 */
        /* <DEDUP_REMOVED lines=9> */
[----:B------:R-:W-:Y:S02]  /*52c90*/  STL.64 [R1+0x42c8], R42 ;  /* 0x0042c82a01007387 */ /* 0x000fe40000100a00 */
[----:B------:R0:W-:Y:S02]  /*52ca0*/  STL.64 [R1+0x42c0], R40 ;  /* 0x0042c02801007387 */ /* 0x0001e40000100a00 */
[----:B0-----:R-:W3:Y:S01]  /*52cb0*/  LDL.LU R40, [R1+0xe20] ;  /* 0x000e200001287983 */ /* 0x001ee20000300800 */
[C---:B--2---:R-:W-:Y:S11]  /*52cc0*/  HMMA.16816.F32.BF16 R44, R20.reuse, R38, R44 ;  /* 0x00000026142c723c */ /* 0x044ff6000004182c */
[----:B------:R-:W-:Y:S11]  /*52cd0*/  @!UPT UIADD3 URZ, URZ, URZ, URZ ;  /* 0x0000003f3f3ff290 */ /* 0x000ff6000fffe03f */
[----:B------:R-:W-:Y:S01]  /*52ce0*/  @!UPT UIADD3 URZ, URZ, URZ, URZ ;  /* 0x0000003f3f3ff290 */ /* 0x000fe2000fffe03f */
[----:B------:R-:W-:Y:S01]  /*52cf0*/  STL.64 [R1+0x1160], R44 ;  /* 0x0011602c01007387 */ /* 0x000fe20000100a00 */
[----:B------:R0:W-:Y:S02]  /*52d00*/  STL.64 [R1+0x1168], R46 ;  /* 0x0011682e01007387 */ /* 0x0001e40000100a00 */
[----:B------:R-:W2:Y:S02]  /*52d10*/  LDL.LU R41, [R1+0xe24] ;  /* 0x000e240001297983 */ /* 0x000ea40000300800 */
[----:B------:R-:W2:Y:S01]  /*52d20*/  LDL.LU R42, [R1+0xe28] ;  /* 0x000e2800012a7983 */ /* 0x000ea20000300800 */
[----:B------:R-:W2:Y:S04]  /*52d30*/  LDL.LU R43, [R1+0xe2c] ;  /* 0x000e2c00012b7983 */ /* 0x000ea80000300800 */
[----:B0-----:R-:W2:Y:S01]  /*52d40*/  LDL.64 R46, [R1+0x28] ;  /* 0x00002800012e7983 */ /* 0x001ea20000100a00 */
[C---:B----4-:R-:W-:Y:S03]  /*52d50*/  HMMA.16816.F32.BF16 R28, R20.reuse, R34, R28 ;  /* 0x00000022141c723c */ /* 0x050fe6000004181c */
[----:B------:R-:W-:Y:S01]  /*52d60*/  STL.64 [R1+0x42a8], R38 ;  /* 0x0042a82601007387 */ /* 0x000fe20000100a00 */
[----:B------:R0:W-:Y:S03]  /*52d70*/  STL.64 [R1+0x42a0], R36 ;  /* 0x0042a02401007387 */ /* 0x0001e60000100a00 */
[----:B0-----:R-:W4:Y:S01]  /*52d80*/  LDL.LU R36, [R1+0xca0] ;  /* 0x000ca00001247983 */ /* 0x001f220000300800 */
[----:B------:R-:W4:Y:S02]  /*52d90*/  LDL.LU R37, [R1+0xca4] ;  /* 0x000ca40001257983 */ /* 0x000f240000300800 */
[----:B------:R-:W4:Y:S02]  /*52da0*/  LDL.LU R38, [R1+0xca8] ;  /* 0x000ca80001267983 */ /* 0x000f240000300800 */
[----:B------:R-:W4:Y:S11]  /*52db0*/  LDL.LU R39, [R1+0xcac] ;  /* 0x000cac0001277983 */ /* 0x000f360000300800 */
[----:B------:R-:W-:Y:S01]  /*52dc0*/  STL.64 [R1+0x1150], R28 ;  /* 0x0011501c01007387 */ /* 0x000fe20000100a00 */
[----:B------:R0:W-:Y:S03]  /*52dd0*/  STL.64 [R1+0x1158], R30 ;  /* 0x0011581e01007387 */ /* 0x0001e60000100a00 */
[----:B0-----:R-:W2:Y:S01]  /*52de0*/  LDL.LU.64 R30, [R1+0x4310] ;  /* 0x00431000011e7983 */ /* 0x001ea20000300a00 */
[----:B------:R-:W-:Y:S02]  /*52df0*/  STL.64 [R1+0x4298], R34 ;  /* 0x0042982201007387 */ /* 0x000fe40000100a00 */
[----:B------:R0:W-:Y:S02]  /*52e00*/  STL.64 [R1+0x4290], R32 ;  /* 0x0042902001007387 */ /* 0x0001e40000100a00 */
[----:B0-----:R-:W2:Y:S01]  /*52e10*/  LDL.LU R32, [R1+0xcb0] ;  /* 0x000cb00001207983 */ /* 0x001ea20000300800 */
[----:B------:R-:W2:Y:S02]  /*52e20*/  LDL.LU R33, [R1+0xcb4] ;  /* 0x000cb40001217983 */ /* 0x000ea40000300800 */
[----:B------:R-:W2:Y:S02]  /*52e30*/  LDL.LU R34, [R1+0xcb8] ;  /* 0x000cb80001227983 */ /* 0x000ea40000300800 */
[----:B------:R-:W2:Y:S01]  /*52e40*/  LDL.LU R35, [R1+0xcbc] ;  /* 0x000cbc0001237983 */ /* 0x000ea20000300800 */
[C---:B---3--:R-:W-:Y:S08]  /*52e50*/  HMMA.16816.F32.BF16 R4, R20.reuse, R10, R4 ;  /* 0x0000000a1404723c */ /* 0x048ff00000041804 */
[C---:B----4-:R-:W-:Y:S08]  /*52e60*/  HMMA.16816.F32.BF16 R36, R20.reuse, R26, R36 ;  /* 0x0000001a1424723c */ /* 0x050ff00000041824 */
[----:B--2---:R-:W-:Y:S11]  /*52e70*/  HMMA.16816.F32.BF16 R32, R20, R30, R32 ;  /* 0x0000001e1420723c */ /* 0x004ff60000041820 */
[----:B------:R-:W-:Y:S11]  /*52e80*/  @!UPT UIADD3 URZ, URZ, URZ, URZ ;  /* 0x0000003f3f3ff290 */ /* 0x000ff6000fffe03f */
[----:B------:R-:W-:Y:S01]  /*52e90*/  @!UPT UIADD3 URZ, URZ, URZ, URZ ;  /* 0x0000003f3f3ff290 */ /* 0x000fe2000fffe03f */
[----:B------:R0:W-:Y:S01]  /*52ea0*/  STL.64 [R1+0x1140], R32 ;  /* 0x0011402001007387 */ /* 0x0001e20000100a00 */
[----:B------:R1:W-:Y:S03]  /*52eb0*/  STL.64 [R1+0x1148], R34 ;  /* 0x0011482201007387 */ /* 0x0003e60000100a00 */
[----:B0-----:R-:W2:Y:S01]  /*52ec0*/  LDL.LU R32, [R1+0xe10] ;  /* 0x000e100001207983 */ /* 0x001ea20000300800 */
[----:B------:R-:W-:Y:S02]  /*52ed0*/  STL.64 [R1+0x1130], R36 ;  /* 0x0011302401007387 */ /* 0x000fe40000100a00 */
[----:B------:R0:W-:Y:S02]  /*52ee0*/  STL.64 [R1+0x1138], R38 ;  /* 0x0011382601007387 */ /* 0x0001e40000100a00 */
[----:B------:R-:W2:Y:S01]  /*52ef0*/  LDL.LU R33, [R1+0xe14] ;  /* 0x000e140001217983 */ /* 0x000ea20000300800 */
[----:B-1----:R-:W2:Y:S01]  /*52f00*/  LDL.LU R34, [R1+0xe18] ;  /* 0x000e180001227983 */ /* 0x002ea20000300800 */
[----:B------:R-:W2:Y:S03]  /*52f10*/  LDL.LU R35, [R1+0xe1c] ;  /* 0x000e1c0001237983 */ /* 0x000ea60000300800 */
[----:B0-----:R-:W2:Y:S01]  /*52f20*/  LDL.64 R38, [R1+0x18] ;  /* 0x0000180001267983 */ /* 0x001ea20000100a00 */
[----:B------:R0:W-:Y:S03]  /*52f30*/  STL.64 [R1+0x42e0], R26 ;  /* 0x0042e01a01007387 */ /* 0x0001e60000100a00 */
[----:B0-----:R-:W3:Y:S01]  /*52f40*/  LDL.64 R26, [R1+0xd8] ;  /* 0x0000d800011a7983 */ /* 0x001ee20000100a00 */
[----:B------:R-:W-:Y:S02]  /*52f50*/  STL.64 [R1+0x1120], R4 ;  /* 0x0011200401007387 */ /* 0x000fe40000100a00 */
[----:B------:R0:W-:Y:S02]  /*52f60*/  STL.64 [R1+0x1128], R6 ;  /* 0x0011280601007387 */ /* 0x0001e40000100a00 */
[----:B0-----:R-:W4:Y:S01]  /*52f70*/  LDL.LU.64 R6, [R1+0x4308] ;  /* 0x0043080001067983 */ /* 0x001f220000300a00 */
[----:B------:R-:W2:Y:S02]  /*52f80*/  LDL.LU R4, [R1+0x4300] ;  /* 0x0043000001047983 */ /* 0x000ea40000300800 */
[----:B------:R-:W-:-:S02]  /*52f90*/  IMAD.MOV.U32 R54, RZ, RZ, R3 ;  /* 0x000000ffff367224 */ /* 0x000fc400078e0003 */
[----:B------:R-:W-:-:S07]  /*52fa0*/  IMAD.MOV.U32 R55, RZ, RZ, R2 ;  /* 0x000000ffff377224 */ /* 0x000fce00078e0002 */
[C---:B------:R-:W-:Y:S08]  /*52fb0*/  HMMA.16816.F32.BF16 R52, R20.reuse, R54, R16 ;  /* 0x000000361434723c */ /* 0x040ff00000041810 */
[C---:B----4-:R-:W-:Y:S11]  /*52fc0*/  HMMA.16816.F32.BF16 R48, R20.reuse, R6, R48 ;  /* 0x000000061430723c */ /* 0x050ff60000041830 */
[----:B------:R-:W-:Y:S11]  /*52fd0*/  @!UPT UIADD3 URZ, URZ, URZ, URZ ;  /* 0x0000003f3f3ff290 */ /* 0x000ff6000fffe03f */
[----:B------:R-:W-:Y:S01]  /*52fe0*/  @!UPT UIADD3 URZ, URZ, URZ, URZ ;  /* 0x0000003f3f3ff290 */ /* 0x000fe2000fffe03f */
[----:B------:R-:W-:Y:S01]  /*52ff0*/  STL.64 [R1+0x1710], R48 ;  /* 0x0017103001007387 */ /* 0x000fe20000100a00 */
[----:B------:R-:W-:Y:S02]  /*53000*/  STL.64 [R1+0x1718], R50 ;  /* 0x0017183201007387 */ /* 0x000fe40000100a00 */
[----:B------:R-:W0:Y:S02]  /*53010*/  LDSM.16.MT88.4 R48, [R60+0x2100] ;  /* 0x002100003c30783b */ /* 0x000e240000004200 */
[----:B0-----:R-:W-:Y:S02]  /*53020*/  STL.64 [R1+0x4210], R50 ;  /* 0x0042103201007387 */ /* 0x001fe40000100a00 */
[----:B------:R0:W-:Y:S02]  /*53030*/  STL.64 [R1+0x4208], R48 ;  /* 0x0042083001007387 */ /* 0x0001e40000100a00 */
[----:B0-----:R-:W3:Y:S01]  /*53040*/  LDL.LU R48, [R1+0xe40] ;  /* 0x000e400001307983 */ /* 0x001ee20000300800 */
[----:B------:R-:W3:Y:S02]  /*53050*/  LDL.LU R49, [R1+0xe44] ;  /* 0x000e440001317983 */ /* 0x000ee40000300800 */
[----:B------:R-:W3:Y:S02]  /*53060*/  LDL.LU R50, [R1+0xe48] ;  /* 0x000e480001327983 */ /* 0x000ee40000300800 */
[----:B------:R-:W3:Y:S01]  /*53070*/  LDL.LU R51, [R1+0xe4c] ;  /* 0x000e4c0001337983 */ /* 0x000ee20000300800 */
[----:B------:R-:W4:Y:S01]  /*53080*/  LDL.LU.64 R18, [R1+0x42f8] ;  /* 0x0042f80001127983 */ /* 0x000f220000300a00 */
[----:B------:R-:W-:Y:S02]  /*53090*/  STL.64 [R1+0x1700], R52 ;  /* 0x0017003401007387 */ /* 0x000fe40000100a00 */
[----:B------:R0:W-:Y:S02]  /*530a0*/  STL.64 [R1+0x1708], R54 ;  /* 0x0017083601007387 */ /* 0x0001e40000100a00 */
[----:B0-----:R-:W2:Y:S02]  /*530b0*/  LDL.LU.64 R54, [R1+0x42f0] ;  /* 0x0042f00001367983 */ /* 0x001ea40000300a00 */
[C---:B--2---:R-:W-:Y:S11]  /*530c0*/  HMMA.16816.F32.BF16 R56, R20.reuse, R54, R56 ;  /* 0x000000361438723c */ /* 0x044ff60000041838 */
[----:B------:R-:W-:Y:S11]  /*530d0*/  @!UPT UIADD3 URZ, URZ, URZ, URZ ;  /* 0x0000003f3f3ff290 */ /* 0x000ff6000fffe03f */
[----:B------:R-:W-:Y:S01]  /*530e0*/  @!UPT UIADD3 URZ, URZ, URZ, URZ ;  /* 0x0000003f3f3ff290 */ /* 0x000fe2000fffe03f */
[----:B------:R-:W-:Y:S01]  /*530f0*/  STL.64 [R1+0x16f0], R56 ;  /* 0x0016f03801007387 */ /* 0x000fe20000100a00 */
[----:B------:R0:W-:Y:S03]  /*53100*/  STL.64 [R1+0x16f8], R58 ;  /* 0x0016f83a01007387 */ /* 0x0001e60000100a00 */
[----:B0-----:R-:W2:Y:S01]  /*53110*/  LDL.LU.64 R58, [R1+0x42e8] ;  /* 0x0042e800013a7983 */ /* 0x001ea20000300a00 */
[C---:B---3--:R-:W-:Y:S01]  /*53120*/  HMMA.16816.F32.BF16 R48, R20.reuse, R26, R48 ;  /* 0x0000001a1430723c */ /* 0x048fe20000041830 */
[----:B------:R-:W-:Y:S02]  /*53130*/  IMAD.MOV.U32 R5, RZ, RZ, R26 ;  /* 0x000000ffff057224 */ /* 0x000fe400078e001a */
[----:B------:R-:W-:Y:S01]  /*53140*/  IMAD.MOV.U32 R61, RZ, RZ, R27 ;  /* 0x000000ffff3d7224 */ /* 0x000fe200078e001b */
[----:B------:R-:W-:Y:S11]  /*53150*/  STL.64 [R1+0x4278], R54 ;  /* 0x0042783601007387 */ /* 0x000ff60000100a00 */
[----:B------:R-:W-:Y:S08]  /*53160*/  @!UPT UIADD3 URZ, URZ, URZ, URZ ;  /* 0x0000003f3f3ff290 */ /* 0x000ff0000fffe03f */
[----:B------:R-:W-:Y:S01]  /*53170*/  STL.64 [R1+0x16e0], R48 ;  /* 0x0016e03001007387 */ /* 0x000fe20000100a00 */
[----:B------:R-:W-:Y:S01]  /*53180*/  STL.64 [R1+0x16e8], R50 ;  /* 0x0016e83201007387 */ /* 0x000fe20000100a00 */
[C---:B--2---:R-:W-:Y:S02]  /*53190*/  HMMA.16816.F32.BF16 R24, R20.reuse, R58, R12 ;  /* 0x0000003a1418723c */ /* 0x044fe4000004180c */
[----:B------:R-:W2:Y:S11]  /*531a0*/  LDL.LU R12, [R1+0xe00] ;  /* 0x000e0000010c7983 */ /* 0x000eb60000300800 */
[----:B------:R-:W-:Y:S10]  /*531b0*/  @!UPT UIADD3 URZ, URZ, URZ, URZ ;  /* 0x0000003f3f3ff290 */ /* 0x000ff4000fffe03f */
[----:B------:R-:W-:Y:S01]  /*531c0*/  STL.64 [R1+0x16d0], R24 ;  /* 0x0016d01801007387 */ /* 0x000fe20000100a00 */
[----:B------:R0:W-:Y:S02]  /*531d0*/  STL.64 [R1+0x16d8], R26 ;  /* 0x0016d81a01007387 */ /* 0x0001e40000100a00 */
[----:B------:R-:W2:Y:S02]  /*531e0*/  LDL.LU R13, [R1+0xe04] ;  /* 0x000e0400010d7983 */ /* 0x000ea40000300800 */
[----:B------:R-:W2:Y:S01]  /*531f0*/  LDL.LU R14, [R1+0xe08] ;  /* 0x000e0800010e7983 */ /* 0x000ea20000300800 */
[----:B------:R-:W2:Y:S04]  /*53200*/  LDL.LU R15, [R1+0xe0c] ;  /* 0x000e0c00010f7983 */ /* 0x000ea80000300800 */
[----:B0-----:R-:W2:Y:S01]  /*53210*/  LDL.64 R26, [R1+0x8] ;  /* 0x00000800011a7983 */ /* 0x001ea20000100a00 */
[C---:B------:R-:W-:Y:S08]  /*53220*/  HMMA.16816.F32.BF16 R40, R20.reuse, R46, R40 ;  /* 0x0000002e1428723c */ /* 0x040ff00000041828 */
[----:B------:R-:W-:Y:S01]  /*53230*/  HMMA.16816.F32.BF16 R32, R20, R38, R32 ;  /* 0x000000261420723c */ /* 0x000fe20000041820 */
[----:B------:R-:W-:Y:S02]  /*53240*/  STL.64 [R1+0x4280], R58 ;  /* 0x0042803a01007387 */ /* 0x000fe40000100a00 */
[----:B------:R-:W-:-:S02]  /*53250*/  IMAD.MOV.U32 R3, RZ, RZ, R46 ;  /* 0x000000ffff037224 */ /* 0x000fc400078e002e */
[----:B------:R-:W-:Y:S02]  /*53260*/  IMAD.MOV.U32 R2, RZ, RZ, R47 ;  /* 0x000000ffff027224 */ /* 0x000fe400078e002f */
[----:B------:R-:W-:Y:S02]  /*53270*/  IMAD.MOV.U32 R17, RZ, RZ, R38 ;  /* 0x000000ffff117224 */ /* 0x000fe400078e0026 */
[----:B------:R-:W-:-:S06]  /*53280*/  IMAD.MOV.U32 R16, RZ, RZ, R39 ;  /* 0x000000ffff107224 */ /* 0x000fcc00078e0027 */
[----:B------:R0:W-:Y:S01]  /*53290*/  STL.64 [R1+0x16c0], R40 ;  /* 0x0016c02801007387 */ /* 0x0001e20000100a00 */
[----:B------:R1:W-:Y:S03]  /*532a0*/  STL.64 [R1+0x16c8], R42 ;  /* 0x0016c82a01007387 */ /* 0x0003e60000100a00 */
[----:B0-----:R-:W3:Y:S01]  /*532b0*/  LDL.LU R40, [R1+0xdf0] ;  /* 0x000df00001287983 */ /* 0x001ee20000300800 */
[----:B------:R-:W3:Y:S02]  /*532c0*/  LDL.LU R41, [R1+0xdf4] ;  /* 0x000df40001297983 */ /* 0x000ee40000300800 */
[----:B-1----:R-:W3:Y:S02]  /*532d0*/  LDL.LU R42, [R1+0xdf8] ;  /* 0x000df800012a7983 */ /* 0x002ee40000300800 */
[----:B------:R-:W3:Y:S01]  /*532e0*/  LDL.LU R43, [R1+0xdfc] ;  /* 0x000dfc00012b7983 */ /* 0x000ee20000300800 */
[----:B------:R-:W4:Y:S01]  /*532f0*/  LDL.LU R44, [R1+0xc70] ;  /* 0x000c7000012c7983 */ /* 0x000f220000300800 */
[----:B------:R-:W4:Y:S02]  /*53300*/  LDL.LU R45, [R1+0xc74] ;  /* 0x000c7400012d7983 */ /* 0x000f240000300800 */
[----:B------:R-:W4:Y:S02]  /*53310*/  LDL.LU R46, [R1+0xc78] ;  /* 0x000c7800012e7983 */ /* 0x000f240000300800 */
[----:B------:R-:W4:Y:S01]  /*53320*/  LDL.LU R47, [R1+0xc7c] ;  /* 0x000c7c00012f7983 */ /* 0x000f220000300800 */
[----:B------:R0:W-:Y:S01]  /*53330*/  STL.64 [R1+0x16b8], R34 ;  /* 0x0016b82201007387 */ /* 0x0001e20000100a00 */
[----:B------:R-:W3:Y:S02]  /*53340*/  LDL.LU R36, [R1+0xde0] ;  /* 0x000de00001247983 */ /* 0x000ee40000300800 */
[----:B------:R-:W3:Y:S02]  /*53350*/  LDL.LU R37, [R1+0xde4] ;  /* 0x000de40001257983 */ /* 0x000ee40000300800 */
[----:B------:R-:W3:Y:S01]  /*53360*/  LDL.LU R38, [R1+0xde8] ;  /* 0x000de80001267983 */ /* 0x000ee20000300800 */
[----:B------:R-:W3:Y:S01]  /*53370*/  LDL.LU R39, [R1+0xdec] ;  /* 0x000dec0001277983 */ /* 0x000ee20000300800 */
[----:B------:R-:W3:Y:S02]  /*53380*/  LDL.LU R56, [R1+0xda0] ;  /* 0x000da00001387983 */ /* 0x000ee40000300800 */
[----:B------:R-:W3:Y:S02]  /*53390*/  LDL.LU R57, [R1+0xda4] ;  /* 0x000da40001397983 */ /* 0x000ee40000300800 */
[----:B------:R-:W3:Y:S02]  /*533a0*/  LDL.LU R58, [R1+0xda8] ;  /* 0x000da800013a7983 */ /* 0x000ee40000300800 */
[----:B------:R-:W-:Y:S01]  /*533b0*/  IMAD.MOV.U32 R28, RZ, RZ, R32 ;  /* 0x000000ffff1c7224 */ /* 0x000fe200078e0020 */
[----:B------:R-:W3:Y:S01]  /*533c0*/  LDL.LU R59, [R1+0xdac] ;  /* 0x000dac00013b7983 */ /* 0x000ee20000300800 */
[----:B------:R-:W-:-:S02]  /*533d0*/  IMAD.MOV.U32 R29, RZ, RZ, R33 ;  /* 0x000000ffff1d7224 */ /* 0x000fc400078e0021 */
[----:B------:R-:W3:Y:S02]  /*533e0*/  LDL.LU R32, [R1+0xdd0] ;  /* 0x000dd00001207983 */ /* 0x000ee40000300800 */
[----:B------:R-:W3:Y:S01]  /*533f0*/  LDL.LU R33, [R1+0xdd4] ;  /* 0x000dd40001217983 */ /* 0x000ee20000300800 */
[----:B0-----:R-:W3:Y:S01]  /*53400*/  LDL.LU R34, [R1+0xdd8] ;  /* 0x000dd80001227983 */ /* 0x001ee20000300800 */
[----:B------:R-:W3:Y:S02]  /*53410*/  LDL.LU R35, [R1+0xddc] ;  /* 0x000ddc0001237983 */ /* 0x000ee40000300800 */
[----:B------:R-:W3:Y:S02]  /*53420*/  LDL.LU R52, [R1+0xd90] ;  /* 0x000d900001347983 */ /* 0x000ee40000300800 */
[----:B------:R-:W3:Y:S01]  /*53430*/  LDL.LU R53, [R1+0xd94] ;  /* 0x000d940001357983 */ /* 0x000ee20000300800 */
[----:B------:R-:W3:Y:S01]  /*53440*/  LDL.LU R54, [R1+0xd98] ;  /* 0x000d980001367983 */ /* 0x000ee20000300800 */
[----:B------:R-:W3:Y:S01]  /*53450*/  LDL.LU R55, [R1+0xd9c] ;  /* 0x000d9c0001377983 */ /* 0x000ee20000300800 */
[----:B--2---:R-:W-:Y:S01]  /*53460*/  HMMA.16816.F32.BF16 R12, R20, R26, R12 ;  /* 0x0000001a140c723c */ /* 0x004fe2000004180c */
[----:B------:R-:W-:-:S02]  /*53470*/  IMAD.MOV.U32 R49, RZ, RZ, R26 ;  /* 0x000000ffff317224 */ /* 0x000fc400078e001a */
[----:B------:R-:W-:Y:S02]  /*53480*/  IMAD.MOV.U32 R48, RZ, RZ, R27 ;  /* 0x000000ffff307224 */ /* 0x000fe400078e001b */
[----:B------:R-:W2:Y:S11]  /*53490*/  LDL.LU.64 R26, [R1+0x42e0] ;  /* 0x0042e000011a7983 */ /* 0x000eb60000300a00 */
[----:B------:R-:W-:Y:S07]  /*534a0*/  @!UPT UIADD3 URZ, URZ, URZ, URZ ;  /* 0x0000003f3f3ff290 */ /* 0x000fee000fffe03f */
[----:B------:R0:W-:Y:S04]  /*534b0*/  STL.64 [R1+0x16a8], R14 ;  /* 0x0016a80e01007387 */ /* 0x0001e80000100a00 */
[----:B0-----:R-:W3:Y:S01]  /*534c0*/  LDL.LU.64 R14, [R1+0x42d8] ;  /* 0x0042d800010e7983 */ /* 0x001ee20000300a00 */
[----:B------:R-:W-:Y:S02]  /*534d0*/  IMAD.MOV.U32 R24, RZ, RZ, R12 ;  /* 0x000000ffff187224 */ /* 0x000fe400078e000c */
[----:B------:R-:W-:Y:S02]  /*534e0*/  IMAD.MOV.U32 R25, RZ, RZ, R13 ;  /* 0x000000ffff197224 */ /* 0x000fe400078e000d */
[----:B------:R-:W2:Y:S01]  /*534f0*/  LDL.LU.64 R12, [R1+0x42d0] ;  /* 0x0042d000010c7983 */ /* 0x000ea20000300a00 */
[C---:B---3--:R-:W-:Y:S08]  /*53500*/  HMMA.16816.F32.BF16 R40, R20.reuse, R14, R40 ;  /* 0x0000000e1428723c */ /* 0x048ff00000041828 */
[----:B----4-:R-:W-:Y:S11]  /*53510*/  HMMA.16816.F32.BF16 R20, R20, R18, R44 ;  /* 0x000000121414723c */ /* 0x010ff6000004182c */
[----:B------:R-:W-:Y:S04]  /*53520*/  @!UPT UIADD3 URZ, URZ, URZ, URZ ;  /* 0x0000003f3f3ff290 */ /* 0x000fe8000fffe03f */
[----:B------:R-:W-:Y:S01]  /*53530*/  STL.64 [R1+0x1690], R40 ;  /* 0x0016902801007387 */ /* 0x000fe20000100a00 */
[----:B------:R0:W-:Y:S03]  /*53540*/  STL.64 [R1+0x1698], R42 ;  /* 0x0016982a01007387 */ /* 0x0001e60000100a00 */
[----:B0-----:R-:W3:Y:S01]  /*53550*/  LDL.LU.64 R42, [R1+0x42c8] ;  /* 0x0042c800012a7983 */ /* 0x001ee20000300a00 */
[----:B------:R-:W4:Y:S02]  /*53560*/  LDL.LU.64 R40, [R1+0x42c0] ;  /* 0x0042c00001287983 */ /* 0x000f240000300a00 */
[----:B------:R-:W-:Y:S02]  /*53570*/  STL.64 [R1+0x4228], R14 ;  /* 0x0042280e01007387 */ /* 0x000fe40000100a00 */
[----:B--2---:R0:W-:Y:S02]  /*53580*/  STL.64 [R1+0x4220], R12 ;  /* 0x0042200c01007387 */ /* 0x0041e40000100a00 */
[----:B0-----:R-:W2:Y:S01]  /*53590*/  LDL.LU R12, [R1+0xdb0] ;  /* 0x000db000010c7983 */ /* 0x001ea20000300800 */
[----:B------:R-:W2:Y:S02]  /*535a0*/  LDL.LU R13, [R1+0xdb4] ;  /* 0x000db400010d7983 */ /* 0x000ea40000300800 */
[----:B------:R-:W2:Y:S02]  /*535b0*/  LDL.LU R14, [R1+0xdb8] ;  /* 0x000db800010e7983 */ /* 0x000ea40000300800 */
[----:B------:R-:W2:Y:S01]  /*535c0*/  LDL.LU R15, [R1+0xdbc] ;  /* 0x000dbc00010f7983 */ /* 0x000ea20000300800 */
[----:B------:R-:W3:Y:S01]  /*535d0*/  LDL.LU.64 R46, [R1+0x42b8] ;  /* 0x0042b800012e7983 */ /* 0x000ee20000300a00 */
[----:B------:R-:W3:Y:S02]  /*535e0*/  LDL.LU.64 R44, [R1+0x42b0] ;  /* 0x0042b000012c7983 */ /* 0x000ee40000300a00 */
[----:B------:R-:W-:Y:S02]  /*535f0*/  STL.64 [R1+0x4218], R18 ;  /* 0x0042181201007387 */ /* 0x000fe40000100a00 */
[----:B------:R-:W-:Y:S01]  /*53600*/  STL.64 [R1+0x1110], R20 ;  /* 0x0011101401007387 */ /* 0x000fe20000100a00 */
[----:B------:R-:W-:Y:S02]  /*53610*/  STL.64 [R1+0x1118], R22 ;  /* 0x0011181601007387 */ /* 0x000fe40000100a00 */
[----:B------:R-:W0:Y:S02]  /*53620*/  LDSM.16.MT88.4 R20, [R60+0x2180] ;  /* 0x002180003c14783b */ /* 0x000e240000004200 */
[----:B0-----:R0:W-:Y:S02]  /*53630*/  STL.64 [R1+0x4140], R22 ;  /* 0x0041401601007387 */ /* 0x0011e40000100a00 */
[----:B------:R-:W-:Y:S02]  /*53640*/  STL.64 [R1+0x4138], R20 ;  /* 0x0041381401007387 */ /* 0x000fe40000100a00 */
[----:B0-----:R-:W2:Y:S01]  /*53650*/  LDL.LU.64 R22, [R1+0xf8] ;  /* 0x0000f80001167983 */ /* 0x001ea20000300a00 */
[----:B------:R-:W-:Y:S01]  /*53660*/  STL [R1+0x40bc], R60 ;  /* 0x0040bc3c01007387 */ /* 0x000fe20000100800 */
        /* <DEDUP_REMOVED lines=8> */
[----:B----4-:R0:W-:Y:S02]  /*536f0*/  STL.64 [R1+0x4230], R40 ;  /* 0x0042302801007387 */ /* 0x0101e40000100a00 */
[----:B0-----:R-:W4:Y:S01]  /*53700*/  LDL.LU R40, [R1+0xdc0] ;  /* 0x000dc00001287983 */ /* 0x001f220000300800 */
[----:B------:R-:W4:Y:S02]  /*53710*/  LDL.LU R41, [R1+0xdc4] ;  /* 0x000dc40001297983 */ /* 0x000f240000300800 */
[----:B------:R-:W4:Y:S02]  /*53720*/  LDL.LU R42, [R1+0xdc8] ;  /* 0x000dc800012a7983 */ /* 0x000f240000300800 */
[----:B------:R-:W4:Y:S01]  /*53730*/  LDL.LU R43, [R1+0xdcc] ;  /* 0x000dcc00012b7983 */ /* 0x000f220000300800 */
[C---:B---3--:R-:W-:Y:S11]  /*53740*/  HMMA.16816.F32.BF16 R32, R44.reuse, R38, R32 ;  /* 0x000000262c20723c */ /* 0x048ff60000041820 */
[----:B------:R-:W-:Y:S11]  /*53750*/  @!UPT UIADD3 URZ, URZ, URZ, URZ ;  /* 0x0000003f3f3ff290 */ /* 0x000ff6000fffe03f */
[----:B------:R-:W-:Y:S01]  /*53760*/  @!UPT UIADD3 URZ, URZ, URZ, URZ ;  /* 0x0000003f3f3ff290 */ /* 0x000fe2000fffe03f */
[----:B------:R-:W-:Y:S01]  /*53770*/  STL.64 [R1+0x320], R32 ;  /* 0x0003202001007387 */ /* 0x000fe20000100a00 */
[----:B------:R0:W-:Y:S03]  /*53780*/  STL.64 [R1+0x328], R34 ;  /* 0x0003282201007387 */ /* 0x0001e60000100a00 */
[----:B0-----:R-:W4:Y:S01]  /*53790*/  LDL.LU.64 R34, [R1+0x4298] ;  /* 0x0042980001227983 */ /* 0x001f220000300a00 */
[----:B------:R-:W3:Y:S02]  /*537a0*/  LDL.LU.64 R32, [R1+0x4290] ;  /* 0x0042900001207983 */ /* 0x000ee40000300a00 */
[----:B------:R-:W-:Y:S02]  /*537b0*/  STL.64 [R1+0x4200], R38 ;  /* 0x0042002601007387 */ /* 0x000fe40000100a00 */
[----:B--2---:R4:W-:Y:S01]  /*537c0*/  STL.64 [R1+0x41f8], R36 ;  /* 0x0041f82401007387 */ /* 0x0049e20000100a00 */
[C---:B------:R-:W-:Y:S08]  /*537d0*/  HMMA.16816.F32.BF16 R12, R44.reuse, R30, R12 ;  /* 0x0000001e2c0c723c */ /* 0x040ff0000004180c */
[C---:B----4-:R-:W-:Y:S01]  /*537e0*/  HMMA.16816.F32.BF16 R36, R44.reuse, R34, R40 ;  /* 0x000000222c24723c */ /* 0x050fe20000041828 */
[----:B------:R-:W-:Y:S01]  /*537f0*/  STL.64 [R1+0x41f0], R34 ;  /* 0x0041f02201007387 */ /* 0x000fe20000100a00 */
[----:B---3--:R-:W-:Y:S11]  /*53800*/  STL.64 [R1+0x41e8], R32 ;  /* 0x0041e82001007387 */ /* 0x008ff60000100a00 */
[----:B------:R-:W-:Y:S10]  /*53810*/  @!UPT UIADD3 URZ, URZ, URZ, URZ ;  /* 0x0000003f3f3ff290 */ /* 0x000ff4000fffe03f */
        /* <DEDUP_REMOVED lines=12> */
[----:B0-----:R-:W-:Y:S01]  /*538e0*/  HMMA.16816.F32.BF16 R12, R44, R10, R52 ;  /* 0x0000000a2c0c723c */ /* 0x001fe20000041834 */
[----:B------:R-:W-:Y:S01]  /*538f0*/  STL.64 [R1+0x4258], R10 ;  /* 0x0042580a01007387 */ /* 0x000fe20000100a00 */
[----:B------:R-:W-:Y:S02]  /*53900*/  STL.64 [R1+0x4250], R8 ;  /* 0x0042500801007387 */ /* 0x000fe40000100a00 */
[----:B------:R-:W-:Y:S11]  /*53910*/  IMAD.MOV.U32 R34, RZ, RZ, R5 ;  /* 0x000000ffff227224 */ /* 0x000ff600078e0005 */
[----:B------:R-:W-:Y:S08]  /*53920*/  @!UPT UIADD3 URZ, URZ, URZ, URZ ;  /* 0x0000003f3f3ff290 */ /* 0x000ff0000fffe03f */
[----:B------:R-:W-:Y:S01]  /*53930*/  STL.64 [R1+0x2c0], R12 ;  /* 0x0002c00c01007387 */ /* 0x000fe20000100a00 */
[----:B------:R0:W-:Y:S02]  /*53940*/  STL.64 [R1+0x2c8], R14 ;  /* 0x0002c80e01007387 */ /* 0x0001e40000100a00 */
[----:B------:R-:W2:Y:S02]  /*53950*/  LDL.LU R36, [R1+0xd40] ;  /* 0x000d400001247983 */ /* 0x000ea40000300800 */
[----:B------:R-:W2:Y:S01]  /*53960*/  LDL.LU R37, [R1+0xd44] ;  /* 0x000d440001257983 */ /* 0x000ea20000300800 */
[----:B------:R-:W2:Y:S01]  /*53970*/  LDL.LU R38, [R1+0xd48] ;  /* 0x000d480001267983 */ /* 0x000ea20000300800 */
[----:B------:R-:W2:Y:S02]  /*53980*/  LDL.LU R39, [R1+0xd4c] ;  /* 0x000d4c0001277983 */ /* 0x000ea40000300800 */
[----:B0-----:R-:W-:Y:S02]  /*53990*/  IMAD.MOV.U32 R15, RZ, RZ, R48 ;  /* 0x000000ffff0f7224 */ /* 0x001fe400078e0030 */
[----:B------:R-:W-:Y:S01]  /*539a0*/  IMAD.MOV.U32 R14, RZ, RZ, R49 ;  /* 0x000000ffff0e7224 */ /* 0x000fe200078e0031 */
[----:B------:R-:W3:Y:S01]  /*539b0*/  LDL.LU R48, [R1+0xd60] ;  /* 0x000d600001307983 */ /* 0x000ee20000300800 */
[----:B------:R-:W3:Y:S02]  /*539c0*/  LDL.LU R49, [R1+0xd64] ;  /* 0x000d640001317983 */ /* 0x000ee40000300800 */
[----:B------:R-:W3:Y:S02]  /*539d0*/  LDL.LU R50, [R1+0xd68] ;  /* 0x000d680001327983 */ /* 0x000ee40000300800 */
[----:B------:R-:W3:Y:S01]  /*539e0*/  LDL.LU R51, [R1+0xd6c] ;  /* 0x000d6c0001337983 */ /* 0x000ee20000300800 */
[----:B------:R-:W4:Y:S01]  /*539f0*/  LDL.LU R56, [R1+0xd80] ;  /* 0x000d800001387983 */ /* 0x000f220000300800 */
[----:B------:R-:W4:Y:S02]  /*53a00*/  LDL.LU R57, [R1+0xd84] ;  /* 0x000d840001397983 */ /* 0x000f240000300800 */
[----:B------:R-:W4:Y:S02]  /*53a10*/  LDL.LU R58, [R1+0xd88] ;  /* 0x000d8800013a7983 */ /* 0x000f240000300800 */
[----:B------:R-:W4:Y:S01]  /*53a20*/  LDL.LU R59, [R1+0xd8c] ;  /* 0x000d8c00013b7983 */ /* 0x000f220000300800 */
[----:B------:R-:W2:Y:S01]  /*53a30*/  LDL.LU R52, [R1+0xd70] ;  /* 0x000d700001347983 */ /* 0x000ea20000300800 */
[----:B------:R-:W2:Y:S02]  /*53a40*/  LDL.LU R53, [R1+0xd74] ;  /* 0x000d740001357983 */ /* 0x000ea40000300800 */
[----:B------:R-:W2:Y:S02]  /*53a50*/  LDL.LU R54, [R1+0xd78] ;  /* 0x000d780001367983 */ /* 0x000ea40000300800 */
[----:B------:R-:W2:Y:S01]  /*53a60*/  LDL.LU R55, [R1+0xd7c] ;  /* 0x000d7c0001377983 */ /* 0x000ea20000300800 */
[----:B------:R-:W3:Y:S01]  /*53a70*/  LDL.LU R5, [R1+0x4288] ;  /* 0x0042880001057983 */ /* 0x000ee20000300800 */
[----:B------:R-:W3:Y:S02]  /*53a80*/  LDL.LU R28, [R1+0xd50] ;  /* 0x000d5000011c7983 */ /* 0x000ee40000300800 */
[----:B------:R-:W3:Y:S02]  /*53a90*/  LDL.LU R29, [R1+0xd54] ;  /* 0x000d5400011d7983 */ /* 0x000ee40000300800 */
[----:B------:R-:W3:Y:S01]  /*53aa0*/  LDL.LU R30, [R1+0xd58] ;  /* 0x000d5800011e7983 */ /* 0x000ee20000300800 */
[----:B------:R-:W3:Y:S01]  /*53ab0*/  LDL.LU R31, [R1+0xd5c] ;  /* 0x000d5c00011f7983 */ /* 0x000ee20000300800 */
[----:B------:R-:W-:Y:S02]  /*53ac0*/  STL.64 [R1+0x4260], R14 ;  /* 0x0042600e01007387 */ /* 0x000fe40000100a00 */
[----:B------:R-:W3:Y:S02]  /*53ad0*/  LDL.LU R40, [R1+0xd10] ;  /* 0x000d100001287983 */ /* 0x000ee40000300800 */
[----:B------:R-:W3:Y:S01]  /*53ae0*/  LDL.LU R41, [R1+0xd14] ;  /* 0x000d140001297983 */ /* 0x000ee20000300800 */
[----:B------:R-:W3:Y:S01]  /*53af0*/  LDL.LU R42, [R1+0xd18] ;  /* 0x000d1800012a7983 */ /* 0x000ee20000300800 */
[----:B------:R-:W3:Y:S02]  /*53b00*/  LDL.LU R43, [R1+0xd1c] ;  /* 0x000d1c00012b7983 */ /* 0x000ee40000300800 */
[----:B------:R-:W-:-:S02]  /*53b10*/  IMAD.MOV.U32 R27, RZ, RZ, R16 ;  /* 0x000000ffff1b7224 */ /* 0x000fc400078e0010 */
[----:B------:R-:W-:Y:S01]  /*53b20*/  IMAD.MOV.U32 R26, RZ, RZ, R17 ;  /* 0x000000ffff1a7224 */ /* 0x000fe200078e0011 */
[C---:B----4-:R-:W-:Y:S08]  /*53b30*/  HMMA.16816.F32.BF16 R56, R44.reuse, R6, R56 ;  /* 0x000000062c38723c */ /* 0x050ff00000041838 */
[----:B--2---:R-:W-:Y:S01]  /*53b40*/  HMMA.16816.F32.BF16 R52, R44, R22, R52 ;  /* 0x000000162c34723c */ /* 0x004fe20000041834 */
[----:B---3--:R-:W-:Y:S01]  /*53b50*/  STL.64 [R1+0x4270], R42 ;  /* 0x0042702a01007387 */ /* 0x008fe20000100a00 */
[----:B------:R0:W-:Y:S02]  /*53b60*/  STL.64 [R1+0x4268], R40 ;  /* 0x0042682801007387 */ /* 0x0001e40000100a00 */
        /* <DEDUP_REMOVED lines=8> */
[----:B------:R-:W4:Y:S01]  /*53bf0*/  LDL.LU R16, [R1+0xd00] ;  /* 0x000d000001107983 */ /* 0x000f220000300800 */
[----:B------:R-:W4:Y:S02]  /*53c00*/  LDL.LU R17, [R1+0xd04] ;  /* 0x000d040001117983 */ /* 0x000f240000300800 */
[----:B------:R-:W4:Y:S02]  /*53c10*/  LDL.LU R18, [R1+0xd08] ;  /* 0x000d080001127983 */ /* 0x000f240000300800 */
[----:B------:R-:W4:Y:S01]  /*53c20*/  LDL.LU R19, [R1+0xd0c] ;  /* 0x000d0c0001137983 */ /* 0x000f220000300800 */
[----:B------:R-:W-:Y:S01]  /*53c30*/  STL.64 [R1+0x1560], R56 ;  /* 0x0015603801007387 */ /* 0x000fe20000100a00 */
[----:B------:R0:W-:Y:S03]  /*53c40*/  STL.64 [R1+0x1568], R58 ;  /* 0x0015683a01007387 */ /* 0x0001e60000100a00 */
[----:B0-----:R-:W2:Y:S01]  /*53c50*/  LDL.LU.64 R58, [R1+0x4280] ;  /* 0x00428000013a7983 */ /* 0x001ea20000300a00 */
[----:B------:R-:W-:Y:S02]  /*53c60*/  STL.64 [R1+0x1550], R52 ;  /* 0x0015503401007387 */ /* 0x000fe40000100a00 */
[----:B------:R0:W-:Y:S02]  /*53c70*/  STL.64 [R1+0x1558], R54 ;  /* 0x0015583601007387 */ /* 0x0001e40000100a00 */
[----:B0-----:R-:W3:Y:S01]  /*53c80*/  LDL.LU.64 R54, [R1+0x4278] ;  /* 0x0042780001367983 */ /* 0x001ee20000300a00 */
[----:B------:R-:W-:-:S07]  /*53c90*/  IMAD.MOV.U32 R35, RZ, RZ, R61 ;  /* 0x000000ffff237224 */ /* 0x000fce00078e003d */
[----:B------:R-:W-:Y:S01]  /*53ca0*/  HMMA.16816.F32.BF16 R32, R44, R34, R28 ;  /* 0x000000222c20723c */ /* 0x000fe2000004181c */
[----:B------:R-:W-:Y:S02]  /*53cb0*/  IMAD.MOV.U32 R14, RZ, RZ, R3 ;  /* 0x000000ffff0e7224 */ /* 0x000fe400078e0003 */
[----:B------:R-:W-:-:S05]  /*53cc0*/  IMAD.MOV.U32 R15, RZ, RZ, R2 ;  /* 0x000000ffff0f7224 */ /* 0x000fca00078e0002 */
[C---:B--2---:R-:W-:Y:S08]  /*53cd0*/  HMMA.16816.F32.BF16 R28, R44.reuse, R58, R36 ;  /* 0x0000003a2c1c723c */ /* 0x044ff00000041824 */
[C---:B---3--:R-:W-:Y:S08]  /*53ce0*/  HMMA.16816.F32.BF16 R48, R44.reuse, R54, R48 ;  /* 0x000000362c30723c */ /* 0x048ff00000041830 */
[----:B------:R-:W-:Y:S11]  /*53cf0*/  HMMA.16816.F32.BF16 R12, R44, R14, R40 ;  /* 0x0000000e2c0c723c */ /* 0x000ff60000041828 */
[----:B------:R-:W-:Y:S04]  /*53d00*/  @!UPT UIADD3 URZ, URZ, URZ, URZ ;  /* 0x0000003f3f3ff290 */ /* 0x000fe8000fffe03f */
[----:B------:R0:W-:Y:S01]  /*53d10*/  STL.64 [R1+0x1540], R48 ;  /* 0x0015403001007387 */ /* 0x0001e20000100a00 */
[----:B------:R1:W-:Y:S03]  /*53d20*/  STL.64 [R1+0x1548], R50 ;  /* 0x0015483201007387 */ /* 0x0003e60000100a00 */
[----:B0-----:R-:W2:Y:S01]  /*53d30*/  LDL.LU R48, [R1+0xc60] ;  /* 0x000c600001307983 */ /* 0x001ea20000300800 */
[----:B------:R-:W2:Y:S02]  /*53d40*/  LDL.LU R49, [R1+0xc64] ;  /* 0x000c640001317983 */ /* 0x000ea40000300800 */
[----:B-1----:R-:W2:Y:S02]  /*53d50*/  LDL.LU R50, [R1+0xc68] ;  /* 0x000c680001327983 */ /* 0x002ea40000300800 */
[----:B------:R-:W2:Y:S01]  /*53d60*/  LDL.LU R51, [R1+0xc6c] ;  /* 0x000c6c0001337983 */ /* 0x000ea20000300800 */
[----:B------:R-:W-:Y:S01]  /*53d70*/  STL.64 [R1+0x1530], R32 ;  /* 0x0015302001007387 */ /* 0x000fe20000100a00 */
[----:B------:R-:W-:Y:S02]  /*53d80*/  STL.64 [R1+0x1538], R34 ;  /* 0x0015382201007387 */ /* 0x000fe40000100a00 */
[----:B------:R0:W-:Y:S02]  /*53d90*/  STL.64 [R1+0x1520], R28 ;  /* 0x0015201c01007387 */ /* 0x0001e40000100a00 */
[----:B------:R1:W-:Y:S01]  /*53da0*/  STL.64 [R1+0x1528], R30 ;  /* 0x0015281e01007387 */ /* 0x0003e20000100a00 */
[----:B------:R-:W3:Y:S01]  /*53db0*/  LDL.LU R36, [R1+0xc50] ;  /* 0x000c500001247983 */ /* 0x000ee20000300800 */
[----:B------:R-:W3:Y:S02]  /*53dc0*/  LDL.LU R37, [R1+0xc54] ;  /* 0x000c540001257983 */ /* 0x000ee40000300800 */
[----:B------:R-:W3:Y:S02]  /*53dd0*/  LDL.LU R38, [R1+0xc58] ;  /* 0x000c580001267983 */ /* 0x000ee40000300800 */
[----:B------:R-:W3:Y:S01]  /*53de0*/  LDL.LU R39, [R1+0xc5c] ;  /* 0x000c5c0001277983 */ /* 0x000ee20000300800 */
        /* <DEDUP_REMOVED lines=9> */
[----:B------:R-:W-:-:S02]  /*53e80*/  IMAD.MOV.U32 R3, RZ, RZ, R58 ;  /* 0x000000ffff037224 */ /* 0x000fc400078e003a */
[----:B------:R-:W2:Y:S02]  /*53e90*/  LDL.LU R57, [R1+0xf44] ;  /* 0x000f440001397983 */ /* 0x000ea40000300800 */
[----:B------:R-:W-:Y:S01]  /*53ea0*/  IMAD.MOV.U32 R2, RZ, RZ, R59 ;  /* 0x000000ffff027224 */ /* 0x000fe200078e003b */
[----:B------:R-:W2:Y:S01]  /*53eb0*/  LDL.LU R58, [R1+0xf48] ;  /* 0x000f4800013a7983 */ /* 0x000ea20000300800 */
[----:B------:R-:W2:Y:S02]  /*53ec0*/  LDL.LU R59, [R1+0xf4c] ;  /* 0x000f4c00013b7983 */ /* 0x000ea40000300800 */
[----:B------:R-:W2:Y:S02]  /*53ed0*/  LDL.LU.64 R42, [R1+0x4270] ;  /* 0x00427000012a7983 */ /* 0x000ea40000300a00 */
[----:B------:R-:W2:Y:S01]  /*53ee0*/  LDL.LU.64 R40, [R1+0x4268] ;  /* 0x0042680001287983 */ /* 0x000ea20000300a00 */
[----:B------:R-:W-:Y:S01]  /*53ef0*/  STL.64 [R1+0x1510], R12 ;  /* 0x0015100c01007387 */ /* 0x000fe20000100a00 */
[----:B------:R0:W-:Y:S03]  /*53f00*/  STL.64 [R1+0x1518], R14 ;  /* 0x0015180e01007387 */ /* 0x0001e60000100a00 */
[----:B0-----:R-:W2:Y:S01]  /*53f10*/  LDL.LU.64 R14, [R1+0x4260] ;  /* 0x00426000010e7983 */ /* 0x001ea20000300a00 */
[C---:B------:R-:W-:Y:S01]  /*53f20*/  HMMA.16816.F32.BF16 R24, R44.reuse, R26, R8 ;  /* 0x0000001a2c18723c */ /* 0x040fe20000041808 */
[----:B------:R-:W3:Y:S02]  /*53f30*/  LDL.LU.64 R10, [R1+0x4258] ;  /* 0x00425800010a7983 */ /* 0x000ee40000300a00 */
[----:B------:R-:W3:Y:S11]  /*53f40*/  LDL.LU.64 R8, [R1+0x4250] ;  /* 0x0042500001087983 */ /* 0x000ef60000300a00 */
[----:B------:R-:W-:Y:S09]  /*53f50*/  @!UPT UIADD3 URZ, URZ, URZ, URZ ;  /* 0x0000003f3f3ff290 */ /* 0x000ff2000fffe03f */
[----:B------:R-:W-:Y:S01]  /*53f60*/  STL.64 [R1+0x1500], R24 ;  /* 0x0015001801007387 */ /* 0x000fe20000100a00 */
[----:B------:R0:W-:Y:S03]  /*53f70*/  STL.64 [R1+0x1508], R26 ;  /* 0x0015081a01007387 */ /* 0x0001e60000100a00 */
[----:B0-----:R-:W3:Y:S01]  /*53f80*/  LDL.LU.64 R26, [R1+0x4248] ;  /* 0x00424800011a7983 */ /* 0x001ee20000300a00 */
[----:B------:R-:W3:Y:S01]  /*53f90*/  LDL.LU.64 R24, [R1+0x4240] ;  /* 0x0042400001187983 */ /* 0x000ee20000300a00 */
[C---:B--2---:R-:W-:Y:S02]  /*53fa0*/  HMMA.16816.F32.BF16 R12, R44.reuse, R14, R40 ;  /* 0x0000000e2c0c723c */ /* 0x044fe40000041828 */
[----:B------:R-:W3:Y:S01]  /*53fb0*/  LDL.LU.64 R42, [R1+0x4238] ;  /* 0x00423800012a7983 */ /* 0x000ee20000300a00 */
[----:B------:R-:W2:Y:S11]  /*53fc0*/  LDL.LU.64 R40, [R1+0x4230] ;  /* 0x0042300001287983 */ /* 0x000eb60000300a00 */
[----:B------:R-:W-:Y:S09]  /*53fd0*/  @!UPT UIADD3 URZ, URZ, URZ, URZ ;  /* 0x0000003f3f3ff290 */ /* 0x000ff2000fffe03f */
[----:B------:R-:W-:Y:S01]  /*53fe0*/  STL.64 [R1+0x14f0], R12 ;  /* 0x0014f00c01007387 */ /* 0x000fe20000100a00 */
[----:B------:R0:W-:Y:S03]  /*53ff0*/  STL.64 [R1+0x14f8], R14 ;  /* 0x0014f80e01007387 */ /* 0x0001e60000100a00 */
[----:B0-----:R-:W4:Y:S01]  /*54000*/  LDL.LU.64 R14, [R1+0x4228] ;  /* 0x00422800010e7983 */ /* 0x001f220000300a00 */
[----:B------:R-:W2:Y:S01]  /*54010*/  LDL.LU.64 R12, [R1+0x4220] ;  /* 0x00422000010c7983 */ /* 0x000ea20000300a00 */
[C---:B----4-:R-:W-:Y:S11]  /*54020*/  HMMA.16816.F32.BF16 R16, R44.reuse, R14, R16 ;  /* 0x0000000e2c10723c */ /* 0x050ff60000041810 */
[----:B------:R-:W-:Y:S11]  /*54030*/  @!UPT UIADD3 URZ, URZ, URZ, URZ ;  /* 0x0000003f3f3ff290 */ /* 0x000ff6000fffe03f */
[----:B------:R-:W-:Y:S01]  /*54040*/  @!UPT UIADD3 URZ, URZ, URZ, URZ ;  /* 0x0000003f3f3ff290 */ /* 0x000fe2000fffe03f */
[----:B------:R-:W-:Y:S01]  /*54050*/  STL.64 [R1+0x14e0], R16 ;  /* 0x0014e01001007387 */ /* 0x000fe20000100a00 */
[----:B------:R0:W-:Y:S03]  /*54060*/  STL.64 [R1+0x14e8], R18 ;  /* 0x0014e81201007387 */ /* 0x0001e60000100a00 */
[----:B0-----:R-:W4:Y:S01]  /*54070*/  LDL.LU.64 R18, [R1+0x4218] ;  /* 0x0042180001127983 */ /* 0x001f220000300a00 */
[----:B------:R-:W-:Y:S02]  /*54080*/  STL.64 [R1+0x4158], R14 ;  /* 0x0041580e01007387 */ /* 0x000fe40000100a00 */
[----:B--2---:R0:W-:Y:S02]  /*54090*/  STL.64 [R1+0x4150], R12 ;  /* 0x0041500c01007387 */ /* 0x0041e40000100a00 */
[----:B0-----:R-:W2:Y:S01]  /*540a0*/  LDL.LU R12, [R1+0xf50] ;  /* 0x000f5000010c7983 */ /* 0x001ea20000300800 */
[----:B------:R-:W2:Y:S02]  /*540b0*/  LDL.LU R13, [R1+0xf54] ;  /* 0x000f5400010d7983 */ /* 0x000ea40000300800 */
[----:B------:R-:W2:Y:S02]  /*540c0*/  LDL.LU R14, [R1+0xf58] ;  /* 0x000f5800010e7983 */ /* 0x000ea40000300800 */
[----:B------:R-:W2:Y:S01]  /*540d0*/  LDL.LU R15, [R1+0xf5c] ;  /* 0x000f5c00010f7983 */ /* 0x000ea20000300800 */
[----:B----4-:R-:W-:Y:S01]  /*540e0*/  HMMA.16816.F32.BF16 R44, R44, R18, R48 ;  /* 0x000000122c2c723c */ /* 0x010fe20000041830 */
        /* <DEDUP_REMOVED lines=34> */
[----:B------:R-:W-:Y:S01]  /*54310*/  STL.64 [R1+0x41a0], R38 ;  /* 0x0041a02601007387 */ /* 0x000fe20000100a00 */
        /* <DEDUP_REMOVED lines=20> */
[----:B------:R-:W-:Y:S02]  /*54460*/  STL.64 [R1+0x4108], R26 ;  /* 0x0041081a01007387 */ /* 0x000fe40000100a00 */
[----:B------:R0:W-:Y:S02]  /*54470*/  STL.64 [R1+0x4100], R24 ;  /* 0x0041001801007387 */ /* 0x0001e40000100a00 */
[C---:B0-----:R-:W-:Y:S01]  /*54480*/  HMMA.16816.F32.BF16 R24, R48.reuse, R10, R16 ;  /* 0x0000000a3018723c */ /* 0x041fe20000041810 */
[----:B------:R-:W-:Y:S01]  /*54490*/  STL.64 [R1+0x3c0], R28 ;  /* 0x0003c01c01007387 */ /* 0x000fe20000100a00 */
[----:B------:R-:W-:Y:S02]  /*544a0*/  STL.64 [R1+0x3c8], R30 ;  /* 0x0003c81e01007387 */ /* 0x000fe40000100a00 */
[----:B------:R-:W-:Y:S04]  /*544b0*/  STL.64 [R1+0x4120], R10 ;  /* 0x0041200a01007387 */ /* 0x000fe80000100a00 */
[C---:B----4-:R-:W-:Y:S11]  /*544c0*/  HMMA.16816.F32.BF16 R16, R48.reuse, R6, R44 ;  /* 0x000000063010723c */ /* 0x050ff6000004182c */
[----:B------:R-:W-:Y:S04]  /*544d0*/  @!UPT UIADD3 URZ, URZ, URZ, URZ ;  /* 0x0000003f3f3ff290 */ /* 0x000fe8000fffe03f */
[----:B------:R-:W-:Y:S01]  /*544e0*/  STL.64 [R1+0x3d0], R24 ;  /* 0x0003d01801007387 */ /* 0x000fe20000100a00 */
[----:B------:R-:W-:Y:S02]  /*544f0*/  STL.64 [R1+0x3d8], R26 ;  /* 0x0003d81a01007387 */ /* 0x000fe40000100a00 */
[----:B------:R-:W-:Y:S02]  /*54500*/  STL.64 [R1+0x4130], R6 ;  /* 0x0041300601007387 */ /* 0x000fe40000100a00 */
        /* <DEDUP_REMOVED lines=8> */
[----:B------:R-:W-:Y:S02]  /*54590*/  IMAD.MOV.U32 R47, RZ, RZ, R54 ;  /* 0x000000ffff2f7224 */ /* 0x000fe400078e0036 */
[----:B------:R-:W-:Y:S02]  /*545a0*/  IMAD.MOV.U32 R46, RZ, RZ, R55 ;  /* 0x000000ffff2e7224 */ /* 0x000fe400078e0037 */
[----:B------:R-:W-:Y:S02]  /*545b0*/  IMAD.MOV.U32 R45, RZ, RZ, R22 ;  /* 0x000000ffff2d7224 */ /* 0x000fe400078e0016 */
[----:B------:R-:W-:-:S02]  /*545c0*/  IMAD.MOV.U32 R44, RZ, RZ, R23 ;  /* 0x000000ffff2c7224 */ /* 0x000fc400078e0017 */
[----:B------:R-:W-:Y:S02]  /*545d0*/  IMAD.MOV.U32 R58, RZ, RZ, R9 ;  /* 0x000000ffff3a7224 */ /* 0x000fe400078e0009 */
[----:B------:R-:W-:Y:S02]  /*545e0*/  IMAD.MOV.U32 R59, RZ, RZ, R8 ;  /* 0x000000ffff3b7224 */ /* 0x000fe400078e0008 */
[----:B------:R-:W-:Y:S02]  /*545f0*/  IMAD.MOV.U32 R56, RZ, RZ, R37 ;  /* 0x000000ffff387224 */ /* 0x000fe400078e0025 */
[----:B------:R-:W-:-:S08]  /*54600*/  IMAD.MOV.U32 R57, RZ, RZ, R36 ;  /* 0x000000ffff397224 */ /* 0x000fd000078e0024 */
[----:B------:R-:W-:Y:S01]  /*54610*/  STL.64 [R1+0x1340], R4 ;  /* 0x0013400401007387 */ /* 0x000fe20000100a00 */
[----:B------:R-:W-:Y:S02]  /*54620*/  STL.64 [R1+0x1348], R6 ;  /* 0x0013480601007387 */ /* 0x000fe40000100a00 */
[----:B------:R-:W-:Y:S02]  /*54630*/  STL.64 [R1+0x4188], R46 ;  /* 0x0041882e01007387 */ /* 0x000fe40000100a00 */
[----:B------:R0:W-:Y:S01]  /*54640*/  STL.64 [R1+0x4180], R44 ;  /* 0x0041802c01007387 */ /* 0x0001e20000100a00 */
[----:B------:R-:W-:Y:S01]  /*54650*/  STL.64 [R1+0x4198], R58 ;  /* 0x0041983a01007387 */ /* 0x000fe20000100a00 */
[----:B------:R-:W-:Y:S02]  /*54660*/  STL.64 [R1+0x4190], R56 ;  /* 0x0041903801007387 */ /* 0x000fe40000100a00 */
[----:B------:R-:W2:Y:S02]  /*54670*/  LDL.LU R16, [R1+0xee0] ;  /* 0x000ee00001107983 */ /* 0x000ea40000300800 */
[----:B------:R-:W2:Y:S01]  /*54680*/  LDL.LU R17, [R1+0xee4] ;  /* 0x000ee40001117983 */ /* 0x000ea20000300800 */
[----:B------:R-:W3:Y:S01]  /*54690*/  LDL.LU R18, [R1+0xee8] ;  /* 0x000ee80001127983 */ /* 0x000ee20000300800 */
[----:B------:R-:W3:Y:S03]  /*546a0*/  LDL.LU R19, [R1+0xeec] ;  /* 0x000eec0001137983 */ /* 0x000ee60000300800 */
[----:B---3--:R-:W-:Y:S01]  /*546b0*/  STL.64 [R1+0x41b0], R18 ;  /* 0x0041b01201007387 */ /* 0x008fe20000100a00 */
[----:B--2---:R-:W-:Y:S02]  /*546c0*/  STL.64 [R1+0x41a8], R16 ;  /* 0x0041a81001007387 */ /* 0x004fe40000100a00 */
[----:B0-----:R-:W2:Y:S02]  /*546d0*/  LDL.LU R44, [R1+0xf00] ;  /* 0x000f0000012c7983 */ /* 0x001ea40000300800 */
[----:B------:R-:W2:Y:S01]  /*546e0*/  LDL.LU R45, [R1+0xf04] ;  /* 0x000f0400012d7983 */ /* 0x000ea20000300800 */
[----:B------:R-:W3:Y:S01]  /*546f0*/  LDL.LU R46, [R1+0xf08] ;  /* 0x000f0800012e7983 */ /* 0x000ee20000300800 */
[----:B------:R-:W3:Y:S03]  /*54700*/  LDL.LU R47, [R1+0xf0c] ;  /* 0x000f0c00012f7983 */ /* 0x000ee60000300800 */
[----:B---3--:R-:W-:Y:S01]  /*54710*/  STL.64 [R1+0x41c0], R46 ;  /* 0x0041c02e01007387 */ /* 0x008fe20000100a00 */
[----:B--2---:R-:W-:Y:S02]  /*54720*/  STL.64 [R1+0x41b8], R44 ;  /* 0x0041b82c01007387 */ /* 0x004fe40000100a00 */
[----:B------:R-:W2:Y:S02]  /*54730*/  LDL.LU R36, [R1+0xf10] ;  /* 0x000f100001247983 */ /* 0x000ea40000300800 */
[----:B------:R-:W2:Y:S01]  /*54740*/  LDL.LU R37, [R1+0xf14] ;  /* 0x000f140001257983 */ /* 0x000ea20000300800 */
[----:B------:R-:W3:Y:S01]  /*54750*/  LDL.LU R38, [R1+0xf18] ;  /* 0x000f180001267983 */ /* 0x000ee20000300800 */
[----:B------:R-:W3:Y:S03]  /*54760*/  LDL.LU R39, [R1+0xf1c] ;  /* 0x000f1c0001277983 */ /* 0x000ee60000300800 */
[----:B---3--:R0:W-:Y:S01]  /*54770*/  STL.64 [R1+0x41d0], R38 ;  /* 0x0041d02601007387 */ /* 0x0081e20000100a00 */
[----:B--2---:R-:W-:Y:S02]  /*54780*/  STL.64 [R1+0x41c8], R36 ;  /* 0x0041c82401007387 */ /* 0x004fe40000100a00 */
[----:B------:R-:W2:Y:S02]  /*54790*/  LDL.LU R52, [R1+0xf30] ;  /* 0x000f300001347983 */ /* 0x000ea40000300800 */
[----:B------:R-:W2:Y:S01]  /*547a0*/  LDL.LU R53, [R1+0xf34] ;  /* 0x000f340001357983 */ /* 0x000ea20000300800 */
[----:B------:R-:W2:Y:S01]  /*547b0*/  LDL.LU R54, [R1+0xf38] ;  /* 0x000f380001367983 */ /* 0x000ea20000300800 */
[----:B------:R-:W2:Y:S03]  /*547c0*/  LDL.LU R55, [R1+0xf3c] ;  /* 0x000f3c0001377983 */ /* 0x000ea60000300800 */
[----:B0-----:R-:W2:Y:S01]  /*547d0*/  LDL.LU.64 R38, [R1+0xd8] ;  /* 0x0000d80001267983 */ /* 0x001ea20000300a00 */
[----:B------:R-:W3:Y:S02]  /*547e0*/  LDL.LU R44, [R1+0xf20] ;  /* 0x000f2000012c7983 */ /* 0x000ee40000300800 */
[----:B------:R-:W3:Y:S02]  /*547f0*/  LDL.LU R45, [R1+0xf24] ;  /* 0x000f2400012d7983 */ /* 0x000ee40000300800 */
[----:B------:R-:W3:Y:S01]  /*54800*/  LDL.LU R46, [R1+0xf28] ;  /* 0x000f2800012e7983 */ /* 0x000ee20000300800 */
[----:B------:R-:W3:Y:S01]  /*54810*/  LDL.LU R47, [R1+0xf2c] ;  /* 0x000f2c00012f7983 */ /* 0x000ee20000300800 */
[----:B------:R-:W4:Y:S02]  /*54820*/  LDL.LU.64 R58, [R1+0x28] ;  /* 0x00002800013a7983 */ /* 0x000f240000300a00 */
[----:B------:R-:W4:Y:S02]  /*54830*/  LDL.LU.64 R34, [R1+0x18] ;  /* 0x0000180001227983 */ /* 0x000f240000300a00 */
[----:B------:R-:W4:Y:S01]  /*54840*/  LDL.LU R40, [R1+0xef0] ;  /* 0x000ef00001287983 */ /* 0x000f220000300800 */
[----:B------:R-:W4:Y:S01]  /*54850*/  LDL.LU R41, [R1+0xef4] ;  /* 0x000ef40001297983 */ /* 0x000f220000300800 */
[----:B------:R-:W4:Y:S02]  /*54860*/  LDL.LU R42, [R1+0xef8] ;  /* 0x000ef800012a7983 */ /* 0x000f240000300800 */
[----:B------:R-:W4:Y:S02]  /*54870*/  LDL.LU R43, [R1+0xefc] ;  /* 0x000efc00012b7983 */ /* 0x000f240000300800 */
[----:B------:R-:W4:Y:S01]  /*54880*/  LDL.LU.64 R14, [R1+0x8] ;  /* 0x00000800010e7983 */ /* 0x000f220000300a00 */
        /* <DEDUP_REMOVED lines=22> */
[C---:B--2---:R-:W-:Y:S08]  /*549f0*/  HMMA.16816.F32.BF16 R52, R48.reuse, R38, R52 ;  /* 0x000000263034723c */ /* 0x044ff00000041834 */
[C---:B---3--:R-:W-:Y:S11]  /*54a00*/  HMMA.16816.F32.BF16 R16, R48.reuse, R18, R44 ;  /* 0x000000123010723c */ /* 0x048ff6000004182c */
[----:B------:R-:W-:Y:S04]  /*54a10*/  @!UPT UIADD3 URZ, URZ, URZ, URZ ;  /* 0x0000003f3f3ff290 */ /* 0x000fe8000fffe03f */
[----:B------:R0:W-:Y:S01]  /*54a20*/  STL.64 [R1+0x1330], R52 ;  /* 0x0013303401007387 */ /* 0x0001e20000100a00 */
[----:B------:R1:W-:Y:S02]  /*54a30*/  STL.64 [R1+0x1338], R54 ;  /* 0x0013383601007387 */ /* 0x0003e40000100a00 */
[----:B0-----:R-:W-:Y:S02]  /*54a40*/  IMAD.MOV.U32 R53, RZ, RZ, R38 ;  /* 0x000000ffff357224 */ /* 0x001fe400078e0026 */
[----:B------:R-:W-:Y:S02]  /*54a50*/  IMAD.MOV.U32 R52, RZ, RZ, R39 ;  /* 0x000000ffff347224 */ /* 0x000fe400078e0027 */
[----:B------:R-:W2:Y:S01]  /*54a60*/  LDL.LU.64 R38, [R1+0x41d0] ;  /* 0x0041d00001267983 */ /* 0x000ea20000300a00 */
[----:B------:R-:W2:Y:S02]  /*54a70*/  LDL.LU.64 R36, [R1+0x41c8] ;  /* 0x0041c80001247983 */ /* 0x000ea40000300a00 */
[----:B------:R-:W3:Y:S02]  /*54a80*/  LDL.LU.64 R46, [R1+0x41c0] ;  /* 0x0041c000012e7983 */ /* 0x000ee40000300a00 */
[----:B------:R-:W3:Y:S01]  /*54a90*/  LDL.LU.64 R44, [R1+0x41b8] ;  /* 0x0041b800012c7983 */ /* 0x000ee20000300a00 */
[----:B----4-:R-:W-:Y:S01]  /*54aa0*/  HMMA.16816.F32.BF16 R40, R48, R14, R40 ;  /* 0x0000000e3028723c */ /* 0x010fe20000041828 */
[----:B------:R-:W-:Y:S01]  /*54ab0*/  STL.64 [R1+0x1320], R16 ;  /* 0x0013201001007387 */ /* 0x000fe20000100a00 */
[----:B------:R0:W-:Y:S02]  /*54ac0*/  STL.64 [R1+0x1328], R18 ;  /* 0x0013281201007387 */ /* 0x0001e40000100a00 */
[----:B-1----:R-:W-:-:S02]  /*54ad0*/  IMAD.MOV.U32 R55, RZ, RZ, R34 ;  /* 0x000000ffff377224 */ /* 0x002fc400078e0022 */
[----:B------:R-:W-:Y:S01]  /*54ae0*/  IMAD.MOV.U32 R54, RZ, RZ, R35 ;  /* 0x000000ffff367224 */ /* 0x000fe200078e0023 */
[----:B0-----:R-:W4:Y:S01]  /*54af0*/  LDL.LU.64 R18, [R1+0x41b0] ;  /* 0x0041b00001127983 */ /* 0x001f220000300a00 */
[----:B------:R-:W4:Y:S02]  /*54b00*/  LDL.LU.64 R16, [R1+0x41a8] ;  /* 0x0041a80001107983 */ /* 0x000f240000300a00 */
[----:B------:R-:W-:Y:S02]  /*54b10*/  IMAD.MOV.U32 R60, RZ, RZ, R14 ;  /* 0x000000ffff3c7224 */ /* 0x000fe400078e000e */
[----:B------:R-:W-:Y:S01]  /*54b20*/  IMAD.MOV.U32 R61, RZ, RZ, R15 ;  /* 0x000000ffff3d7224 */ /* 0x000fe200078e000f */
[C---:B--2---:R-:W-:Y:S08]  /*54b30*/  HMMA.16816.F32.BF16 R36, R48.reuse, R58, R36 ;  /* 0x0000003a3024723c */ /* 0x044ff00000041824 */
[C---:B---3--:R-:W-:Y:S11]  /*54b40*/  HMMA.16816.F32.BF16 R44, R48.reuse, R34, R44 ;  /* 0x00000022302c723c */ /* 0x048ff6000004182c */
[----:B------:R-:W-:Y:S04]  /*54b50*/  @!UPT UIADD3 URZ, URZ, URZ, URZ ;  /* 0x0000003f3f3ff290 */ /* 0x000fe8000fffe03f */
[----:B------:R0:W-:Y:S01]  /*54b60*/  STL.64 [R1+0x1310], R36 ;  /* 0x0013102401007387 */ /* 0x0001e20000100a00 */
[----:B------:R1:W-:Y:S02]  /*54b70*/  STL.64 [R1+0x1318], R38 ;  /* 0x0013182601007387 */ /* 0x0003e40000100a00 */
[----:B0-----:R-:W-:Y:S01]  /*54b80*/  IMAD.MOV.U32 R37, RZ, RZ, R58 ;  /* 0x000000ffff257224 */ /* 0x001fe200078e003a */
[----:B-1----:R-:W2:Y:S01]  /*54b90*/  LDL.LU.64 R38, [R1+0x41a0] ;  /* 0x0041a00001267983 */ /* 0x002ea20000300a00 */
[----:B------:R-:W-:Y:S02]  /*54ba0*/  IMAD.MOV.U32 R36, RZ, RZ, R59 ;  /* 0x000000ffff247224 */ /* 0x000fe400078e003b */
[----:B------:R-:W3:Y:S02]  /*54bb0*/  LDL.LU.64 R58, [R1+0x4198] ;  /* 0x00419800013a7983 */ /* 0x000ee40000300a00 */
[----:B------:R-:W3:Y:S01]  /*54bc0*/  LDL.LU.64 R56, [R1+0x4190] ;  /* 0x0041900001387983 */ /* 0x000ee20000300a00 */
[----:B------:R-:W-:Y:S01]  /*54bd0*/  STL.64 [R1+0x1300], R44 ;  /* 0x0013002c01007387 */ /* 0x000fe20000100a00 */
[----:B------:R0:W-:Y:S03]  /*54be0*/  STL.64 [R1+0x1308], R46 ;  /* 0x0013082e01007387 */ /* 0x0001e60000100a00 */
[----:B0-----:R-:W2:Y:S01]  /*54bf0*/  LDL.LU.64 R46, [R1+0x4188] ;  /* 0x00418800012e7983 */ /* 0x001ea20000300a00 */
[----:B------:R-:W2:Y:S02]  /*54c00*/  LDL.LU.64 R44, [R1+0x4180] ;  /* 0x00418000012c7983 */ /* 0x000ea40000300a00 */
[----:B------:R-:W2:Y:S02]  /*54c10*/  LDL.LU.64 R34, [R1+0x4178] ;  /* 0x0041780001227983 */ /* 0x000ea40000300a00 */
[----:B------:R-:W2:Y:S01]  /*54c20*/  LDL.LU.64 R32, [R1+0x4170] ;  /* 0x0041700001207983 */ /* 0x000ea20000300a00 */
[----:B------:R-:W-:Y:S01]  /*54c30*/  STL.64 [R1+0x12f0], R40 ;  /* 0x0012f02801007387 */ /* 0x000fe20000100a00 */
[----:B------:R0:W-:Y:S03]  /*54c40*/  STL.64 [R1+0x12f8], R42 ;  /* 0x0012f82a01007387 */ /* 0x0001e60000100a00 */
[----:B0-----:R-:W2:Y:S01]  /*54c50*/  LDL.LU.64 R42, [R1+0x4168] ;  /* 0x00416800012a7983 */ /* 0x001ea20000300a00 */
[----:B------:R-:W2:Y:S02]  /*54c60*/  LDL.LU.64 R40, [R1+0x4160] ;  /* 0x0041600001287983 */ /* 0x000ea40000300a00 */
[----:B------:R-:W4:Y:S02]  /*54c70*/  LDL.LU.64 R14, [R1+0x4158] ;  /* 0x00415800010e7983 */ /* 0x000f240000300a00 */
        /* <DEDUP_REMOVED lines=14> */
[----:B------:R-:W4:Y:S01]  /*54d60*/  LDL.LU.64 R22, [R1+0x4140] ;  /* 0x0041400001167983 */ /* 0x000f220000300a00 */
[----:B------:R-:W4:Y:S11]  /*54d70*/  LDL.LU.64 R20, [R1+0x4138] ;  /* 0x0041380001147983 */ /* 0x000f360000300a00 */
[----:B------:R-:W-:Y:S10]  /*54d80*/  @!UPT UIADD3 URZ, URZ, URZ, URZ ;  /* 0x0000003f3f3ff290 */ /* 0x000ff4000fffe03f */
[----:B------:R0:W-:Y:S01]  /*54d90*/  STL.64 [R1+0x460], R48 ;  /* 0x0004603001007387 */ /* 0x0001e20000100a00 */
[----:B------:R-:W-:Y:S03]  /*54da0*/  STL.64 [R1+0x468], R50 ;  /* 0x0004683201007387 */ /* 0x000fe60000100a00 */
[----:B0-----:R-:W2:Y:S01]  /*54db0*/  LDL.LU R48, [R1+0xfb0] ;  /* 0x000fb00001307983 */ /* 0x001ea20000300800 */
[----:B------:R-:W2:Y:S01]  /*54dc0*/  LDL.LU R49, [R1+0xfb4] ;  /* 0x000fb40001317983 */ /* 0x000ea20000300800 */
[C---:B----4-:R-:W-:Y:S08]  /*54dd0*/  HMMA.16816.F32.BF16 R4, R20.reuse, R42, R4 ;  /* 0x0000002a1404723c */ /* 0x050ff00000041804 */
[C---:B------:R-:W-:Y:S08]  /*54de0*/  HMMA.16816.F32.BF16 R8, R20.reuse, R38, R8 ;  /* 0x000000261408723c */ /* 0x040ff00000041808 */
[C---:B------:R-:W-:Y:S07]  /*54df0*/  HMMA.16816.F32.BF16 R28, R20.reuse, R34, R28 ;  /* 0x00000022141c723c */ /* 0x040fee000004181c */
[----:B------:R-:W-:Y:S01]  /*54e00*/  STL.64 [R1+0x450], R4 ;  /* 0x0004500401007387 */ /* 0x000fe20000100a00 */
[----:B------:R0:W-:Y:S03]  /*54e10*/  STL.64 [R1+0x458], R6 ;  /* 0x0004580601007387 */ /* 0x0001e60000100a00 */
[----:B0-----:R-:W4:Y:S01]  /*54e20*/  LDL.LU.64 R6, [R1+0x4130] ;  /* 0x0041300001067983 */ /* 0x001f220000300a00 */
[----:B------:R-:W2:Y:S03]  /*54e30*/  LDL.LU.64 R4, [R1+0x4128] ;  /* 0x0041280001047983 */ /* 0x000ea60000300a00 */
[----:B------:R-:W-:Y:S02]  /*54e40*/  STL.64 [R1+0x440], R8 ;  /* 0x0004400801007387 */ /* 0x000fe40000100a00 */
[----:B------:R0:W-:Y:S02]  /*54e50*/  STL.64 [R1+0x448], R10 ;  /* 0x0004480a01007387 */ /* 0x0001e40000100a00 */
[----:B0-----:R-:W3:Y:S04]  /*54e60*/  LDL.LU.64 R10, [R1+0x4120] ;  /* 0x00412000010a7983 */ /* 0x001ee80000300a00 */
        /* <DEDUP_REMOVED lines=10> */
[----:B------:R-:W4:Y:S01]  /*54f10*/  LDL.LU.64 R24, [R1+0x4100] ;  /* 0x0041000001187983 */ /* 0x000f220000300a00 */
[----:B---3--:R-:W-:Y:S01]  /*54f20*/  HMMA.16816.F32.BF16 R8, R20, R10, R56 ;  /* 0x0000000a1408723c */ /* 0x008fe20000041838 */
[----:B------:R-:W-:Y:S02]  /*54f30*/  STL.64 [R1+0x39e8], R28 ;  /* 0x0039e81c01007387 */ /* 0x000fe40000100a00 */
[----:B------:R-:W-:Y:S02]  /*54f40*/  IMAD.MOV.U32 R50, RZ, RZ, R33 ;  /* 0x000000ffff327224 */ /* 0x000fe400078e0021 */
[----:B------:R-:W0:Y:S01]  /*54f50*/  S2R R33, SR_TID.X ;  /* 0x0000000000217919 */ /* 0x000e220000002100 */
[----:B------:R-:W-:-:S02]  /*54f60*/  IMAD.MOV.U32 R51, RZ, RZ, R32 ;  /* 0x000000ffff337224 */ /* 0x000fc400078e0020 */
[----:B------:R-:W1:Y:S01]  /*54f70*/  S2R R32, SR_TID.X ;  /* 0x0000000000207919 */ /* 0x000e620000002100 */
[----:B0-----:R-:W-:Y:S01]  /*54f80*/  LOP3.LUT R33, R33, 0x7, RZ, 0xc0, !PT ;  /* 0x0000000721217812 */ /* 0x001fe200078ec0ff */
[----:B-1----:R-:W-:-:S04]  /*54f90*/  IMAD.SHL.U32 R32, R32, 0x2, RZ ;  /* 0x0000000220207824 */ /* 0x002fc800078e00ff */
[----:B------:R-:W-:-:S05]  /*54fa0*/  IMAD R33, R33, 0x90, RZ ;  /* 0x0000009021217824 */ /* 0x000fca00078e02ff */
[----:B------:R-:W-:-:S04]  /*54fb0*/  LOP3.LUT R56, R33, 0x30, R32, 0x78, !PT ;  /* 0x0000003021387812 */ /* 0x000fc800078e7820 */
[----:B------:R-:W-:-:S05]  /*54fc0*/  LOP3.LUT R56, R56, 0x40, RZ, 0x3c, !PT ;  /* 0x0000004038387812 */ /* 0x000fca00078e3cff */
[----:B------:R-:W-:Y:S04]  /*54fd0*/  LDSM.16.M88.4 R28, [R56+0x8400] ;  /* 0x00840000381c783b */ /* 0x000fe80000000200 */
[----:B------:R-:W-:Y:S01]  /*54fe0*/  LDSM.16.M88.4 R32, [R56+0xa400] ;  /* 0x00a400003820783b */ /* 0x000fe20000000200 */
[----:B--2---:R-:W-:Y:S03]  /*54ff0*/  HMMA.16816.F32.BF16 R12, R20, R26, R12 ;  /* 0x0000001a140c723c */ /* 0x004fe6000004180c */
[----:B----4-:R-:W-:Y:S02]  /*55000*/  STL.64 [R1+0x39c0], R24 ;  /* 0x0039c01801007387 */ /* 0x010fe40000100a00 */
[----:B------:R-:W-:Y:S11]  /*55010*/  LDSM.16.M88.4 R24, [R56+0x9000] ;  /* 0x009000003818783b */ /* 0x000ff60000000200 */
[----:B------:R-:W-:Y:S07]  /*55020*/  @!UPT UIADD3 URZ, URZ, URZ, URZ ;  /* 0x0000003f3f3ff290 */ /* 0x000fee000fffe03f */
[----:B------:R-:W-:Y:S01]  /*55030*/  STL.64 [R1+0x410], R12 ;  /* 0x0004100c01007387 */ /* 0x000fe20000100a00 */
[----:B------:R-:W-:Y:S02]  /*55040*/  STL.64 [R1+0x418], R14 ;  /* 0x0004180e01007387 */ /* 0x000fe40000100a00 */
[----:B------:R-:W-:Y:S02]  /*55050*/  STL.64 [R1+0x400], R8 ;  /* 0x0004000801007387 */ /* 0x000fe40000100a00 */
[----:B------:R-:W-:Y:S02]  /*55060*/  STL.64 [R1+0x408], R10 ;  /* 0x0004080a01007387 */ /* 0x000fe40000100a00 */
[----:B------:R-:W0:Y:S04]  /*55070*/  LDSM.16.MT88.4 R8, [R0+0x4000] ;  /* 0x004000000008783b */ /* 0x000e280000004200 */
[----:B------:R-:W1:Y:S04]  /*55080*/  LDSM.16.M88.4 R12, [R56+0x8000] ;  /* 0x00800000380c783b */ /* 0x000e680000000200 */
[----:B0-----:R-:W-:Y:S01]  /*55090*/  STL.64 [R1+0x4088], R10 ;  /* 0x0040880a01007387 */ /* 0x001fe20000100a00 */
[----:B------:R-:W-:Y:S02]  /*550a0*/  STL.64 [R1+0x4080], R8 ;  /* 0x0040800801007387 */ /* 0x000fe40000100a00 */
[----:B------:R-:W0:Y:S04]  /*550b0*/  LDSM.16.M88.4 R8, [R56+0x8800] ;  /* 0x008800003808783b */ /* 0x000e280000000200 */
[----:B-1----:R1:W-:Y:S01]  /*550c0*/  STL.64 [R1+0xc0], R12 ;  /* 0x0000c00c01007387 */ /* 0x0023e20000100a00 */
[----:B------:R-:W-:Y:S01]  /*550d0*/  STL.64 [R1+0xc8], R14 ;  /* 0x0000c80e01007387 */ /* 0x000fe20000100a00 */
[----:B------:R-:W-:-:S02]  /*550e0*/  IMAD.MOV.U32 R2, RZ, RZ, R12 ;  /* 0x000000ffff027224 */ /* 0x000fc400078e000c */
[----:B------:R-:W-:Y:S01]  /*550f0*/  IMAD.MOV.U32 R3, RZ, RZ, R13 ;  /* 0x000000ffff037224 */ /* 0x000fe200078e000d */
[----:B0-----:R-:W-:Y:S01]  /*55100*/  STL.64 [R1+0xa0], R8 ;  /* 0x0000a00801007387 */ /* 0x001fe20000100a00 */
[----:B-1----:R-:W-:Y:S02]  /*55110*/  IMAD.MOV.U32 R13, RZ, RZ, R8 ;  /* 0x000000ffff0d7224 */ /* 0x002fe400078e0008 */
[----:B------:R-:W-:Y:S02]  /*55120*/  STL.64 [R1+0xa8], R10 ;  /* 0x0000a80a01007387 */ /* 0x000fe40000100a00 */
[----:B------:R-:W-:Y:S02]  /*55130*/  IMAD.MOV.U32 R12, RZ, RZ, R9 ;  /* 0x000000ffff0c7224 */ /* 0x000fe400078e0009 */
[----:B------:R-:W0:Y:S04]  /*55140*/  LDSM.16.M88.4 R8, [R56+0x8c00] ;  /* 0x008c00003808783b */ /* 0x000e280000000200 */
[----:B------:R1:W-:Y:S01]  /*55150*/  STL.64 [R1+0x40c0], R12 ;  /* 0x0040c00c01007387 */ /* 0x0003e20000100a00 */
[----:B------:R-:W-:Y:S01]  /*55160*/  STL.64 [R1+0xb0], R28 ;  /* 0x0000b01c01007387 */ /* 0x000fe20000100a00 */
[----:B-1----:R-:W-:Y:S02]  /*55170*/  HMMA.16816.F32.BF16 R12, R20, R6, R48 ;  /* 0x00000006140c723c */ /* 0x002fe40000041830 */
[----:B------:R-:W-:Y:S04]  /*55180*/  LDSM.16.M88.4 R48, [R56+0xb400] ;  /* 0x00b400003830783b */ /* 0x000fe80000000200 */
[----:B0-----:R-:W-:Y:S01]  /*55190*/  STL.64 [R1+0x90], R8 ;  /* 0x0000900801007387 */ /* 0x001fe20000100a00 */
[----:B------:R-:W-:Y:S02]  /*551a0*/  STL.64 [R1+0x98], R10 ;  /* 0x0000980a01007387 */ /* 0x000fe40000100a00 */
[----:B------:R-:W-:Y:S02]  /*551b0*/  STL.64 [R1+0xb8], R30 ;  /* 0x0000b81e01007387 */ /* 0x000fe40000100a00 */
[----:B------:R-:W-:Y:S02]  /*551c0*/  STL.64 [R1+0x40a0], R28 ;  /* 0x0040a01c01007387 */ /* 0x000fe40000100a00 */
[----:B------:R-:W0:Y:S04]  /*551d0*/  LDSM.16.M88.4 R28, [R56+0x9400] ;  /* 0x00940000381c783b */ /* 0x000e280000000200 */
[----:B------:R-:W1:Y:S04]  /*551e0*/  LDSM.16.M88.4 R8, [R56+0x9800] ;  /* 0x009800003808783b */ /* 0x000e680000000200 */
[----:B0-----:R-:W-:Y:S01]  /*551f0*/  STL.64 [R1+0x70], R28 ;  /* 0x0000701c01007387 */ /* 0x001fe20000100a00 */
[----:B------:R-:W-:Y:S02]  /*55200*/  STL.64 [R1+0x78], R30 ;  /* 0x0000781e01007387 */ /* 0x000fe40000100a00 */
[----:B------:R-:W-:Y:S02]  /*55210*/  STL.64 [R1+0x3f0], R12 ;  /* 0x0003f00c01007387 */ /* 0x000fe40000100a00 */
[----:B------:R-:W-:Y:S02]  /*55220*/  STL.64 [R1+0x3f8], R14 ;  /* 0x0003f80e01007387 */ /* 0x000fe40000100a00 */
[----:B------:R-:W0:Y:S01]  /*55230*/  LDSM.16.M88.4 R12, [R56+0x9c00] ;  /* 0x009c0000380c783b */ /* 0x000e220000000200 */
[----:B-1----:R-:W-:-:S03]  /*55240*/  IMAD.MOV.U32 R16, RZ, RZ, R8 ;  /* 0x000000ffff107224 */ /* 0x002fc600078e0008 */
[----:B------:R-:W-:Y:S01]  /*55250*/  STL.64 [R1+0x68], R10 ;  /* 0x0000680a01007387 */ /* 0x000fe20000100a00 */
[----:B------:R-:W-:Y:S02]  /*55260*/  IMAD.MOV.U32 R17, RZ, RZ, R9 ;  /* 0x000000ffff117224 */ /* 0x000fe400078e0009 */
[----:B------:R-:W1:Y:S04]  /*55270*/  LDSM.16.M88.4 R8, [R56+0xa000] ;  /* 0x00a000003808783b */ /* 0x000e680000000200 */
[----:B------:R-:W-:Y:S01]  /*55280*/  STL.64 [R1+0x40b0], R18 ;  /* 0x0040b01201007387 */ /* 0x000fe20000100a00 */
[----:B------:R-:W-:Y:S01]  /*55290*/  STL.64 [R1+0x40a8], R16 ;  /* 0x0040a81001007387 */ /* 0x000fe20000100a00 */
[----:B------:R-:W-:Y:S02]  /*552a0*/  STL.64 [R1+0x80], R24 ;  /* 0x0000801801007387 */ /* 0x000fe40000100a00 */
[----:B------:R-:W-:Y:S01]  /*552b0*/  STL.64 [R1+0x88], R26 ;  /* 0x0000881a01007387 */ /* 0x000fe20000100a00 */
[----:B0-----:R-:W-:Y:S01]  /*552c0*/  STL.64 [R1+0x50], R12 ;  /* 0x0000500c01007387 */ /* 0x001fe20000100a00 */
[----:B------:R-:W-:Y:S03]  /*552d0*/  STL.64 [R1+0x58], R14 ;  /* 0x0000580e01007387 */ /* 0x000fe60000100a00 */
[----:B-1----:R-:W-:Y:S01]  /*552e0*/  STL.64 [R1+0x40], R8 ;  /* 0x0000400801007387 */ /* 0x002fe20000100a00 */
[----:B------:R0:W-:Y:S02]  /*552f0*/  STL.64 [R1+0x48], R10 ;  /* 0x0000480a01007387 */ /* 0x0001e40000100a00 */
[----:B0-----:R-:W-:-:S02]  /*55300*/  IMAD.MOV.U32 R10, RZ, RZ, R37 ;  /* 0x000000ffff0a7224 */ /* 0x001fc400078e0025 */
[----:B------:R-:W-:Y:S02]  /*55310*/  IMAD.MOV.U32 R11, RZ, RZ, R36 ;  /* 0x000000ffff0b7224 */ /* 0x000fe400078e0024 */
[----:B------:R-:W0:Y:S01]  /*55320*/  LDSM.16.M88.4 R36, [R56+0xa800] ;  /* 0x00a800003824783b */ /* 0x000e220000000200 */
[----:B------:R-:W-:Y:S02]  /*55330*/  IMAD.MOV.U32 R27, RZ, RZ, R8 ;  /* 0x000000ffff1b7224 */ /* 0x000fe400078e0008 */
[----:B------:R-:W-:-:S05]  /*55340*/  IMAD.MOV.U32 R26, RZ, RZ, R9 ;  /* 0x000000ffff1a7224 */ /* 0x000fca00078e0009 */
[----:B------:R-:W-:Y:S01]  /*55350*/  STL.64 [R1+0x40d0], R26 ;  /* 0x0040d01a01007387 */ /* 0x000fe20000100a00 */
[----:B------:R-:W-:Y:S02]  /*55360*/  STL.64 [R1+0x40c8], R24 ;  /* 0x0040c81801007387 */ /* 0x000fe40000100a00 */
[----:B------:R1:W-:Y:S02]  /*55370*/  STL [R1+0x36b4], R34 ;  /* 0x0036b42201007387 */ /* 0x0003e40000100800 */
[----:B------:R2:W-:Y:S01]  /*55380*/  STL [R1+0x36b0], R35 ;  /* 0x0036b02301007387 */ /* 0x0005e20000100800 */
[----:B------:R-:W-:Y:S01]  /*55390*/  STL.64 [R1+0x4058], R32 ;  /* 0x0040582001007387 */ /* 0x000fe20000100a00 */
[----:B-1----:R-:W-:Y:S02]  /*553a0*/  IMAD.MOV.U32 R34, RZ, RZ, R55 ;  /* 0x000000ffff227224 */ /* 0x002fe400078e0037 */
[----:B--2---:R-:W-:-:S05]  /*553b0*/  IMAD.MOV.U32 R35, RZ, RZ, R54 ;  /* 0x000000ffff237224 */ /* 0x004fca00078e0036 */
[----:B------:R-:W-:Y:S01]  /*553c0*/  STL.64 [R1+0x40d8], R34 ;  /* 0x0040d82201007387 */ /* 0x000fe20000100a00 */
[----:B------:R-:W-:Y:S03]  /*553d0*/  STL.64 [R1+0x40e0], R10 ;  /* 0x0040e00a01007387 */ /* 0x000fe60000100a00 */
[----:B0-----:R-:W-:Y:S01]  /*553e0*/  STL [R1+0x36ac], R38 ;  /* 0x0036ac2601007387 */ /* 0x001fe20000100800 */
[----:B------:R-:W-:Y:S02]  /*553f0*/  STL [R1+0x36a8], R39 ;  /* 0x0036a82701007387 */ /* 0x000fe40000100800 */
[----:B------:R0:W-:Y:S02]  /*55400*/  STL.64 [R1+0x4050], R36 ;  /* 0x0040502401007387 */ /* 0x0001e40000100a00 */
[----:B0-----:R-:W2:Y:S01]  /*55410*/  LDL.LU R36, [R1+0x1010] ;  /* 0x0010100001247983 */ /* 0x001ea20000300800 */
[----:B------:R-:W2:Y:S02]  /*55420*/  LDL.LU R37, [R1+0x1014] ;  /* 0x0010140001257983 */ /* 0x000ea40000300800 */
[----:B------:R-:W-:-:S02]  /*55430*/  IMAD.MOV.U32 R38, RZ, RZ, R40 ;  /* 0x000000ffff267224 */ /* 0x000fc400078e0028 */
[----:B------:R-:W-:Y:S01]  /*55440*/  IMAD.MOV.U32 R39, RZ, RZ, R41 ;  /* 0x000000ffff277224 */ /* 0x000fe200078e0029 */
[----:B------:R-:W3:Y:S01]  /*55450*/  LDL.LU R40, [R1+0x40fc] ;  /* 0x0040fc0001287983 */ /* 0x000ee20000300800 */
[----:B------:R-:W4:Y:S03]  /*55460*/  LDL.LU R41, [R1+0x40f8] ;  /* 0x0040f80001297983 */ /* 0x000f260000300800 */
[----:B------:R-:W-:Y:S01]  /*55470*/  STL.64 [R1+0x40f0], R38 ;  /* 0x0040f02601007387 */ /* 0x000fe20000100a00 */
[----:B------:R-:W-:Y:S02]  /*55480*/  IMAD.MOV.U32 R26, RZ, RZ, R47 ;  /* 0x000000ffff1a7224 */ /* 0x000fe400078e002f */
[----:B------:R-:W-:Y:S02]  /*55490*/  IMAD.MOV.U32 R27, RZ, RZ, R46 ;  /* 0x000000ffff1b7224 */ /* 0x000fe400078e002e */
[----:B------:R-:W-:-:S02]  /*554a0*/  IMAD.MOV.U32 R10, RZ, RZ, R45 ;  /* 0x000000ffff0a7224 */ /* 0x000fc400078e002d */
[----:B------:R-:W-:Y:S02]  /*554b0*/  IMAD.MOV.U32 R11, RZ, RZ, R44 ;  /* 0x000000ffff0b7224 */ /* 0x000fe400078e002c */
[----:B------:R-:W-:Y:S01]  /*554c0*/  LDSM.16.M88.4 R44, [R56+0xb000] ;  /* 0x00b00000382c783b */ /* 0x000fe20000000200 */
[----:B------:R-:W-:Y:S02]  /*554d0*/  IMAD.MOV.U32 R30, RZ, RZ, R53 ;  /* 0x000000ffff1e7224 */ /* 0x000fe400078e0035 */
[----:B------:R-:W-:Y:S02]  /*554e0*/  IMAD.MOV.U32 R31, RZ, RZ, R52 ;  /* 0x000000ffff1f7224 */ /* 0x000fe400078e0034 */
[----:B------:R-:W-:Y:S04]  /*554f0*/  LDSM.16.M88.4 R52, [R56+0xb800] ;  /* 0x00b800003834783b */ /* 0x000fe80000000200 */
[----:B--2---:R0:W-:Y:S01]  /*55500*/  STL.64 [R1+0x40e8], R36 ;  /* 0x0040e82401007387 */ /* 0x0041e20000100a00 */
[----:B------:R-:W2:Y:S02]  /*55510*/  LDL.LU R32, [R1+0xfd0] ;  /* 0x000fd00001207983 */ /* 0x000ea40000300800 */
[----:B------:R-:W2:Y:S02]  /*55520*/  LDL.LU R33, [R1+0xfd4] ;  /* 0x000fd40001217983 */ /* 0x000ea40000300800 */
[----:B------:R-:W2:Y:S01]  /*55530*/  LDL.LU R34, [R1+0xfd8] ;  /* 0x000fd80001227983 */ /* 0x000ea20000300800 */
[----:B------:R-:W2:Y:S04]  /*55540*/  LDL.LU R35, [R1+0xfdc] ;  /* 0x000fdc0001237983 */ /* 0x000ea80000300800 */
[----:B0-----:R-:W2:Y:S01]  /*55550*/  LDL.LU R36, [R1+0xfc0] ;  /* 0x000fc00001247983 */ /* 0x001ea20000300800 */
[----:B------:R-:W2:Y:S02]  /*55560*/  LDL.LU R37, [R1+0xfc4] ;  /* 0x000fc40001257983 */ /* 0x000ea40000300800 */
[----:B------:R-:W2:Y:S02]  /*55570*/  LDL.LU R38, [R1+0xfc8] ;  /* 0x000fc80001267983 */ /* 0x000ea40000300800 */
[----:B------:R-:W2:Y:S01]  /*55580*/  LDL.LU R39, [R1+0xfcc] ;  /* 0x000fcc0001277983 */ /* 0x000ea20000300800 */
[----:B------:R-:W2:Y:S01]  /*55590*/  LDL.LU R12, [R1+0xfe0] ;  /* 0x000fe000010c7983 */ /* 0x000ea20000300800 */
[----:B------:R-:W2:Y:S02]  /*555a0*/  LDL.LU R13, [R1+0xfe4] ;  /* 0x000fe400010d7983 */ /* 0x000ea40000300800 */
[----:B------:R-:W2:Y:S02]  /*555b0*/  LDL.LU R14, [R1+0xfe8] ;  /* 0x000fe800010e7983 */ /* 0x000ea40000300800 */
[----:B------:R-:W2:Y:S02]  /*555c0*/  LDL.LU R15, [R1+0xfec] ;  /* 0x000fec00010f7983 */ /* 0x000ea40000300800 */
[----:B----4-:R-:W-:-:S02]  /*555d0*/  IMAD.MOV.U32 R18, RZ, RZ, R41 ;  /* 0x000000ffff127224 */ /* 0x010fc400078e0029 */
[----:B---3--:R-:W-:Y:S01]  /*555e0*/  IMAD.MOV.U32 R19, RZ, RZ, R40 ;  /* 0x000000ffff137224 */ /* 0x008fe200078e0028 */
[----:B------:R-:W3:Y:S04]  /*555f0*/  LDL.LU R16, [R1+0xff0] ;  /* 0x000ff00001107983 */ /* 0x000ee80000300800 */
[----:B------:R-:W0:Y:S02]  /*55600*/  LDSM.16.M88.4 R40, [R56+0xac00] ;  /* 0x00ac00003828783b */ /* 0x000e240000000200 */
[----:B------:R-:W1:Y:S04]  /*55610*/  LDSM.16.M88.4 R56, [R56+0xbc00] ;  /* 0x00bc00003838783b */ /* 0x000e680000000200 */
[----:B------:R-:W3:Y:S01]  /*55620*/  LDL.LU R17, [R1+0xff4] ;  /* 0x000ff40001117983 */ /* 0x000ee20000300800 */
[----:B0-----:R-:W-:Y:S01]  /*55630*/  STL [R1+0x371c], R43 ;  /* 0x00371c2b01007387 */ /* 0x001fe20000100800 */
[----:B------:R-:W-:Y:S02]  /*55640*/  STL [R1+0x3730], R46 ;  /* 0x0037302e01007387 */ /* 0x000fe40000100800 */
[----:B------:R-:W-:Y:S02]  /*55650*/  STL [R1+0x3718], R47 ;  /* 0x0037182f01007387 */ /* 0x000fe40000100800 */
[----:B------:R-:W-:Y:S01]  /*55660*/  STL [R1+0x3714], R50 ;  /* 0x0037143201007387 */ /* 0x000fe20000100800 */
[----:B------:R-:W-:Y:S01]  /*55670*/  STL [R1+0x3710], R51 ;  /* 0x0037103301007387 */ /* 0x000fe20000100800 */
[----:B------:R-:W-:Y:S02]  /*55680*/  STL [R1+0x36f4], R54 ;  /* 0x0036f43601007387 */ /* 0x000fe40000100800 */
[----:B------:R-:W-:Y:S02]  /*55690*/  STL [R1+0x36f0], R55 ;  /* 0x0036f03701007387 */ /* 0x000fe40000100800 */
[----:B-1----:R0:W-:Y:S01]  /*556a0*/  STL [R1+0x3684], R58 ;  /* 0x0036843a01007387 */ /* 0x0021e20000100800 */
[----:B------:R1:W-:Y:S01]  /*556b0*/  STL [R1+0x3680], R59 ;  /* 0x0036803b01007387 */ /* 0x0003e20000100800 */
[----:B0-----:R-:W-:-:S02]  /*556c0*/  IMAD.MOV.U32 R58, RZ, RZ, R5 ;  /* 0x000000ffff3a7224 */ /* 0x001fc400078e0005 */
[----:B-1----:R-:W-:Y:S02]  /*556d0*/  IMAD.MOV.U32 R59, RZ, RZ, R4 ;  /* 0x000000ffff3b7224 */ /* 0x002fe400078e0004 */
[----:B------:R-:W0:Y:S04]  /*556e0*/  LDSM.16.MT88.4 R4, [R0+0x4080] ;  /* 0x004080000004783b */ /* 0x000e280000004200 */
[----:B------:R1:W-:Y:S04]  /*556f0*/  STL.64 [R1+0x4018], R56 ;  /* 0x0040183801007387 */ /* 0x0003e80000100a00 */
[----:B-1----:R-:W4:Y:S01]  /*55700*/  LDL.LU R56, [R1+0x1000] ;  /* 0x0010000001387983 */ /* 0x002f220000300800 */
[----:B------:R-:W4:Y:S03]  /*55710*/  LDL.LU R57, [R1+0x1004] ;  /* 0x0010040001397983 */ /* 0x000f260000300800 */
[----:B0-----:R0:W-:Y:S01]  /*55720*/  STL.64 [R1+0x4028], R6 ;  /* 0x0040280601007387 */ /* 0x0011e20000100a00 */
[----:B------:R-:W-:Y:S03]  /*55730*/  STL.64 [R1+0x4020], R4 ;  /* 0x0040200401007387 */ /* 0x000fe60000100a00 */
[----:B0-----:R-:W3:Y:S01]  /*55740*/  LDL.LU R6, [R1+0x38] ;  /* 0x0000380001067983 */ /* 0x001ee20000300800 */
[----:B------:R-:W3:Y:S01]  /*55750*/  LDL.LU R7, [R1+0x3c] ;  /* 0x00003c0001077983 */ /* 0x000ee20000300800 */
[C---:B--2---:R-:W-:Y:S02]  /*55760*/  HMMA.16816.F32.BF16 R8, R20.reuse, R10, R36 ;  /* 0x0000000a1408723c */ /* 0x044fe40000041824 */
[----:B------:R-:W2:Y:S01]  /*55770*/  LDL.LU.64 R38, [R1+0x40f0] ;  /* 0x0040f00001267983 */ /* 0x000ea20000300a00 */
[----:B------:R-:W2:Y:S05]  /*55780*/  LDL.LU.64 R36, [R1+0x40e8] ;  /* 0x0040e80001247983 */ /* 0x000eaa0000300a00 */
[C---:B------:R-:W-:Y:S11]  /*55790*/  HMMA.16816.F32.BF16 R24, R20.reuse, R26, R32 ;  /* 0x0000001a1418723c */ /* 0x040ff60000041820 */
[----:B------:R-:W-:Y:S04]  /*557a0*/  @!UPT UIADD3 URZ, URZ, URZ, URZ ;  /* 0x0000003f3f3ff290 */ /* 0x000fe8000fffe03f */
[----:B------:R-:W-:Y:S01]  /*557b0*/  STL.64 [R1+0xb40], R8 ;  /* 0x000b400801007387 */ /* 0x000fe20000100a00 */
[----:B------:R0:W-:Y:S03]  /*557c0*/  STL.64 [R1+0xb48], R10 ;  /* 0x000b480a01007387 */ /* 0x0001e60000100a00 */
[----:B0-----:R-:W4:Y:S01]  /*557d0*/  LDL.LU.64 R10, [R1+0x40e0] ;  /* 0x0040e000010a7983 */ /* 0x001f220000300a00 */
[----:B------:R-:W-:Y:S01]  /*557e0*/  HMMA.16816.F32.BF16 R28, R20, R30, R12 ;  /* 0x0000001e141c723c */ /* 0x000fe2000004180c */
[----:B------:R-:W2:Y:S02]  /*557f0*/  LDL.LU.64 R34, [R1+0x40d8] ;  /* 0x0040d80001227983 */ /* 0x000ea40000300a00 */
[----:B------:R-:W-:Y:S01]  /*55800*/  STL.64 [R1+0xb30], R24 ;  /* 0x000b301801007387 */ /* 0x000fe20000100a00 */
[----:B------:R0:W-:Y:S03]  /*55810*/  STL.64 [R1+0xb38], R26 ;  /* 0x000b381a01007387 */ /* 0x0001e60000100a00 */
[----:B------:R-:W-:-:S02]  /*55820*/  IMAD.MOV.U32 R14, RZ, RZ, R60 ;  /* 0x000000ffff0e7224 */ /* 0x000fc400078e003c */
[----:B------:R-:W-:Y:S01]  /*55830*/  IMAD.MOV.U32 R15, RZ, RZ, R61 ;  /* 0x000000ffff0f7224 */ /* 0x000fe200078e003d */
[----:B0-----:R-:W2:Y:S01]  /*55840*/  LDL.LU.64 R26, [R1+0x40d0] ;  /* 0x0040d000011a7983 */ /* 0x001ea20000300a00 */
[----:B------:R-:W2:Y:S02]  /*55850*/  LDL.LU.64 R24, [R1+0x40c8] ;  /* 0x0040c80001187983 */ /* 0x000ea40000300a00 */
[----:B------:R-:W2:Y:S02]  /*55860*/  LDL.LU.64 R12, [R1+0x40c0] ;  /* 0x0040c000010c7983 */ /* 0x000ea40000300a00 */
[----:B------:R-:W2:Y:S08]  /*55870*/  LDL.LU R60, [R1+0x40bc] ;  /* 0x0040bc00013c7983 */ /* 0x000eb00000300800 */
[----:B------:R0:W-:Y:S01]  /*55880*/  STL.64 [R1+0xb20], R28 ;  /* 0x000b201c01007387 */ /* 0x0001e20000100a00 */
[----:B------:R1:W-:Y:S02]  /*55890*/  STL.64 [R1+0xb28], R30 ;  /* 0x000b281e01007387 */ /* 0x0003e40000100a00 */
[----:B------:R-:W2:Y:S01]  /*558a0*/  LDL.LU R61, [R1+0x40b8] ;  /* 0x0040b800013d7983 */ /* 0x000ea20000300800 */
[----:B0-----:R-:W2:Y:S01]  /*558b0*/  LDL.LU R28, [R1+0x1020] ;  /* 0x00102000011c7983 */ /* 0x001ea20000300800 */
[----:B------:R-:W2:Y:S02]  /*558c0*/  LDL.LU R29, [R1+0x1024] ;  /* 0x00102400011d7983 */ /* 0x000ea40000300800 */
[----:B-1----:R-:W2:Y:S02]  /*558d0*/  LDL.LU R30, [R1+0x1028] ;  /* 0x00102800011e7983 */ /* 0x002ea40000300800 */
[----:B------:R-:W2:Y:S01]  /*558e0*/  LDL.LU R31, [R1+0x102c] ;  /* 0x00102c00011f7983 */ /* 0x000ea20000300800 */
[C---:B---3--:R-:W-:Y:S01]  /*558f0*/  HMMA.16816.F32.BF16 R4, R20.reuse, R6, R16 ;  /* 0x000000061404723c */ /* 0x048fe20000041810 */
[----:B------:R-:W3:Y:S01]  /*55900*/  LDL.LU.64 R18, [R1+0x40b0] ;  /* 0x0040b00001127983 */ /* 0x000ee20000300a00 */
[----:B------:R-:W3:Y:S11]  /*55910*/  LDL.LU.64 R16, [R1+0x40a8] ;  /* 0x0040a80001107983 */ /* 0x000ef60000300a00 */
[----:B------:R-:W-:Y:S10]  /*55920*/  @!UPT UIADD3 URZ, URZ, URZ, URZ ;  /* 0x0000003f3f3ff290 */ /* 0x000ff4000fffe03f */
[----:B------:R-:W-:Y:S01]  /*55930*/  STL.64 [R1+0xb10], R4 ;  /* 0x000b100401007387 */ /* 0x000fe20000100a00 */
[----:B------:R4:W-:Y:S02]  /*55940*/  STL.64 [R1+0xb18], R6 ;  /* 0x000b180601007387 */ /* 0x0009e40000100a00 */
[----:B------:R-:W3:Y:S01]  /*55950*/  LDL.LU R8, [R1+0x10b0] ;  /* 0x0010b00001087983 */ /* 0x000ee20000300800 */
[C---:B----4-:R-:W-:Y:S11]  /*55960*/  HMMA.16816.F32.BF16 R4, R20.reuse, R10, R56 ;  /* 0x0000000a1404723c */ /* 0x050ff60000041838 */
[----:B------:R-:W-:Y:S11]  /*55970*/  @!UPT UIADD3 URZ, URZ, URZ, URZ ;  /* 0x0000003f3f3ff290 */ /* 0x000ff6000fffe03f */
[----:B------:R-:W-:Y:S01]  /*55980*/  @!UPT UIADD3 URZ, URZ, URZ, URZ ;  /* 0x0000003f3f3ff290 */ /* 0x000fe2000fffe03f */
[----:B------:R-:W-:Y:S01]  /*55990*/  STL.64 [R1+0xb00], R4 ;  /* 0x000b000401007387 */ /* 0x000fe20000100a00 */
        /* <DEDUP_REMOVED lines=8> */
[C---:B--2---:R-:W-:Y:S03]  /*55a20*/  HMMA.16816.F32.BF16 R4, R20.reuse, R34, R36 ;  /* 0x000000221404723c */ /* 0x044fe60000041824 */
[----:B------:R-:W4:Y:S01]  /*55a30*/  LDL.64 R36, [R1+0x90] ;  /* 0x0000900001247983 */ /* 0x000f220000100a00 */
[----:B------:R-:W2:Y:S02]  /*55a40*/  LDL.LU R32, [R1+0x1050] ;  /* 0x0010500001207983 */ /* 0x000ea40000300800 */
[----:B------:R-:W2:Y:S02]  /*55a50*/  LDL.LU R33, [R1+0x1054] ;  /* 0x0010540001217983 */ /* 0x000ea40000300800 */
[----:B------:R-:W2:Y:S01]  /*55a60*/  LDL.LU R34, [R1+0x1058] ;  /* 0x0010580001227983 */ /* 0x000ea20000300800 */
[----:B------:R-:W2:Y:S11]  /*55a70*/  LDL.LU R35, [R1+0x105c] ;  /* 0x00105c0001237983 */ /* 0x000eb60000300800 */
[----:B------:R-:W-:Y:S04]  /*55a80*/  @!UPT UIADD3 URZ, URZ, URZ, URZ ;  /* 0x0000003f3f3ff290 */ /* 0x000fe8000fffe03f */
[----:B------:R-:W-:Y:S02]  /*55a90*/  IMAD.MOV.U32 R43, RZ, RZ, R4 ;  /* 0x000000ffff2b7224 */ /* 0x000fe400078e0004 */
[----:B------:R-:W-:Y:S02]  /*55aa0*/  IMAD.MOV.U32 R47, RZ, RZ, R5 ;  /* 0x000000ffff2f7224 */ /* 0x000fe400078e0005 */
[----:B------:R-:W-:Y:S02]  /*55ab0*/  IMAD.MOV.U32 R4, RZ, RZ, R13 ;  /* 0x000000ffff047224 */ /* 0x000fe400078e000d */
[----:B------:R-:W-:Y:S02]  /*55ac0*/  IMAD.MOV.U32 R5, RZ, RZ, R12 ;  /* 0x000000ffff057224 */ /* 0x000fe400078e000c */
[----:B------:R-:W-:Y:S01]  /*55ad0*/  HMMA.16816.F32.BF16 R12, R20, R14, R28 ;  /* 0x0000000e140c723c */ /* 0x000fe2000004181c */
[----:B------:R-:W-:Y:S01]  /*55ae0*/  STL.64 [R1+0x4048], R42 ;  /* 0x0040482a01007387 */ /* 0x000fe20000100a00 */
[----:B------:R-:W-:-:S02]  /*55af0*/  IMAD.MOV.U32 R51, RZ, RZ, R7 ;  /* 0x000000ffff337224 */ /* 0x000fc400078e0007 */
[----:B------:R0:W-:Y:S02]  /*55b00*/  STL.64 [R1+0x4040], R40 ;  /* 0x0040402801007387 */ /* 0x0001e40000100a00 */
[----:B------:R-:W-:Y:S01]  /*55b10*/  IMAD.MOV.U32 R50, RZ, RZ, R6 ;  /* 0x000000ffff327224 */ /* 0x000fe200078e0006 */
[----:B0-----:R-:W2:Y:S01]  /*55b20*/  LDL.LU R40, [R1+0x1070] ;  /* 0x0010700001287983 */ /* 0x001ea20000300800 */
[----:B------:R-:W2:Y:S02]  /*55b30*/  LDL.LU R41, [R1+0x1074] ;  /* 0x0010740001297983 */ /* 0x000ea40000300800 */
[----:B------:R-:W2:Y:S02]  /*55b40*/  LDL.LU R42, [R1+0x1078] ;  /* 0x00107800012a7983 */ /* 0x000ea40000300800 */
[----:B------:R-:W2:Y:S01]  /*55b50*/  LDL.LU R43, [R1+0x107c] ;  /* 0x00107c00012b7983 */ /* 0x000ea20000300800 */
[----:B------:R-:W-:Y:S01]  /*55b60*/  STL [R1+0x377c], R51 ;  /* 0x00377c3301007387 */ /* 0x000fe20000100800 */
[----:B------:R-:W-:Y:S02]  /*55b70*/  STL [R1+0x3778], R50 ;  /* 0x0037783201007387 */ /* 0x000fe40000100800 */
[----:B------:R-:W2:Y:S07]  /*55b80*/  LDL.LU.64 R28, [R1+0x40a0] ;  /* 0x0040a000011c7983 */ /* 0x000eae0000300a00 */
[----:B------:R-:W-:Y:S01]  /*55b90*/  STL.64 [R1+0xae0], R12 ;  /* 0x000ae00c01007387 */ /* 0x000fe20000100a00 */
[----:B------:R0:W-:Y:S02]  /*55ba0*/  STL [R1+0xae8], R14 ;  /* 0x000ae80e01007387 */ /* 0x0001e40000100800 */
[----:B------:R-:W-:-:S02]  /*55bb0*/  IMAD.MOV.U32 R46, RZ, RZ, R15 ;  /* 0x000000ffff2e7224 */ /* 0x000fc400078e000f */
        /* <DEDUP_REMOVED lines=8> */
[----:B---3--:R-:W-:Y:S11]  /*55c40*/  HMMA.16816.F32.BF16 R8, R20, R14, R8 ;  /* 0x0000000e1408723c */ /* 0x008ff60000041808 */
[----:B------:R-:W-:Y:S11]  /*55c50*/  @!UPT UIADD3 URZ, URZ, URZ, URZ ;  /* 0x0000003f3f3ff290 */ /* 0x000ff6000fffe03f */
[----:B------:R-:W-:Y:S01]  /*55c60*/  @!UPT UIADD3 URZ, URZ, URZ, URZ ;  /* 0x0000003f3f3ff290 */ /* 0x000fe2000fffe03f */
[----:B------:R0:W-:Y:S01]  /*55c70*/  STL.64 [R1+0xad0], R8 ;  /* 0x000ad00801007387 */ /* 0x0001e20000100a00 */
[----:B------:R-:W-:Y:S02]  /*55c80*/  IMAD.MOV.U32 R51, RZ, RZ, R10 ;  /* 0x000000ffff337224 */ /* 0x000fe400078e000a */
[----:B------:R-:W-:Y:S02]  /*55c90*/  IMAD.MOV.U32 R50, RZ, RZ, R11 ;  /* 0x000000ffff327224 */ /* 0x000fe400078e000b */
[----:B------:R-:W3:Y:S04]  /*55ca0*/  LDL.LU.64 R10, [R1+0x4088] ;  /* 0x00408800010a7983 */ /* 0x000ee80000300a00 */
[----:B0-----:R-:W3:Y:S01]  /*55cb0*/  LDL.LU.64 R8, [R1+0x4080] ;  /* 0x0040800001087983 */ /* 0x001ee20000300a00 */
[----:B--2---:R0:W-:Y:S03]  /*55cc0*/  STL.64 [R1+0x4070], R12 ;  /* 0x0040700c01007387 */ /* 0x0041e60000100a00 */
[----:B0-----:R-:W2:Y:S01]  /*55cd0*/  LDL.LU R12, [R1+0x1090] ;  /* 0x00109000010c7983 */ /* 0x001ea20000300800 */
[----:B------:R-:W2:Y:S02]  /*55ce0*/  LDL.LU R13, [R1+0x1094] ;  /* 0x00109400010d7983 */ /* 0x000ea40000300800 */
[----:B------:R-:W2:Y:S02]  /*55cf0*/  LDL.LU R14, [R1+0x1098] ;  /* 0x00109800010e7983 */ /* 0x000ea40000300800 */
[----:B------:R-:W2:Y:S01]  /*55d00*/  LDL.LU R15, [R1+0x109c] ;  /* 0x00109c00010f7983 */ /* 0x000ea20000300800 */
[----:B------:R-:W-:Y:S01]  /*55d10*/  STL.64 [R1+0x4068], R50 ;  /* 0x0040683201007387 */ /* 0x000fe20000100a00 */
[----:B------:R0:W-:Y:S03]  /*55d20*/  STL.64 [R1+0x4060], R48 ;  /* 0x0040603001007387 */ /* 0x0001e60000100a00 */
[----:B0-----:R-:W2:Y:S01]  /*55d30*/  LDL.LU R48, [R1+0x10a0] ;  /* 0x0010a00001307983 */ /* 0x001ea20000300800 */
[----:B------:R-:W2:Y:S02]  /*55d40*/  LDL.LU R49, [R1+0x10a4] ;  /* 0x0010a40001317983 */ /* 0x000ea40000300800 */
[----:B------:R-:W2:Y:S02]  /*55d50*/  LDL.LU R50, [R1+0x10a8] ;  /* 0x0010a80001327983 */ /* 0x000ea40000300800 */
[----:B------:R-:W2:Y:S01]  /*55d60*/  LDL.LU R51, [R1+0x10ac] ;  /* 0x0010ac0001337983 */ /* 0x000ea20000300800 */
[C---:B---3--:R-:W-:Y:S08]  /*55d70*/  HMMA.16816.F32.BF16 R44, R8.reuse, R28, R44 ;  /* 0x0000001c082c723c */ /* 0x048ff0000004182c */
[----:B------:R-:W-:Y:S08]  /*55d80*/  HMMA.16816.F32.BF16 R4, R8, R4, R40 ;  /* 0x000000040804723c */ /* 0x000ff00000041828 */
[----:B--2---:R-:W-:Y:S07]  /*55d90*/  HMMA.16816.F32.BF16 R48, R20, R18, R48 ;  /* 0x000000121430723c */ /* 0x004fee0000041830 */
[----:B------:R-:W-:-:S02]  /*55da0*/  IMAD.MOV.U32 R20, RZ, RZ, R2 ;  /* 0x000000ffff147224 */ /* 0x000fc400078e0002 */
[----:B------:R-:W-:Y:S01]  /*55db0*/  IMAD.MOV.U32 R21, RZ, RZ, R3 ;  /* 0x000000ffff157224 */ /* 0x000fe200078e0003 */
[----:B------:R-:W2:Y:S06]  /*55dc0*/  LDL.LU R2, [R1+0x407c] ;  /* 0x00407c0001027983 */ /* 0x000eac0000300800 */
[C---:B------:R-:W-:Y:S07]  /*55dd0*/  HMMA.16816.F32.BF16 R12, R8.reuse, R20, R12 ;  /* 0x00000014080c723c */ /* 0x040fee000004180c */
[----:B------:R-:W-:Y:S01]  /*55de0*/  STL.64 [R1+0x960], R48 ;  /* 0x0009603001007387 */ /* 0x000fe20000100a00 */
[----:B------:R-:W-:Y:S02]  /*55df0*/  STL.64 [R1+0x968], R50 ;  /* 0x0009683201007387 */ /* 0x000fe40000100a00 */
[----:B------:R-:W3:Y:S11]  /*55e00*/  LDL.LU R3, [R1+0x4078] ;  /* 0x0040780001037983 */ /* 0x000ef60000300800 */
[----:B------:R-:W-:Y:S02]  /*55e10*/  @!UPT UIADD3 URZ, URZ, URZ, URZ ;  /* 0x0000003f3f3ff290 */ /* 0x000fe4000fffe03f */
[----:B------:R0:W-:Y:S01]  /*55e20*/  STL.64 [R1+0xac0], R12 ;  /* 0x000ac00c01007387 */ /* 0x0001e20000100a00 */
[----:B------:R1:W-:Y:S03]  /*55e30*/  STL.64 [R1+0xac8], R14 ;  /* 0x000ac80e01007387 */ /* 0x0003e60000100a00 */
[----:B0-----:R-:W2:Y:S01]  /*55e40*/  LDL.LU R12, [R1+0x1040] ;  /* 0x00104000010c7983 */ /* 0x001ea20000300800 */
[----:B------:R-:W-:Y:S02]  /*55e50*/  STL.64 [R1+0xab0], R44 ;  /* 0x000ab02c01007387 */ /* 0x000fe40000100a00 */
[----:B------:R-:W-:Y:S02]  /*55e60*/  STL.64 [R1+0xab8], R46 ;  /* 0x000ab82e01007387 */ /* 0x000fe40000100a00 */
[----:B------:R0:W-:Y:S01]  /*55e70*/  STL.64 [R1+0xaa0], R4 ;  /* 0x000aa00401007387 */ /* 0x0001e20000100a00 */
[----:B------:R-:W-:Y:S01]  /*55e80*/  STL.64 [R1+0xaa8], R6 ;  /* 0x000aa80601007387 */ /* 0x000fe20000100a00 */
[----:B------:R-:W2:Y:S02]  /*55e90*/  LDL.LU R13, [R1+0x1044] ;  /* 0x00104400010d7983 */ /* 0x000ea40000300800 */
[----:B-1----:R-:W2:Y:S02]  /*55ea0*/  LDL.LU R14, [R1+0x1048] ;  /* 0x00104800010e7983 */ /* 0x002ea40000300800 */
[----:B------:R-:W2:Y:S01]  /*55eb0*/  LDL.LU R15, [R1+0x104c] ;  /* 0x00104c00010f7983 */ /* 0x000ea20000300800 */
[----:B0-----:R-:W2:Y:S01]  /*55ec0*/  LDL.64 R4, [R1+0x70] ;  /* 0x0000700001047983 */ /* 0x001ea20000100a00 */
[C---:B----4-:R-:W-:Y:S08]  /*55ed0*/  HMMA.16816.F32.BF16 R40, R8.reuse, R36, R56 ;  /* 0x000000240828723c */ /* 0x050ff00000041838 */
[----:B------:R-:W-:Y:S01]  /*55ee0*/  HMMA.16816.F32.BF16 R32, R8, R24, R32 ;  /* 0x000000180820723c */ /* 0x000fe20000041820 */
[----:B------:R-:W-:-:S02]  /*55ef0*/  IMAD.MOV.U32 R19, RZ, RZ, R36 ;  /* 0x000000ffff137224 */ /* 0x000fc400078e0024 */
[----:B------:R-:W-:Y:S11]  /*55f00*/  IMAD.MOV.U32 R18, RZ, RZ, R37 ;  /* 0x000000ffff127224 */ /* 0x000ff600078e0025 */
[----:B------:R-:W-:Y:S01]  /*55f10*/  @!UPT UIADD3 URZ, URZ, URZ, URZ ;  /* 0x0000003f3f3ff290 */ /* 0x000fe2000fffe03f */
[----:B------:R-:W-:Y:S01]  /*55f20*/  STL.64 [R1+0xa90], R40 ;  /* 0x000a902801007387 */ /* 0x000fe20000100a00 */
[----:B------:R-:W-:Y:S07]  /*55f30*/  STL.64 [R1+0xa98], R42 ;  /* 0x000a982a01007387 */ /* 0x000fee0000100a00 */
[----:B------:R0:W-:Y:S02]  /*55f40*/  STL.64 [R1+0xa80], R32 ;  /* 0x000a802001007387 */ /* 0x0001e40000100a00 */
[----:B------:R-:W4:Y:S01]  /*55f50*/  LDL.LU R44, [R1+0x1810] ;  /* 0x00181000012c7983 */ /* 0x000f220000300800 */
[----:B------:R-:W4:Y:S01]  /*55f60*/  LDL.LU R45, [R1+0x1814] ;  /* 0x00181400012d7983 */ /* 0x000f220000300800 */
[----:B------:R-:W4:Y:S02]  /*55f70*/  LDL.LU R46, [R1+0x1818] ;  /* 0x00181800012e7983 */ /* 0x000f240000300800 */
[----:B------:R-:W4:Y:S02]  /*55f80*/  LDL.LU R47, [R1+0x181c] ;  /* 0x00181c00012f7983 */ /* 0x000f240000300800 */
[----:B------:R-:W3:Y:S01]  /*55f90*/  LDL.LU R48, [R1+0x1860] ;  /* 0x0018600001307983 */ /* 0x000ee20000300800 */
[----:B------:R-:W3:Y:S01]  /*55fa0*/  LDL.LU R49, [R1+0x1864] ;  /* 0x0018640001317983 */ /* 0x000ee20000300800 */
[----:B------:R-:W3:Y:S02]  /*55fb0*/  LDL.LU R50, [R1+0x1868] ;  /* 0x0018680001327983 */ /* 0x000ee40000300800 */
[----:B------:R-:W3:Y:S01]  /*55fc0*/  LDL.LU R51, [R1+0x186c] ;  /* 0x00186c0001337983 */ /* 0x000ee20000300800 */
[----:B0-----:R-:W3:Y:S01]  /*55fd0*/  LDL.64 R32, [R1+0x50] ;  /* 0x0000500001207983 */ /* 0x001ee20000100a00 */
        /* <DEDUP_REMOVED lines=8> */
[----:B------:R-:W-:-:S02]  /*56060*/  IMAD.MOV.U32 R54, RZ, RZ, R34 ;  /* 0x000000ffff367224 */ /* 0x000fc400078e0022 */
[----:B------:R0:W-:Y:S02]  /*56070*/  STL.64 [R1+0x4008], R24 ;  /* 0x0040081801007387 */ /* 0x0001e40000100a00 */
[----:B------:R-:W-:Y:S02]  /*56080*/  IMAD.MOV.U32 R55, RZ, RZ, R35 ;  /* 0x000000ffff377224 */ /* 0x000fe400078e0023 */
[----:B------:R-:W-:Y:S02]  /*56090*/  IMAD.MOV.U32 R57, RZ, RZ, R26 ;  /* 0x000000ffff397224 */ /* 0x000fe400078e001a */
[----:B------:R-:W-:Y:S01]  /*560a0*/  IMAD.MOV.U32 R56, RZ, RZ, R27 ;  /* 0x000000ffff387224 */ /* 0x000fe200078e001b */
[----:B0-----:R-:W3:Y:S01]  /*560b0*/  LDL.LU R24, [R1+0x1840] ;  /* 0x0018400001187983 */ /* 0x001ee20000300800 */
[----:B------:R-:W3:Y:S02]  /*560c0*/  LDL.LU R25, [R1+0x1844] ;  /* 0x0018440001197983 */ /* 0x000ee40000300800 */
[----:B------:R-:W3:Y:S02]  /*560d0*/  LDL.LU R26, [R1+0x1848] ;  /* 0x00184800011a7983 */ /* 0x000ee40000300800 */
[----:B------:R-:W3:Y:S01]  /*560e0*/  LDL.LU R27, [R1+0x184c] ;  /* 0x00184c00011b7983 */ /* 0x000ee20000300800 */
[----:B------:R-:W-:Y:S01]  /*560f0*/  STL [R1+0x36fc], R54 ;  /* 0x0036fc3601007387 */ /* 0x000fe20000100800 */
[----:B------:R-:W-:Y:S01]  /*56100*/  STL [R1+0x36f8], R55 ;  /* 0x0036f83701007387 */ /* 0x000fe20000100800 */
        /* <DEDUP_REMOVED lines=8> */
[----:B------:R-:W3:Y:S01]  /*56190*/  LDL.LU R4, [R1+0x17f0] ;  /* 0x0017f00001047983 */ /* 0x000ee20000300800 */
[----:B------:R-:W3:Y:S01]  /*561a0*/  LDL.LU R5, [R1+0x17f4] ;  /* 0x0017f40001057983 */ /* 0x000ee20000300800 */
[----:B--2---:R-:W-:-:S02]  /*561b0*/  IMAD.MOV.U32 R6, RZ, RZ, R13 ;  /* 0x000000ffff067224 */ /* 0x004fc400078e000d */
[----:B------:R-:W-:Y:S02]  /*561c0*/  IMAD.MOV.U32 R7, RZ, RZ, R12 ;  /* 0x000000ffff077224 */ /* 0x000fe400078e000c */
[----:B------:R-:W0:Y:S04]  /*561d0*/  LDSM.16.MT88.4 R12, [R0+0x4100] ;  /* 0x00410000000c783b */ /* 0x000e280000004200 */
[----:B0-----:R-:W-:Y:S01]  /*561e0*/  STL.64 [R1+0x3fa8], R14 ;  /* 0x003fa80e01007387 */ /* 0x001fe20000100a00 */
[----:B------:R0:W-:Y:S03]  /*561f0*/  STL.64 [R1+0x3fa0], R12 ;  /* 0x003fa00c01007387 */ /* 0x0001e60000100a00 */
[----:B0-----:R-:W2:Y:S01]  /*56200*/  LDL.LU R12, [R1+0x1850] ;  /* 0x00185000010c7983 */ /* 0x001ea20000300800 */
[----:B------:R-:W2:Y:S02]  /*56210*/  LDL.LU R13, [R1+0x1854] ;  /* 0x00185400010d7983 */ /* 0x000ea40000300800 */
[----:B------:R-:W2:Y:S02]  /*56220*/  LDL.LU R14, [R1+0x1858] ;  /* 0x00185800010e7983 */ /* 0x000ea40000300800 */
[----:B------:R-:W2:Y:S01]  /*56230*/  LDL.LU R15, [R1+0x185c] ;  /* 0x00185c00010f7983 */ /* 0x000ea20000300800 */
[C---:B---3--:R-:W-:Y:S11]  /*56240*/  HMMA.16816.F32.BF16 R48, R8.reuse, R16, R48 ;  /* 0x000000100830723c */ /* 0x048ff60000041830 */
[----:B------:R-:W-:Y:S11]  /*56250*/  @!UPT UIADD3 URZ, URZ, URZ, URZ ;  /* 0x0000003f3f3ff290 */ /* 0x000ff6000fffe03f */
[----:B------:R-:W-:Y:S01]  /*56260*/  @!UPT UIADD3 URZ, URZ, URZ, URZ ;  /* 0x0000003f3f3ff290 */ /* 0x000fe2000fffe03f */
[----:B------:R-:W-:Y:S01]  /*56270*/  STL [R1+0xc70], R48 ;  /* 0x000c703001007387 */ /* 0x000fe20000100800 */
[----:B------:R-:W-:Y:S02]  /*56280*/  IMAD.MOV.U32 R55, RZ, RZ, R50 ;  /* 0x000000ffff377224 */ /* 0x000fe400078e0032 */
[----:B------:R-:W-:Y:S02]  /*56290*/  IMAD.MOV.U32 R54, RZ, RZ, R49 ;  /* 0x000000ffff367224 */ /* 0x000fe400078e0031 */
[----:B------:R0:W-:Y:S02]  /*562a0*/  STL [R1+0xc7c], R51 ;  /* 0x000c7c3301007387 */ /* 0x0001e40000100800 */
[----:B0-----:R-:W3:Y:S01]  /*562b0*/  LDL.LU.64 R50, [R1+0x4068] ;  /* 0x0040680001327983 */ /* 0x001ee20000300a00 */
[----:B------:R-:W3:Y:S02]  /*562c0*/  LDL.LU.64 R48, [R1+0x4060] ;  /* 0x0040600001307983 */ /* 0x000ee40000300a00 */
[----:B------:R-:W-:Y:S02]  /*562d0*/  STL [R1+0x394c], R55 ;  /* 0x00394c3701007387 */ /* 0x000fe40000100800 */
[----:B------:R-:W-:Y:S01]  /*562e0*/  STL [R1+0x3948], R54 ;  /* 0x0039483601007387 */ /* 0x000fe20000100800 */
[C---:B--2---:R-:W-:Y:S11]  /*562f0*/  HMMA.16816.F32.BF16 R12, R8.reuse, R32, R12 ;  /* 0x00000020080c723c */ /* 0x044ff6000004180c */
[----:B------:R-:W-:Y:S11]  /*56300*/  @!UPT UIADD3 URZ, URZ, URZ, URZ ;  /* 0x0000003f3f3ff290 */ /* 0x000ff6000fffe03f */
[----:B------:R-:W-:Y:S01]  /*56310*/  @!UPT UIADD3 URZ, URZ, URZ, URZ ;  /* 0x0000003f3f3ff290 */ /* 0x000fe2000fffe03f */
[----:B------:R0:W-:Y:S01]  /*56320*/  STL.64 [R1+0xc60], R12 ;  /* 0x000c600c01007387 */ /* 0x0001e20000100a00 */
[----:B------:R-:W-:Y:S02]  /*56330*/  STL.64 [R1+0xc68], R14 ;  /* 0x000c680e01007387 */ /* 0x000fe40000100a00 */
[----:B0-----:R-:W-:Y:S02]  /*56340*/  IMAD.MOV.U32 R13, RZ, RZ, R32 ;  /* 0x000000ffff0d7224 */ /* 0x001fe400078e0020 */
[----:B------:R-:W-:Y:S02]  /*56350*/  IMAD.MOV.U32 R12, RZ, RZ, R33 ;  /* 0x000000ffff0c7224 */ /* 0x000fe400078e0021 */
[----:B------:R-:W2:Y:S01]  /*56360*/  LDL.LU.64 R32, [R1+0x4058] ;  /* 0x0040580001207983 */ /* 0x000ea20000300a00 */
[C---:B------:R-:W-:Y:S01]  /*56370*/  HMMA.16816.F32.BF16 R24, R8.reuse, R56, R24 ;  /* 0x000000380818723c */ /* 0x040fe20000041818 */
[----:B------:R-:W3:Y:S11]  /*56380*/  LDL.LU R56, [R1+0x17e0] ;  /* 0x0017e00001387983 */ /* 0x000ef60000300800 */
[----:B------:R-:W-:Y:S11]  /*56390*/  @!UPT UIADD3 URZ, URZ, URZ, URZ ;  /* 0x0000003f3f3ff290 */ /* 0x000ff6000fffe03f */
[----:B------:R0:W-:Y:S01]  /*563a0*/  STL.64 [R1+0xc50], R24 ;  /* 0x000c501801007387 */ /* 0x0001e20000100a00 */
[----:B------:R1:W-:Y:S02]  /*563b0*/  STL.64 [R1+0xc58], R26 ;  /* 0x000c581a01007387 */ /* 0x0003e40000100a00 */
[----:B------:R-:W3:Y:S02]  /*563c0*/  LDL.LU R57, [R1+0x17e4] ;  /* 0x0017e40001397983 */ /* 0x000ee40000300800 */
[----:B------:R-:W3:Y:S01]  /*563d0*/  LDL.LU R58, [R1+0x17e8] ;  /* 0x0017e800013a7983 */ /* 0x000ee20000300800 */
[----:B------:R-:W3:Y:S04]  /*563e0*/  LDL.LU R59, [R1+0x17ec] ;  /* 0x0017ec00013b7983 */ /* 0x000ee80000300800 */
[----:B0-----:R-:W3:Y:S01]  /*563f0*/  LDL.LU R24, [R1+0x650] ;  /* 0x0006500001187983 */ /* 0x001ee20000300800 */
[----:B------:R-:W3:Y:S02]  /*56400*/  LDL.LU R25, [R1+0x654] ;  /* 0x0006540001197983 */ /* 0x000ee40000300800 */
[----:B-1----:R-:W3:Y:S02]  /*56410*/  LDL.LU R26, [R1+0x658] ;  /* 0x00065800011a7983 */ /* 0x002ee40000300800 */
[----:B------:R-:W3:Y:S01]  /*56420*/  LDL.LU R27, [R1+0x65c] ;  /* 0x00065c00011b7983 */ /* 0x000ee20000300800 */
        /* <DEDUP_REMOVED lines=9> */
[----:B------:R-:W-:Y:S01]  /*564c0*/  STL.64 [R1+0xc30], R40 ;  /* 0x000c302801007387 */ /* 0x000fe20000100a00 */
[----:B------:R0:W-:Y:S03]  /*564d0*/  STL.64 [R1+0xc38], R42 ;  /* 0x000c382a01007387 */ /* 0x0001e60000100a00 */
        /* <DEDUP_REMOVED lines=8> */
[----:B------:R-:W4:Y:S02]  /*56560*/  LDL.LU.64 R44, [R1+0x4030] ;  /* 0x00403000012c7983 */ /* 0x000f240000300a00 */
[----:B--2---:R-:W-:Y:S02]  /*56570*/  STL.64 [R1+0x3fd8], R42 ;  /* 0x003fd82a01007387 */ /* 0x004fe40000100a00 */
[----:B------:R0:W-:Y:S02]  /*56580*/  STL.64 [R1+0x3fd0], R40 ;  /* 0x003fd02801007387 */ /* 0x0001e40000100a00 */
[----:B0-----:R-:W4:Y:S01]  /*56590*/  LDL.LU R40, [R1+0x1800] ;  /* 0x0018000001287983 */ /* 0x001f220000300800 */
[----:B------:R-:W4:Y:S02]  /*565a0*/  LDL.LU R41, [R1+0x1804] ;  /* 0x0018040001297983 */ /* 0x000f240000300800 */
[----:B------:R-:W4:Y:S02]  /*565b0*/  LDL.LU R42, [R1+0x1808] ;  /* 0x00180800012a7983 */ /* 0x000f240000300800 */
[----:B------:R-:W4:Y:S01]  /*565c0*/  LDL.LU R43, [R1+0x180c] ;  /* 0x00180c00012b7983 */ /* 0x000f220000300800 */
[C---:B---3--:R-:W-:Y:S08]  /*565d0*/  HMMA.16816.F32.BF16 R4, R8.reuse, R48, R4 ;  /* 0x000000300804723c */ /* 0x048ff00000041804 */
[C---:B------:R-:W-:Y:S11]  /*565e0*/  HMMA.16816.F32.BF16 R56, R8.reuse, R52, R56 ;  /* 0x000000340838723c */ /* 0x040ff60000041838 */
[----:B------:R-:W-:Y:S05]  /*565f0*/  @!UPT UIADD3 URZ, URZ, URZ, URZ ;  /* 0x0000003f3f3ff290 */ /* 0x000fea000fffe03f */
[----:B------:R-:W-:Y:S02]  /*56600*/  IMAD.MOV.U32 R34, RZ, RZ, R5 ;  /* 0x000000ffff227224 */ /* 0x000fe400078e0005 */
[----:B------:R-:W-:Y:S01]  /*56610*/  IMAD.MOV.U32 R35, RZ, RZ, R6 ;  /* 0x000000ffff237224 */ /* 0x000fe200078e0006 */
[C---:B----4-:R-:W-:Y:S11]  /*56620*/  HMMA.16816.F32.BF16 R40, R8.reuse, R44, R40 ;  /* 0x0000002c0828723c */ /* 0x050ff60000041828 */
[----:B------:R-:W-:Y:S11]  /*56630*/  @!UPT UIADD3 URZ, URZ, URZ, URZ ;  /* 0x0000003f3f3ff290 */ /* 0x000ff6000fffe03f */
[----:B------:R-:W-:Y:S01]  /*56640*/  @!UPT UIADD3 URZ, URZ, URZ, URZ ;  /* 0x0000003f3f3ff290 */ /* 0x000fe2000fffe03f */
[----:B------:R0:W-:Y:S01]  /*56650*/  STL.64 [R1+0xc10], R40 ;  /* 0x000c102801007387 */ /* 0x0001e20000100a00 */
[----:B------:R-:W-:Y:S03]  /*56660*/  STL.64 [R1+0xc18], R42 ;  /* 0x000c182a01007387 */ /* 0x000fe60000100a00 */
[----:B0-----:R-:W2:Y:S01]  /*56670*/  LDL.64 R40, [R1+0xa0] ;  /* 0x0000a00001287983 */ /* 0x001ea20000100a00 */
[----:B------:R-:W-:Y:S02]  /*56680*/  STL.64 [R1+0x3fc8], R46 ;  /* 0x003fc82e01007387 */ /* 0x000fe40000100a00 */
[----:B------:R0:W-:Y:S02]  /*56690*/  STL.64 [R1+0x3fc0], R44 ;  /* 0x003fc02c01007387 */ /* 0x0001e40000100a00 */
[----:B0-----:R-:W3:Y:S01]  /*566a0*/  LDL.LU R44, [R1+0x660] ;  /* 0x00066000012c7983 */ /* 0x001ee20000300800 */
[----:B------:R-:W3:Y:S02]  /*566b0*/  LDL.LU R45, [R1+0x664] ;  /* 0x00066400012d7983 */ /* 0x000ee40000300800 */
[----:B------:R-:W3:Y:S02]  /*566c0*/  LDL.LU R46, [R1+0x668] ;  /* 0x00066800012e7983 */ /* 0x000ee40000300800 */
[----:B------:R-:W3:Y:S01]  /*566d0*/  LDL.LU R47, [R1+0x66c] ;  /* 0x00066c00012f7983 */ /* 0x000ee20000300800 */
[----:B------:R-:W-:Y:S01]  /*566e0*/  STL [R1+0xc00], R4 ;  /* 0x000c000401007387 */ /* 0x000fe20000100800 */
[----:B------:R0:W-:Y:S03]  /*566f0*/  STL [R1+0xc0c], R7 ;  /* 0x000c0c0701007387 */ /* 0x0001e60000100800 */
[----:B0-----:R-:W4:Y:S01]  /*56700*/  LDL.LU.64 R6, [R1+0x4028] ;  /* 0x0040280001067983 */ /* 0x001f220000300a00 */
[----:B------:R-:W4:Y:S02]  /*56710*/  LDL.LU.64 R4, [R1+0x4020] ;  /* 0x0040200001047983 */ /* 0x000f240000300a00 */
        /* <DEDUP_REMOVED lines=12> */
[----:B------:R0:W-:Y:S01]  /*567e0*/  STL.64 [R1+0xbf0], R56 ;  /* 0x000bf03801007387 */ /* 0x0001e20000100a00 */
[----:B------:R-:W-:Y:S03]  /*567f0*/  STL.64 [R1+0xbf8], R58 ;  /* 0x000bf83a01007387 */ /* 0x000fe60000100a00 */
[----:B0-----:R-:W2:Y:S01]  /*56800*/  LDL.LU.64 R56, [R1+0x4018] ;  /* 0x0040180001387983 */ /* 0x001ea20000300a00 */
[----:B------:R-:W-:Y:S01]  /*56810*/  STL.64 [R1+0x3ff0], R52 ;  /* 0x003ff03401007387 */ /* 0x000fe20000100a00 */
[----:B--2---:R-:W-:Y:S08]  /*56820*/  HMMA.16816.F32.BF16 R48, R8, R56, R48 ;  /* 0x000000380830723c */ /* 0x004ff00000041830 */
[C---:B----4-:R-:W-:Y:S11]  /*56830*/  HMMA.16816.F32.BF16 R8, R4.reuse, R28, R24 ;  /* 0x0000001c0408723c */ /* 0x050ff60000041818 */
[----:B------:R-:W-:Y:S05]  /*56840*/  @!UPT UIADD3 URZ, URZ, URZ, URZ ;  /* 0x0000003f3f3ff290 */ /* 0x000fea000fffe03f */
[----:B------:R-:W-:Y:S02]  /*56850*/  IMAD.MOV.U32 R39, RZ, RZ, R50 ;  /* 0x000000ffff277224 */ /* 0x000fe400078e0032 */
[----:B------:R-:W-:Y:S01]  /*56860*/  IMAD.MOV.U32 R38, RZ, RZ, R49 ;  /* 0x000000ffff267224 */ /* 0x000fe200078e0031 */
[----:B------:R-:W-:Y:S01]  /*56870*/  STL [R1+0xa60], R48 ;  /* 0x000a603001007387 */ /* 0x000fe20000100800 */
[----:B------:R-:W-:Y:S02]  /*56880*/  STL [R1+0xa6c], R51 ;  /* 0x000a6c3301007387 */ /* 0x000fe40000100800 */
[----:B------:R-:W-:Y:S01]  /*56890*/  STL [R1+0x36c4], R39 ;  /* 0x0036c42701007387 */ /* 0x000fe20000100800 */
[----:B------:R-:W-:Y:S01]  /*568a0*/  STL [R1+0x36c0], R38 ;  /* 0x0036c02601007387 */ /* 0x000fe20000100800 */
[----:B------:R3:W-:Y:S02]  /*568b0*/  STL.64 [R1+0x4010], R36 ;  /* 0x0040102401007387 */ /* 0x0007e40000100a00 */
[C---:B---3--:R-:W-:Y:S01]  /*568c0*/  HMMA.16816.F32.BF16 R36, R4.reuse, R20, R44 ;  /* 0x000000140424723c */ /* 0x048fe2000004182c */
[----:B------:R-:W-:Y:S11]  /*568d0*/  STL.64 [R1+0x3ff8], R20 ;  /* 0x003ff81401007387 */ /* 0x000ff60000100a00 */
[----:B------:R-:W-:Y:S11]  /*568e0*/  @!UPT UIADD3 URZ, URZ, URZ, URZ ;  /* 0x0000003f3f3ff290 */ /* 0x000ff6000fffe03f */
[----:B------:R0:W-:Y:S01]  /*568f0*/  STL.64 [R1+0xa50], R36 ;  /* 0x000a502401007387 */ /* 0x0001e20000100a00 */
[----:B------:R1:W-:Y:S02]  /*56900*/  STL.64 [R1+0xa58], R38 ;  /* 0x000a582601007387 */ /* 0x0003e40000100a00 */
[----:B------:R-:W2:Y:S02]  /*56910*/  LDL.LU R44, [R1+0x620] ;  /* 0x00062000012c7983 */ /* 0x000ea40000300800 */
[----:B------:R-:W-:Y:S01]  /*56920*/  STL.64 [R1+0xa40], R8 ;  /* 0x000a400801007387 */ /* 0x000fe20000100a00 */
[----:B------:R3:W-:Y:S01]  /*56930*/  STL.64 [R1+0xa48], R10 ;  /* 0x000a480a01007387 */ /* 0x0007e20000100a00 */
[----:B------:R-:W2:Y:S02]  /*56940*/  LDL.LU R45, [R1+0x624] ;  /* 0x00062400012d7983 */ /* 0x000ea40000300800 */
[----:B------:R-:W2:Y:S02]  /*56950*/  LDL.LU R46, [R1+0x628] ;  /* 0x00062800012e7983 */ /* 0x000ea40000300800 */
[----:B------:R-:W2:Y:S01]  /*56960*/  LDL.LU R47, [R1+0x62c] ;  /* 0x00062c00012f7983 */ /* 0x000ea20000300800 */
[----:B0-----:R-:W4:Y:S01]  /*56970*/  LDL.LU R36, [R1+0x630] ;  /* 0x0006300001247983 */ /* 0x001f220000300800 */
[----:B------:R-:W4:Y:S02]  /*56980*/  LDL.LU R37, [R1+0x634] ;  /* 0x0006340001257983 */ /* 0x000f240000300800 */
[----:B-1----:R-:W4:Y:S02]  /*56990*/  LDL.LU R38, [R1+0x638] ;  /* 0x0006380001267983 */ /* 0x002f240000300800 */
[----:B------:R-:W4:Y:S01]  /*569a0*/  LDL.LU R39, [R1+0x63c] ;  /* 0x00063c0001277983 */ /* 0x000f220000300800 */
[----:B---3--:R-:W-:Y:S01]  /*569b0*/  HMMA.16816.F32.BF16 R8, R4, R40, R32 ;  /* 0x000000280408723c */ /* 0x008fe20000041820 */
[----:B------:R-:W-:-:S02]  /*569c0*/  IMAD.MOV.U32 R24, RZ, RZ, R19 ;  /* 0x000000ffff187224 */ /* 0x000fc400078e0013 */
[----:B------:R-:W-:Y:S01]  /*569d0*/  IMAD.MOV.U32 R25, RZ, RZ, R18 ;  /* 0x000000ffff197224 */ /* 0x000fe200078e0012 */
[----:B------:R-:W-:Y:S01]  /*569e0*/  STL.64 [R1+0x4000], R28 ;  /* 0x0040001c01007387 */ /* 0x000fe20000100a00 */
[----:B------:R-:W-:Y:S02]  /*569f0*/  IMAD.MOV.U32 R19, RZ, RZ, R40 ;  /* 0x000000ffff137224 */ /* 0x000fe400078e0028 */
[----:B------:R-:W-:Y:S02]  /*56a00*/  IMAD.MOV.U32 R18, RZ, RZ, R41 ;  /* 0x000000ffff127224 */ /* 0x000fe400078e0029 */
[----:B------:R-:W-:Y:S02]  /*56a10*/  IMAD.MOV.U32 R49, RZ, RZ, R22 ;  /* 0x000000ffff317224 */ /* 0x000fe400078e0016 */
[----:B------:R-:W-:Y:S11]  /*56a20*/  IMAD.MOV.U32 R48, RZ, RZ, R23 ;  /* 0x000000ffff307224 */ /* 0x000ff600078e0017 */
[----:B------:R-:W-:Y:S01]  /*56a30*/  @!UPT UIADD3 URZ, URZ, URZ, URZ ;  /* 0x0000003f3f3ff290 */ /* 0x000fe2000fffe03f */
[----:B------:R0:W-:Y:S01]  /*56a40*/  STL.64 [R1+0xa30], R8 ;  /* 0x000a300801007387 */ /* 0x0001e20000100a00 */
[----:B------:R-:W-:Y:S02]  /*56a50*/  IMAD.MOV.U32 R58, RZ, RZ, R10 ;  /* 0x000000ffff3a7224 */ /* 0x000fe400078e000a */
[----:B------:R-:W-:Y:S01]  /*56a60*/  IMAD.MOV.U32 R59, RZ, RZ, R11 ;  /* 0x000000ffff3b7224 */ /* 0x000fe200078e000b */
[----:B0-----:R-:W3:Y:S01]  /*56a70*/  LDL.LU R8, [R1+0x610] ;  /* 0x0006100001087983 */ /* 0x001ee20000300800 */
[----:B------:R-:W3:Y:S02]  /*56a80*/  LDL.LU R9, [R1+0x614] ;  /* 0x0006140001097983 */ /* 0x000ee40000300800 */
[----:B------:R-:W3:Y:S02]  /*56a90*/  LDL.LU R10, [R1+0x618] ;  /* 0x00061800010a7983 */ /* 0x000ee40000300800 */
[----:B------:R-:W3:Y:S01]  /*56aa0*/  LDL.LU R11, [R1+0x61c] ;  /* 0x00061c00010b7983 */ /* 0x000ee20000300800 */
        /* <DEDUP_REMOVED lines=11> */
[----:B------:R-:W2:Y:S02]  /*56b60*/  LDL.LU R22, [R1+0x1678] ;  /* 0x0016780001167983 */ /* 0x000ea40000300800 */
[----:B------:R-:W-:Y:S01]  /*56b70*/  IMAD.MOV.U32 R53, RZ, RZ, R12 ;  /* 0x000000ffff357224 */ /* 0x000fe200078e000c */
[----:B------:R-:W2:Y:S01]  /*56b80*/  LDL.LU R23, [R1+0x167c] ;  /* 0x00167c0001177983 */ /* 0x000ea20000300800 */
[----:B------:R-:W-:-:S02]  /*56b90*/  IMAD.MOV.U32 R52, RZ, RZ, R13 ;  /* 0x000000ffff347224 */ /* 0x000fc400078e000d */
[----:B------:R-:W2:Y:S02]  /*56ba0*/  LDL.LU R12, [R1+0x1640] ;  /* 0x00164000010c7983 */ /* 0x000ea40000300800 */
[----:B------:R-:W2:Y:S01]  /*56bb0*/  LDL.LU R13, [R1+0x1644] ;  /* 0x00164400010d7983 */ /* 0x000ea20000300800 */
[----:B------:R-:W2:Y:S01]  /*56bc0*/  LDL.LU R14, [R1+0x1648] ;  /* 0x00164800010e7983 */ /* 0x000ea20000300800 */
[----:B------:R-:W2:Y:S02]  /*56bd0*/  LDL.LU R15, [R1+0x164c] ;  /* 0x00164c00010f7983 */ /* 0x000ea40000300800 */
[----:B------:R-:W-:Y:S02]  /*56be0*/  STL [R1+0x36a4], R59 ;  /* 0x0036a43b01007387 */ /* 0x000fe40000100800 */
[----:B------:R-:W-:Y:S01]  /*56bf0*/  STL [R1+0x36a0], R58 ;  /* 0x0036a03a01007387 */ /* 0x000fe20000100800 */
[C---:B----4-:R-:W-:Y:S01]  /*56c00*/  HMMA.16816.F32.BF16 R24, R4.reuse, R24, R36 ;  /* 0x000000180418723c */ /* 0x050fe20000041824 */
[----:B------:R-:W4:Y:S11]  /*56c10*/  LDL.LU.64 R36, [R1+0x4010] ;  /* 0x0040100001247983 */ /* 0x000f360000300a00 */
[----:B------:R-:W-:Y:S11]  /*56c20*/  @!UPT UIADD3 URZ, URZ, URZ, URZ ;  /* 0x0000003f3f3ff290 */ /* 0x000ff6000fffe03f */
[----:B------:R0:W-:Y:S01]  /*56c30*/  STL.64 [R1+0xa20], R24 ;  /* 0x000a201801007387 */ /* 0x0001e20000100a00 */
[----:B------:R-:W-:Y:S03]  /*56c40*/  STL.64 [R1+0xa28], R26 ;  /* 0x000a281a01007387 */ /* 0x000fe60000100a00 */
[----:B0-----:R-:W2:Y:S01]  /*56c50*/  LDL.LU.64 R24, [R1+0x4008] ;  /* 0x0040080001187983 */ /* 0x001ea20000300a00 */
[C---:B---3--:R-:W-:Y:S11]  /*56c60*/  HMMA.16816.F32.BF16 R8, R4.reuse, R48, R8 ;  /* 0x000000300408723c */ /* 0x048ff60000041808 */
[----:B------:R-:W-:Y:S11]  /*56c70*/  @!UPT UIADD3 URZ, URZ, URZ, URZ ;  /* 0x0000003f3f3ff290 */ /* 0x000ff6000fffe03f */
[----:B------:R-:W-:Y:S02]  /*56c80*/  @!UPT UIADD3 URZ, URZ, URZ, URZ ;  /* 0x0000003f3f3ff290 */ /* 0x000fe4000fffe03f */
[----:B------:R-:W-:Y:S02]  /*56c90*/  IMAD.MOV.U32 R39, RZ, RZ, R10 ;  /* 0x000000ffff277224 */ /* 0x000fe400078e000a */
[----:B------:R-:W-:Y:S01]  /*56ca0*/  IMAD.MOV.U32 R38, RZ, RZ, R11 ;  /* 0x000000ffff267224 */ /* 0x000fe200078e000b */
[C---:B--2---:R-:W-:Y:S11]  /*56cb0*/  HMMA.16816.F32.BF16 R44, R4.reuse, R24, R44 ;  /* 0x00000018042c723c */ /* 0x044ff6000004182c */
[----:B------:R-:W-:Y:S11]  /*56cc0*/  @!UPT UIADD3 URZ, URZ, URZ, URZ ;  /* 0x0000003f3f3ff290 */ /* 0x000ff6000fffe03f */
[----:B------:R-:W-:Y:S01]  /*56cd0*/  @!UPT UIADD3 URZ, URZ, URZ, URZ ;  /* 0x0000003f3f3ff290 */ /* 0x000fe2000fffe03f */
[----:B------:R0:W-:Y:S01]  /*56ce0*/  STL.64 [R1+0xa10], R44 ;  /* 0x000a102c01007387 */ /* 0x0001e20000100a00 */
[----:B------:R-:W-:Y:S02]  /*56cf0*/  IMAD.MOV.U32 R59, RZ, RZ, R46 ;  /* 0x000000ffff3b7224 */ /* 0x000fe400078e002e */
[----:B------:R-:W-:Y:S01]  /*56d00*/  IMAD.MOV.U32 R58, RZ, RZ, R47 ;  /* 0x000000ffff3a7224 */ /* 0x000fe200078e002f */
[----:B0-----:R-:W2:Y:S01]  /*56d10*/  LDL.LU R44, [R1+0x1630] ;  /* 0x00163000012c7983 */ /* 0x001ea20000300800 */
[----:B------:R-:W2:Y:S02]  /*56d20*/  LDL.LU R45, [R1+0x1634] ;  /* 0x00163400012d7983 */ /* 0x000ea40000300800 */
[----:B------:R-:W2:Y:S02]  /*56d30*/  LDL.LU R46, [R1+0x1638] ;  /* 0x00163800012e7983 */ /* 0x000ea40000300800 */
[----:B------:R-:W2:Y:S01]  /*56d40*/  LDL.LU R47, [R1+0x163c] ;  /* 0x00163c00012f7983 */ /* 0x000ea20000300800 */
[----:B------:R-:W-:Y:S01]  /*56d50*/  STL [R1+0x3950], R59 ;  /* 0x0039503b01007387 */ /* 0x000fe20000100800 */
[----:B------:R-:W-:Y:S02]  /*56d60*/  STL.64 [R1+0xa00], R8 ;  /* 0x000a000801007387 */ /* 0x000fe40000100a00 */
[----:B------:R-:W0:Y:S04]  /*56d70*/  LDSM.16.MT88.4 R8, [R0+0x4180] ;  /* 0x004180000008783b */ /* 0x000e280000004200 */
[----:B------:R-:W3:Y:S01]  /*56d80*/  LDL.LU R48, [R1+0x1620] ;  /* 0x0016200001307983 */ /* 0x000ee20000300800 */
[----:B------:R-:W3:Y:S01]  /*56d90*/  LDL.LU R49, [R1+0x1624] ;  /* 0x0016240001317983 */ /* 0x000ee20000300800 */
[----:B------:R-:W3:Y:S02]  /*56da0*/  LDL.LU R50, [R1+0x1628] ;  /* 0x0016280001327983 */ /* 0x000ee40000300800 */
[----:B------:R-:W3:Y:S01]  /*56db0*/  LDL.LU R51, [R1+0x162c] ;  /* 0x00162c0001337983 */ /* 0x000ee20000300800 */
[----:B0-----:R-:W-:Y:S01]  /*56dc0*/  STL.64 [R1+0x3f30], R10 ;  /* 0x003f300a01007387 */ /* 0x001fe20000100a00 */
[----:B------:R0:W-:Y:S03]  /*56dd0*/  STL.64 [R1+0x3f28], R8 ;  /* 0x003f280801007387 */ /* 0x0001e60000100a00 */
[----:B0-----:R-:W2:Y:S01]  /*56de0*/  LDL.LU R8, [R1+0x1660] ;  /* 0x0016600001087983 */ /* 0x001ea20000300800 */
[----:B------:R-:W2:Y:S02]  /*56df0*/  LDL.LU R9, [R1+0x1664] ;  /* 0x0016640001097983 */ /* 0x000ea40000300800 */
[----:B------:R-:W2:Y:S02]  /*56e00*/  LDL.LU R10, [R1+0x1668] ;  /* 0x00166800010a7983 */ /* 0x000ea40000300800 */
[----:B------:R-:W2:Y:S01]  /*56e10*/  LDL.LU R11, [R1+0x166c] ;  /* 0x00166c00010b7983 */ /* 0x000ea20000300800 */
[C---:B------:R-:W-:Y:S08]  /*56e20*/  HMMA.16816.F32.BF16 R28, R4.reuse, R16, R28 ;  /* 0x00000010041c723c */ /* 0x040ff0000004181c */
[C---:B------:R-:W-:Y:S11]  /*56e30*/  HMMA.16816.F32.BF16 R52, R4.reuse, R52, R20 ;  /* 0x000000340434723c */ /* 0x040ff60000041814 */
[----:B------:R-:W-:Y:S04]  /*56e40*/  @!UPT UIADD3 URZ, URZ, URZ, URZ ;  /* 0x0000003f3f3ff290 */ /* 0x000fe8000fffe03f */
[----:B------:R0:W-:Y:S01]  /*56e50*/  STL.64 [R1+0xbe0], R28 ;  /* 0x000be01c01007387 */ /* 0x0001e20000100a00 */
[----:B------:R-:W-:Y:S03]  /*56e60*/  STL.64 [R1+0xbe8], R30 ;  /* 0x000be81e01007387 */ /* 0x000fe60000100a00 */
[----:B0-----:R-:W3:Y:S01]  /*56e70*/  LDL.LU.64 R28, [R1+0x4000] ;  /* 0x00400000011c7983 */ /* 0x001ee20000300a00 */
[----:B------:R-:W3:Y:S03]  /*56e80*/  LDL.LU.64 R20, [R1+0x3ff8] ;  /* 0x003ff80001147983 */ /* 0x000ee60000300a00 */
[----:B------:R0:W-:Y:S02]  /*56e90*/  STL.64 [R1+0xbd0], R52 ;  /* 0x000bd03401007387 */ /* 0x0001e40000100a00 */
[----:B------:R-:W-:Y:S01]  /*56ea0*/  STL.64 [R1+0xbd8], R54 ;  /* 0x000bd83601007387 */ /* 0x000fe20000100a00 */
[----:B0-----:R-:W3:Y:S01]  /*56eb0*/  LDL.LU.64 R52, [R1+0x3ff0] ;  /* 0x003ff00001347983 */ /* 0x001ee20000300a00 */
[C---:B--2---:R-:W-:Y:S11]  /*56ec0*/  HMMA.16816.F32.BF16 R8, R4.reuse, R32, R8 ;  /* 0x000000200408723c */ /* 0x044ff60000041808 */
[----:B------:R-:W-:Y:S11]  /*56ed0*/  @!UPT UIADD3 URZ, URZ, URZ, URZ ;  /* 0x0000003f3f3ff290 */ /* 0x000ff6000fffe03f */
[----:B------:R-:W-:Y:S01]  /*56ee0*/  @!UPT UIADD3 URZ, URZ, URZ, URZ ;  /* 0x0000003f3f3ff290 */ /* 0x000fe2000fffe03f */
[----:B------:R-:W-:Y:S01]  /*56ef0*/  STL.64 [R1+0xbc0], R8 ;  /* 0x000bc00801007387 */ /* 0x000fe20000100a00 */
[----:B------:R0:W-:Y:S02]  /*56f00*/  STL.64 [R1+0xbc8], R10 ;  /* 0x000bc80a01007387 */ /* 0x0001e40000100a00 */
[----:B------:R-:W2:Y:S02]  /*56f10*/  LDL.LU.64 R34, [R1+0x3fe8] ;  /* 0x003fe80001227983 */ /* 0x000ea40000300a00 */
[----:B0-----:R-:W-:Y:S02]  /*56f20*/  IMAD.MOV.U32 R11, RZ, RZ, R32 ;  /* 0x000000ffff0b7224 */ /* 0x001fe400078e0020 */
[----:B------:R-:W-:Y:S02]  /*56f30*/  IMAD.MOV.U32 R10, RZ, RZ, R33 ;  /* 0x000000ffff0a7224 */ /* 0x000fe400078e0021 */
        /* <DEDUP_REMOVED lines=8> */
[C---:B----4-:R-:W-:Y:S01]  /*56fc0*/  HMMA.16816.F32.BF16 R12, R4.reuse, R36, R12 ;  /* 0x00000024040c723c */ /* 0x050fe2000004180c */
[----:B------:R-:W-:Y:S01]  /*56fd0*/  STL.64 [R1+0x3f70], R34 ;  /* 0x003f702201007387 */ /* 0x000fe20000100a00 */
[----:B------:R0:W-:Y:S04]  /*56fe0*/  STL.64 [R1+0x3f68], R32 ;  /* 0x003f682001007387 */ /* 0x0001e80000100a00 */
[----:B0-----:R-:W4:Y:S11]  /*56ff0*/  LDL.64 R32, [R1+0x90] ;  /* 0x0000900001207983 */ /* 0x001f360000100a00 */
[----:B------:R-:W-:Y:S06]  /*57000*/  @!UPT UIADD3 URZ, URZ, URZ, URZ ;  /* 0x0000003f3f3ff290 */ /* 0x000fec000fffe03f */
[----:B------:R0:W-:Y:S01]  /*57010*/  STL.64 [R1+0xba0], R12 ;  /* 0x000ba00c01007387 */ /* 0x0001e20000100a00 */
[----:B------:R1:W-:Y:S03]  /*57020*/  STL.64 [R1+0xba8], R14 ;  /* 0x000ba80e01007387 */ /* 0x0003e60000100a00 */
[----:B0-----:R-:W3:Y:S01]  /*57030*/  LDL.LU R12, [R1+0x5c0] ;  /* 0x0005c000010c7983 */ /* 0x001ee20000300800 */
[----:B------:R-:W3:Y:S02]  /*57040*/  LDL.LU R13, [R1+0x5c4] ;  /* 0x0005c400010d7983 */ /* 0x000ee40000300800 */
[----:B-1----:R-:W3:Y:S02]  /*57050*/  LDL.LU R14, [R1+0x5c8] ;  /* 0x0005c800010e7983 */ /* 0x002ee40000300800 */
[----:B------:R-:W3:Y:S01]  /*57060*/  LDL.LU R15, [R1+0x5cc] ;  /* 0x0005cc00010f7983 */ /* 0x000ee20000300800 */
[----:B------:R-:W-:Y:S01]  /*57070*/  STL.64 [R1+0x3f60], R38 ;  /* 0x003f602601007387 */ /* 0x000fe20000100a00 */
[----:B------:R0:W-:Y:S03]  /*57080*/  STL.64 [R1+0x3f58], R36 ;  /* 0x003f582401007387 */ /* 0x0001e60000100a00 */
        /* <DEDUP_REMOVED lines=26> */
[----:B0-----:R-:W3:Y:S01]  /*57230*/  LDL.LU R44, [R1+0x1610] ;  /* 0x00161000012c7983 */ /* 0x001ee20000300800 */
[----:B------:R-:W3:Y:S02]  /*57240*/  LDL.LU R45, [R1+0x1614] ;  /* 0x00161400012d7983 */ /* 0x000ee40000300800 */
[----:B------:R-:W3:Y:S02]  /*57250*/  LDL.LU R46, [R1+0x1618] ;  /* 0x00161800012e7983 */ /* 0x000ee40000300800 */
[----:B------:R-:W3:Y:S02]  /*57260*/  LDL.LU R47, [R1+0x161c] ;  /* 0x00161c00012f7983 */ /* 0x000ee40000300800 */
[C---:B---3--:R-:W-:Y:S01]  /*57270*/  HMMA.16816.F32.BF16 R44, R4.reuse, R48, R44 ;  /* 0x00000030042c723c */ /* 0x048fe2000004182c */
[----:B------:R-:W-:Y:S01]  /*57280*/  STL.64 [R1+0x3f80], R50 ;  /* 0x003f803201007387 */ /* 0x000fe20000100a00 */
[----:B------:R-:W-:Y:S11]  /*57290*/  STL.64 [R1+0x3f78], R48 ;  /* 0x003f783001007387 */ /* 0x000ff60000100a00 */
[----:B------:R-:W-:Y:S10]  /*572a0*/  @!UPT UIADD3 URZ, URZ, URZ, URZ ;  /* 0x0000003f3f3ff290 */ /* 0x000ff4000fffe03f */
[----:B------:R-:W-:Y:S01]  /*572b0*/  STL.64 [R1+0xb70], R44 ;  /* 0x000b702c01007387 */ /* 0x000fe20000100a00 */
[----:B------:R0:W-:Y:S02]  /*572c0*/  STL.64 [R1+0xb78], R46 ;  /* 0x000b782e01007387 */ /* 0x0001e40000100a00 */
[C---:B0-----:R-:W-:Y:S08]  /*572d0*/  HMMA.16816.F32.BF16 R44, R4.reuse, R52, R40 ;  /* 0x00000034042c723c */ /* 0x041ff00000041828 */
[----:B------:R-:W-:Y:S01]  /*572e0*/  HMMA.16816.F32.BF16 R4, R4, R56, R12 ;  /* 0x000000380404723c */ /* 0x000fe2000004180c */
[----:B------:R-:W2:Y:S11]  /*572f0*/  LDL.LU R40, [R1+0x490] ;  /* 0x0004900001287983 */ /* 0x000eb60000300800 */
[----:B------:R-:W-:Y:S03]  /*57300*/  @!UPT UIADD3 URZ, URZ, URZ, URZ ;  /* 0x0000003f3f3ff290 */ /* 0x000fe6000fffe03f */
        /* <DEDUP_REMOVED lines=10> */
[----:B------:R0:W-:Y:S03]  /*573b0*/  STL.64 [R1+0x3f88], R52 ;  /* 0x003f883401007387 */ /* 0x0001e60000100a00 */
        /* <DEDUP_REMOVED lines=12> */
[----:B------:R-:W-:Y:S01]  /*57480*/  STL [R1+0x3f98], R58 ;  /* 0x003f983a01007387 */ /* 0x000fe20000100800 */
[----:B------:R0:W-:Y:S03]  /*57490*/  STL.64 [R1+0x3f90], R56 ;  /* 0x003f903801007387 */ /* 0x0001e60000100a00 */
[----:B0-----:R-:W3:Y:S01]  /*574a0*/  LDL.LU R56, [R1+0x4d0] ;  /* 0x0004d00001387983 */ /* 0x001ee20000300800 */
[----:B------:R-:W3:Y:S02]  /*574b0*/  LDL.LU R57, [R1+0x4d4] ;  /* 0x0004d40001397983 */ /* 0x000ee40000300800 */
[----:B------:R-:W3:Y:S02]  /*574c0*/  LDL.LU R58, [R1+0x4d8] ;  /* 0x0004d800013a7983 */ /* 0x000ee40000300800 */
[----:B------:R-:W3:Y:S02]  /*574d0*/  LDL.LU R59, [R1+0x4dc] ;  /* 0x0004dc00013b7983 */ /* 0x000ee40000300800 */
[----:B------:R-:W-:-:S02]  /*574e0*/  IMAD.MOV.U32 R48, RZ, RZ, R19 ;  /* 0x000000ffff307224 */ /* 0x000fc400078e0013 */
[----:B------:R-:W-:Y:S02]  /*574f0*/  IMAD.MOV.U32 R49, RZ, RZ, R18 ;  /* 0x000000ffff317224 */ /* 0x000fe400078e0012 */
[----:B----4-:R-:W-:Y:S02]  /*57500*/  IMAD.MOV.U32 R22, RZ, RZ, R33 ;  /* 0x000000ffff167224 */ /* 0x010fe400078e0021 */
[----:B------:R-:W-:-:S03]  /*57510*/  IMAD.MOV.U32 R23, RZ, RZ, R32 ;  /* 0x000000ffff177224 */ /* 0x000fc600078e0020 */
[C---:B--2---:R-:W-:Y:S08]  /*57520*/  HMMA.16816.F32.BF16 R48, R12.reuse, R48, R52 ;  /* 0x000000300c30723c */ /* 0x044ff00000041834 */
[C---:B---3--:R-:W-:Y:S11]  /*57530*/  HMMA.16816.F32.BF16 R56, R12.reuse, R20, R56 ;  /* 0x000000140c38723c */ /* 0x048ff60000041838 */
[----:B------:R-:W-:Y:S11]  /*57540*/  @!UPT UIADD3 URZ, URZ, URZ, URZ ;  /* 0x0000003f3f3ff290 */ /* 0x000ff6000fffe03f */
[----:B------:R-:W-:Y:S01]  /*57550*/  @!UPT UIADD3 URZ, URZ, URZ, URZ ;  /* 0x0000003f3f3ff290 */ /* 0x000fe2000fffe03f */
[----:B------:R-:W-:Y:S01]  /*57560*/  STL.64 [R1+0x1050], R56 ;  /* 0x0010503801007387 */ /* 0x000fe20000100a00 */
[----:B------:R0:W-:Y:S02]  /*57570*/  STL.64 [R1+0x1058], R58 ;  /* 0x0010583a01007387 */ /* 0x0001e40000100a00 */
[C---:B0-----:R-:W-:Y:S08]  /*57580*/  HMMA.16816.F32.BF16 R56, R12.reuse, R28, R4 ;  /* 0x0000001c0c38723c */ /* 0x041ff00000041804 */
[C---:B------:R-:W-:Y:S11]  /*57590*/  HMMA.16816.F32.BF16 R4, R12.reuse, R32, R36 ;  /* 0x000000200c04723c */ /* 0x040ff60000041824 */
[----:B------:R-:W-:Y:S04]  /*575a0*/  @!UPT UIADD3 URZ, URZ, URZ, URZ ;  /* 0x0000003f3f3ff290 */ /* 0x000fe8000fffe03f */
[----:B------:R-:W-:Y:S01]  /*575b0*/  STL.64 [R1+0x1040], R56 ;  /* 0x0010403801007387 */ /* 0x000fe20000100a00 */
[----:B------:R-:W-:Y:S02]  /*575c0*/  STL.64 [R1+0x1048], R58 ;  /* 0x0010483a01007387 */ /* 0x000fe40000100a00 */
[----:B------:R0:W-:Y:S02]  /*575d0*/  STL.64 [R1+0x1030], R48 ;  /* 0x0010303001007387 */ /* 0x0001e40000100a00 */
[----:B------:R1:W-:Y:S03]  /*575e0*/  STL.64 [R1+0x1038], R50 ;  /* 0x0010383201007387 */ /* 0x0003e60000100a00 */
[----:B------:R-:W-:Y:S01]  /*575f0*/  STL.64 [R1+0x1020], R4 ;  /* 0x0010200401007387 */ /* 0x000fe20000100a00 */
[----:B------:R2:W-:Y:S03]  /*57600*/  STL.64 [R1+0x1028], R6 ;  /* 0x0010280601007387 */ /* 0x0005e60000100a00 */
[----:B0-----:R-:W3:Y:S01]  /*57610*/  LDL.LU R48, [R1+0x14b0] ;  /* 0x0014b00001307983 */ /* 0x001ee20000300800 */
[----:B------:R-:W3:Y:S02]  /*57620*/  LDL.LU R49, [R1+0x14b4] ;  /* 0x0014b40001317983 */ /* 0x000ee40000300800 */
[----:B-1----:R-:W3:Y:S01]  /*57630*/  LDL.LU R50, [R1+0x14b8] ;  /* 0x0014b80001327983 */ /* 0x002ee20000300800 */
[C---:B--2---:R-:W-:Y:S01]  /*57640*/  HMMA.16816.F32.BF16 R4, R12.reuse, R24, R40 ;  /* 0x000000180c04723c */ /* 0x044fe20000041828 */
[----:B------:R-:W3:Y:S01]  /*57650*/  LDL.LU R51, [R1+0x14bc] ;  /* 0x0014bc0001337983 */ /* 0x000ee20000300800 */
[----:B------:R-:W2:Y:S02]  /*57660*/  LDL.LU R56, [R1+0x14d0] ;  /* 0x0014d00001387983 */ /* 0x000ea40000300800 */
[----:B------:R-:W2:Y:S02]  /*57670*/  LDL.LU R57, [R1+0x14d4] ;  /* 0x0014d40001397983 */ /* 0x000ea40000300800 */
[----:B------:R-:W2:Y:S01]  /*57680*/  LDL.LU R58, [R1+0x14d8] ;  /* 0x0014d800013a7983 */ /* 0x000ea20000300800 */
[----:B------:R-:W2:Y:S01]  /*57690*/  LDL.LU R59, [R1+0x14dc] ;  /* 0x0014dc00013b7983 */ /* 0x000ea20000300800 */
[----:B------:R-:W4:Y:S02]  /*576a0*/  LDL.64 R52, [R1+0x50] ;  /* 0x0000500001347983 */ /* 0x000f240000100a00 */
[----:B------:R-:W4:Y:S02]  /*576b0*/  LDL.LU R36, [R1+0x14a0] ;  /* 0x0014a00001247983 */ /* 0x000f240000300800 */
[----:B------:R-:W4:Y:S01]  /*576c0*/  LDL.LU R37, [R1+0x14a4] ;  /* 0x0014a40001257983 */ /* 0x000f220000300800 */
[----:B------:R-:W4:Y:S01]  /*576d0*/  LDL.LU R38, [R1+0x14a8] ;  /* 0x0014a80001267983 */ /* 0x000f220000300800 */
[----:B------:R-:W4:Y:S02]  /*576e0*/  LDL.LU R39, [R1+0x14ac] ;  /* 0x0014ac0001277983 */ /* 0x000f240000300800 */
[----:B------:R-:W4:Y:S07]  /*576f0*/  LDL.LU R40, [R1+0x1490] ;  /* 0x0014900001287983 */ /* 0x000f2e0000300800 */
[----:B------:R-:W-:Y:S01]  /*57700*/  STL.64 [R1+0x1010], R4 ;  /* 0x0010100401007387 */ /* 0x000fe20000100a00 */
[----:B------:R0:W-:Y:S02]  /*57710*/  STL.64 [R1+0x1018], R6 ;  /* 0x0010180601007387 */ /* 0x0001e40000100a00 */
[----:B------:R-:W4:Y:S02]  /*57720*/  LDL.LU R41, [R1+0x1494] ;  /* 0x0014940001297983 */ /* 0x000f240000300800 */
[----:B------:R-:W4:Y:S01]  /*57730*/  LDL.LU R42, [R1+0x1498] ;  /* 0x00149800012a7983 */ /* 0x000f220000300800 */
[----:B------:R-:W4:Y:S01]  /*57740*/  LDL.LU R43, [R1+0x149c] ;  /* 0x00149c00012b7983 */ /* 0x000f220000300800 */
[----:B0-----:R-:W-:Y:S03]  /*57750*/  HMMA.16816.F32.BF16 R4, R12, R8, R44 ;  /* 0x000000080c04723c */ /* 0x001fe6000004182c */
[----:B------:R0:W-:Y:S11]  /*57760*/  STL.64 [R1+0x3f10], R24 ;  /* 0x003f101801007387 */ /* 0x0001f60000100a00 */
[----:B------:R-:W-:Y:S09]  /*57770*/  @!UPT UIADD3 URZ, URZ, URZ, URZ ;  /* 0x0000003f3f3ff290 */ /* 0x000ff2000fffe03f */
[----:B------:R-:W-:Y:S01]  /*57780*/  STL.64 [R1+0x1000], R4 ;  /* 0x0010000401007387 */ /* 0x000fe20000100a00 */
[----:B------:R-:W-:Y:S02]  /*57790*/  STL.64 [R1+0x1008], R6 ;  /* 0x0010080601007387 */ /* 0x000fe40000100a00 */
[----:B------:R-:W1:Y:S04]  /*577a0*/  LDSM.16.MT88.4 R4, [R3+0x4000] ;  /* 0x004000000304783b */ /* 0x000e680000004200 */
[----:B------:R-:W4:Y:S01]  /*577b0*/  LDL.LU R44, [R1+0x1480] ;  /* 0x00148000012c7983 */ /* 0x000f220000300800 */
[----:B------:R-:W4:Y:S01]  /*577c0*/  LDL.LU R45, [R1+0x1484] ;  /* 0x00148400012d7983 */ /* 0x000f220000300800 */
[----:B------:R-:W4:Y:S02]  /*577d0*/  LDL.LU R46, [R1+0x1488] ;  /* 0x00148800012e7983 */ /* 0x000f240000300800 */
[----:B------:R-:W4:Y:S02]  /*577e0*/  LDL.LU R47, [R1+0x148c] ;  /* 0x00148c00012f7983 */ /* 0x000f240000300800 */
[----:B0-----:R-:W4:Y:S01]  /*577f0*/  LDL.LU R24, [R1+0x360] ;  /* 0x0003600001187983 */ /* 0x001f220000300800 */
[----:B------:R-:W4:Y:S01]  /*57800*/  LDL.LU R25, [R1+0x364] ;  /* 0x0003640001197983 */ /* 0x000f220000300800 */
[----:B------:R-:W4:Y:S02]  /*57810*/  LDL.LU R26, [R1+0x368] ;  /* 0x00036800011a7983 */ /* 0x000f240000300800 */
[----:B------:R-:W-:-:S02]  /*57820*/  IMAD.MOV.U32 R19, RZ, RZ, R8 ;  /* 0x000000ffff137224 */ /* 0x000fc400078e0008 */
[----:B------:R-:W4:Y:S02]  /*57830*/  LDL.LU R27, [R1+0x36c] ;  /* 0x00036c00011b7983 */ /* 0x000f240000300800 */
[----:B------:R-:W-:Y:S01]  /*57840*/  IMAD.MOV.U32 R18, RZ, RZ, R9 ;  /* 0x000000ffff127224 */ /* 0x000fe200078e0009 */
[----:B------:R-:W4:Y:S01]  /*57850*/  LDL.LU R8, [R1+0x1470] ;  /* 0x0014700001087983 */ /* 0x000f220000300800 */
[----:B------:R-:W-:Y:S02]  /*57860*/  IMAD.MOV.U32 R33, RZ, RZ, R10 ;  /* 0x000000ffff217224 */ /* 0x000fe400078e000a */
[----:B------:R-:W4:Y:S02]  /*57870*/  LDL.LU R9, [R1+0x1474] ;  /* 0x0014740001097983 */ /* 0x000f240000300800 */
[----:B------:R-:W-:Y:S01]  /*57880*/  IMAD.MOV.U32 R32, RZ, RZ, R11 ;  /* 0x000000ffff207224 */ /* 0x000fe200078e000b */
[----:B------:R-:W4:Y:S01]  /*57890*/  LDL.LU R10, [R1+0x1478] ;  /* 0x00147800010a7983 */ /* 0x000f220000300800 */
[----:B------:R-:W4:Y:S03]  /*578a0*/  LDL.LU R11, [R1+0x147c] ;  /* 0x00147c00010b7983 */ /* 0x000f260000300800 */
[----:B-1----:R-:W-:Y:S01]  /*578b0*/  STL.64 [R1+0x3ea8], R6 ;  /* 0x003ea80601007387 */ /* 0x002fe20000100a00 */
[----:B------:R0:W-:Y:S03]  /*578c0*/  STL.64 [R1+0x3ea0], R4 ;  /* 0x003ea00401007387 */ /* 0x0001e60000100a00 */
[----:B0-----:R-:W4:Y:S01]  /*578d0*/  LDL.LU R4, [R1+0x14c0] ;  /* 0x0014c00001047983 */ /* 0x001f220000300800 */
[----:B------:R-:W4:Y:S02]  /*578e0*/  LDL.LU R5, [R1+0x14c4] ;  /* 0x0014c40001057983 */ /* 0x000f240000300800 */
[----:B------:R-:W4:Y:S02]  /*578f0*/  LDL.LU R6, [R1+0x14c8] ;  /* 0x0014c80001067983 */ /* 0x000f240000300800 */
[----:B------:R-:W4:Y:S01]  /*57900*/  LDL.LU R7, [R1+0x14cc] ;  /* 0x0014cc0001077983 */ /* 0x000f220000300800 */
[C---:B--2---:R-:W-:Y:S08]  /*57910*/  HMMA.16816.F32.BF16 R56, R12.reuse, R16, R56 ;  /* 0x000000100c38723c */ /* 0x044ff00000041838 */
[C---:B---3--:R-:W-:Y:S11]  /*57920*/  HMMA.16816.F32.BF16 R32, R12.reuse, R32, R48 ;  /* 0x000000200c20723c */ /* 0x048ff60000041830 */
[----:B------:R-:W-:Y:S04]  /*57930*/  @!UPT UIADD3 URZ, URZ, URZ, URZ ;  /* 0x0000003f3f3ff290 */ /* 0x000fe8000fffe03f */
[----:B------:R-:W-:Y:S01]  /*57940*/  STL.64 [R1+0xff0], R56 ;  /* 0x000ff03801007387 */ /* 0x000fe20000100a00 */
[----:B------:R0:W-:Y:S03]  /*57950*/  STL.64 [R1+0xff8], R58 ;  /* 0x000ff83a01007387 */ /* 0x0001e60000100a00 */
[----:B0-----:R-:W2:Y:S01]  /*57960*/  LDL.LU R58, [R1+0x3f98] ;  /* 0x003f9800013a7983 */ /* 0x001ea20000300800 */
[----:B------:R-:W3:Y:S02]  /*57970*/  LDL.LU.64 R56, [R1+0x3f90] ;  /* 0x003f900001387983 */ /* 0x000ee40000300a00 */
[----:B------:R-:W-:Y:S01]  /*57980*/  STL.64 [R1+0x3f00], R16 ;  /* 0x003f001001007387 */ /* 0x000fe20000100a00 */
[C---:B----4-:R-:W-:Y:S11]  /*57990*/  HMMA.16816.F32.BF16 R4, R12.reuse, R52, R4 ;  /* 0x000000340c04723c */ /* 0x050ff60000041804 */
[----:B------:R-:W-:Y:S11]  /*579a0*/  @!UPT UIADD3 URZ, URZ, URZ, URZ ;  /* 0x0000003f3f3ff290 */ /* 0x000ff6000fffe03f */
[----:B------:R-:W-:Y:S01]  /*579b0*/  @!UPT UIADD3 URZ, URZ, URZ, URZ ;  /* 0x0000003f3f3ff290 */ /* 0x000fe2000fffe03f */
[----:B------:R-:W-:Y:S01]  /*579c0*/  STL.64 [R1+0xfe0], R4 ;  /* 0x000fe00401007387 */ /* 0x000fe20000100a00 */
[----:B------:R0:W-:Y:S02]  /*579d0*/  STL.64 [R1+0xfe8], R6 ;  /* 0x000fe80601007387 */ /* 0x0001e40000100a00 */
[----:B0-----:R-:W-:Y:S02]  /*579e0*/  IMAD.MOV.U32 R7, RZ, RZ, R52 ;  /* 0x000000ffff077224 */ /* 0x001fe400078e0034 */
[----:B------:R-:W-:Y:S02]  /*579f0*/  IMAD.MOV.U32 R6, RZ, RZ, R53 ;  /* 0x000000ffff067224 */ /* 0x000fe400078e0035 */
[----:B------:R-:W4:Y:S01]  /*57a00*/  LDL.LU.64 R52, [R1+0x3f88] ;  /* 0x003f880001347983 */ /* 0x000f220000300a00 */
[----:B------:R-:W2:Y:S02]  /*57a10*/  LDL.LU.64 R50, [R1+0x3f80] ;  /* 0x003f800001327983 */ /* 0x000ea40000300a00 */
[----:B------:R-:W2:Y:S02]  /*57a20*/  LDL.LU.64 R48, [R1+0x3f78] ;  /* 0x003f780001307983 */ /* 0x000ea40000300a00 */
[----:B------:R-:W-:Y:S01]  /*57a30*/  STL.64 [R1+0xfd0], R32 ;  /* 0x000fd02001007387 */ /* 0x000fe20000100a00 */
[----:B------:R0:W-:Y:S04]  /*57a40*/  STL.64 [R1+0xfd8], R34 ;  /* 0x000fd82201007387 */ /* 0x0001e80000100a00 */
        /* <DEDUP_REMOVED lines=37> */
[----:B0-----:R-:W4:Y:S01]  /*57ca0*/  LDL.LU R40, [R1+0x1450] ;  /* 0x0014500001287983 */ /* 0x001f220000300800 */
[----:B------:R-:W4:Y:S02]  /*57cb0*/  LDL.LU R41, [R1+0x1454] ;  /* 0x0014540001297983 */ /* 0x000f240000300800 */
[----:B------:R-:W4:Y:S02]  /*57cc0*/  LDL.LU R42, [R1+0x1458] ;  /* 0x00145800012a7983 */ /* 0x000f240000300800 */
[----:B------:R-:W4:Y:S01]  /*57cd0*/  LDL.LU R43, [R1+0x145c] ;  /* 0x00145c00012b7983 */ /* 0x000f220000300800 */
        /* <DEDUP_REMOVED lines=9> */
[----:B0-----:R-:W2:Y:S01]  /*57d70*/  LDL.LU R44, [R1+0x1460] ;  /* 0x00146000012c7983 */ /* 0x001ea20000300800 */
[----:B------:R-:W2:Y:S02]  /*57d80*/  LDL.LU R45, [R1+0x1464] ;  /* 0x00146400012d7983 */ /* 0x000ea40000300800 */
[----:B------:R-:W2:Y:S02]  /*57d90*/  LDL.LU R46, [R1+0x1468] ;  /* 0x00146800012e7983 */ /* 0x000ea40000300800 */
[----:B------:R-:W2:Y:S01]  /*57da0*/  LDL.LU R47, [R1+0x146c] ;  /* 0x00146c00012f7983 */ /* 0x000ea20000300800 */
[C---:B----4-:R-:W-:Y:S01]  /*57db0*/  HMMA.16816.F32.BF16 R40, R12.reuse, R52, R40 ;  /* 0x000000340c28723c */ /* 0x050fe20000041828 */
[----:B------:R-:W-:Y:S01]  /*57dc0*/  STL.64 [R1+0x3ef8], R50 ;  /* 0x003ef83201007387 */ /* 0x000fe20000100a00 */
[----:B------:R-:W-:Y:S06]  /*57dd0*/  STL.64 [R1+0x3ef0], R48 ;  /* 0x003ef03001007387 */ /* 0x000fec0000100a00 */
[C---:B--2---:R-:W-:Y:S08]  /*57de0*/  HMMA.16816.F32.BF16 R44, R12.reuse, R48, R44 ;  /* 0x000000300c2c723c */ /* 0x044ff0000004182c */
[----:B---3--:R-:W-:Y:S08]  /*57df0*/  HMMA.16816.F32.BF16 R12, R12, R56, R36 ;  /* 0x000000380c0c723c */ /* 0x008ff00000041824 */
[C---:B------:R-:W-:Y:S07]  /*57e00*/  HMMA.16816.F32.BF16 R32, R8.reuse, R20, R32 ;  /* 0x000000140820723c */ /* 0x040fee0000041820 */
[----:B------:R-:W-:Y:S01]  /*57e10*/  STL.64 [R1+0xf80], R44 ;  /* 0x000f802c01007387 */ /* 0x000fe20000100a00 */
[----:B------:R-:W-:Y:S02]  /*57e20*/  STL.64 [R1+0xf88], R46 ;  /* 0x000f882e01007387 */ /* 0x000fe40000100a00 */
[----:B------:R-:W-:Y:S02]  /*57e30*/  STL.64 [R1+0x3f08], R52 ;  /* 0x003f083401007387 */ /* 0x000fe40000100a00 */
[----:B------:R-:W-:Y:S01]  /*57e40*/  STL.64 [R1+0xf70], R40 ;  /* 0x000f702801007387 */ /* 0x000fe20000100a00 */
[----:B------:R-:W-:Y:S01]  /*57e50*/  STL.64 [R1+0xf78], R42 ;  /* 0x000f782a01007387 */ /* 0x000fe20000100a00 */
[----:B------:R-:W-:Y:S02]  /*57e60*/  STL [R1+0x3f20], R58 ;  /* 0x003f203a01007387 */ /* 0x000fe40000100800 */
[----:B------:R-:W-:Y:S02]  /*57e70*/  STL.64 [R1+0x3f18], R56 ;  /* 0x003f183801007387 */ /* 0x000fe40000100a00 */
[----:B------:R-:W-:Y:S01]  /*57e80*/  STL.64 [R1+0xf50], R12 ;  /* 0x000f500c01007387 */ /* 0x000fe20000100a00 */
[----:B------:R0:W-:Y:S01]  /*57e90*/  STL.64 [R1+0xf58], R14 ;  /* 0x000f580e01007387 */ /* 0x0001e20000100a00 */
[----:B------:R-:W2:Y:S01]  /*57ea0*/  LDL.64 R4, [R1+0xa0] ;  /* 0x0000a00001047983 */ /* 0x000ea20000100a00 */
[----:B0-----:R-:W-:Y:S02]  /*57eb0*/  HMMA.16816.F32.BF16 R12, R8, R28, R24 ;  /* 0x0000001c080c723c */ /* 0x001fe40000041818 */
[----:B------:R-:W-:Y:S01]  /*57ec0*/  STL.64 [R1+0xf40], R32 ;  /* 0x000f402001007387 */ /* 0x000fe20000100a00 */
[----:B------:R-:W-:Y:S02]  /*57ed0*/  STL.64 [R1+0xf48], R34 ;  /* 0x000f482201007387 */ /* 0x000fe40000100a00 */
[----:B------:R-:W3:Y:S11]  /*57ee0*/  LDL.LU R36, [R1+0x12a0] ;  /* 0x0012a00001247983 */ /* 0x000ef60000300800 */
[----:B------:R-:W-:Y:S07]  /*57ef0*/  @!UPT UIADD3 URZ, URZ, URZ, URZ ;  /* 0x0000003f3f3ff290 */ /* 0x000fee000fffe03f */
[----:B------:R0:W-:Y:S01]  /*57f00*/  STL.64 [R1+0xf30], R12 ;  /* 0x000f300c01007387 */ /* 0x0001e20000100a00 */
[----:B------:R-:W-:Y:S02]  /*57f10*/  STL.64 [R1+0xf38], R14 ;  /* 0x000f380e01007387 */ /* 0x000fe40000100a00 */
        /* <DEDUP_REMOVED lines=11> */
[----:B------:R-:W3:Y:S02]  /*57fd0*/  LDL.LU R16, [R1+0x310] ;  /* 0x0003100001107983 */ /* 0x000ee40000300800 */
[----:B0-----:R-:W-:-:S02]  /*57fe0*/  IMAD.MOV.U32 R13, RZ, RZ, R18 ;  /* 0x000000ffff0d7224 */ /* 0x001fc400078e0012 */
[----:B------:R-:W3:Y:S02]  /*57ff0*/  LDL.LU R17, [R1+0x314] ;  /* 0x0003140001117983 */ /* 0x000ee40000300800 */
[----:B------:R-:W-:Y:S01]  /*58000*/  IMAD.MOV.U32 R12, RZ, RZ, R19 ;  /* 0x000000ffff0c7224 */ /* 0x000fe200078e0013 */
        /* <DEDUP_REMOVED lines=10> */
[----:B------:R-:W3:Y:S02]  /*580b0*/  LDL.64 R32, [R1+0x40] ;  /* 0x0000400001207983 */ /* 0x000ee40000100a00 */
[----:B------:R0:W-:Y:S02]  /*580c0*/  STL.64 [R1+0x3e98], R28 ;  /* 0x003e981c01007387 */ /* 0x0001e40000100a00 */
[----:B0-----:R-:W3:Y:S01]  /*580d0*/  LDL.LU R28, [R1+0x350] ;  /* 0x00035000011c7983 */ /* 0x001ee20000300800 */
[----:B------:R-:W3:Y:S02]  /*580e0*/  LDL.LU R29, [R1+0x354] ;  /* 0x00035400011d7983 */ /* 0x000ee40000300800 */
[----:B------:R-:W3:Y:S02]  /*580f0*/  LDL.LU R30, [R1+0x358] ;  /* 0x00035800011e7983 */ /* 0x000ee40000300800 */
[----:B------:R-:W3:Y:S02]  /*58100*/  LDL.LU R31, [R1+0x35c] ;  /* 0x00035c00011f7983 */ /* 0x000ee40000300800 */
[----:B------:R-:W-:-:S02]  /*58110*/  IMAD.MOV.U32 R24, RZ, RZ, R23 ;  /* 0x000000ffff187224 */ /* 0x000fc400078e0017 */
[----:B------:R-:W-:Y:S02]  /*58120*/  IMAD.MOV.U32 R25, RZ, RZ, R22 ;  /* 0x000000ffff197224 */ /* 0x000fe400078e0016 */
[----:B------:R-:W-:Y:S02]  /*58130*/  IMAD.MOV.U32 R41, RZ, RZ, R6 ;  /* 0x000000ffff297224 */ /* 0x000fe400078e0006 */
[----:B------:R-:W-:Y:S02]  /*58140*/  IMAD.MOV.U32 R40, RZ, RZ, R7 ;  /* 0x000000ffff287224 */ /* 0x000fe400078e0007 */
[----:B--2---:R-:W-:Y:S02]  /*58150*/  IMAD.MOV.U32 R23, RZ, RZ, R4 ;  /* 0x000000ffff177224 */ /* 0x004fe400078e0004 */
[----:B------:R-:W-:Y:S01]  /*58160*/  IMAD.MOV.U32 R22, RZ, RZ, R5 ;  /* 0x000000ffff167224 */ /* 0x000fe200078e0005 */
[C---:B----4-:R-:W-:Y:S08]  /*58170*/  HMMA.16816.F32.BF16 R24, R8.reuse, R24, R56 ;  /* 0x000000180818723c */ /* 0x050ff00000041838 */
[C---:B---3--:R-:W-:Y:S11]  /*58180*/  HMMA.16816.F32.BF16 R28, R8.reuse, R4, R28 ;  /* 0x00000004081c723c */ /* 0x048ff6000004181c */
[----:B------:R-:W-:Y:S11]  /*58190*/  @!UPT UIADD3 URZ, URZ, URZ, URZ ;  /* 0x0000003f3f3ff290 */ /* 0x000ff6000fffe03f */
[----:B------:R-:W-:Y:S01]  /*581a0*/  @!UPT UIADD3 URZ, URZ, URZ, URZ ;  /* 0x0000003f3f3ff290 */ /* 0x000fe2000fffe03f */
[----:B------:R0:W-:Y:S01]  /*581b0*/  STL.64 [R1+0xf20], R28 ;  /* 0x000f201c01007387 */ /* 0x0001e20000100a00 */
[----:B------:R1:W-:Y:S02]  /*581c0*/  STL.64 [R1+0xf28], R30 ;  /* 0x000f281e01007387 */ /* 0x0003e40000100a00 */
[----:B------:R-:W2:Y:S02]  /*581d0*/  LDL.LU R4, [R1+0x1290] ;  /* 0x0012900001047983 */ /* 0x000ea40000300800 */
[----:B------:R-:W2:Y:S01]  /*581e0*/  LDL.LU R5, [R1+0x1294] ;  /* 0x0012940001057983 */ /* 0x000ea20000300800 */
[----:B------:R-:W2:Y:S01]  /*581f0*/  LDL.LU R6, [R1+0x1298] ;  /* 0x0012980001067983 */ /* 0x000ea20000300800 */
[----:B------:R-:W2:Y:S03]  /*58200*/  LDL.LU R7, [R1+0x129c] ;  /* 0x00129c0001077983 */ /* 0x000ea60000300800 */
[----:B0-----:R-:W3:Y:S01]  /*58210*/  LDL.LU R28, [R1+0x300] ;  /* 0x00030000011c7983 */ /* 0x001ee20000300800 */
[----:B------:R-:W3:Y:S02]  /*58220*/  LDL.LU R29, [R1+0x304] ;  /* 0x00030400011d7983 */ /* 0x000ee40000300800 */
[----:B-1----:R-:W3:Y:S02]  /*58230*/  LDL.LU R30, [R1+0x308] ;  /* 0x00030800011e7983 */ /* 0x002ee40000300800 */
[----:B------:R-:W3:Y:S01]  /*58240*/  LDL.LU R31, [R1+0x30c] ;  /* 0x00030c00011f7983 */ /* 0x000ee20000300800 */
[----:B------:R-:W4:Y:S01]  /*58250*/  LDL.LU R58, [R1+0x3f20] ;  /* 0x003f2000013a7983 */ /* 0x000f220000300800 */
[----:B------:R-:W3:Y:S02]  /*58260*/  LDL.LU.64 R56, [R1+0x3f18] ;  /* 0x003f180001387983 */ /* 0x000ee40000300a00 */
[----:B------:R0:W-:Y:S02]  /*58270*/  STL.64 [R1+0xf10], R24 ;  /* 0x000f101801007387 */ /* 0x0001e40000100a00 */
[----:B------:R-:W-:Y:S01]  /*58280*/  STL.64 [R1+0xf18], R26 ;  /* 0x000f181a01007387 */ /* 0x000fe20000100a00 */
[----:B0-----:R-:W2:Y:S01]  /*58290*/  LDL.LU.64 R24, [R1+0x3f10] ;  /* 0x003f100001187983 */ /* 0x001ea20000300a00 */
[C---:B------:R-:W-:Y:S08]  /*582a0*/  HMMA.16816.F32.BF16 R12, R8.reuse, R12, R16 ;  /* 0x0000000c080c723c */ /* 0x040ff00000041810 */
[C---:B--2---:R-:W-:Y:S11]  /*582b0*/  HMMA.16816.F32.BF16 R52, R8.reuse, R24, R52 ;  /* 0x000000180834723c */ /* 0x044ff60000041834 */
[----:B------:R-:W-:Y:S11]  /*582c0*/  @!UPT UIADD3 URZ, URZ, URZ, URZ ;  /* 0x0000003f3f3ff290 */ /* 0x000ff6000fffe03f */
[----:B------:R-:W-:Y:S01]  /*582d0*/  @!UPT UIADD3 URZ, URZ, URZ, URZ ;  /* 0x0000003f3f3ff290 */ /* 0x000fe2000fffe03f */
[----:B------:R0:W-:Y:S01]  /*582e0*/  STL.64 [R1+0xf00], R52 ;  /* 0x000f003401007387 */ /* 0x0001e20000100a00 */
[----:B------:R-:W-:Y:S03]  /*582f0*/  STL.64 [R1+0xf08], R54 ;  /* 0x000f083601007387 */ /* 0x000fe60000100a00 */
[----:B0-----:R-:W2:Y:S01]  /*58300*/  LDL.LU.64 R52, [R1+0x3f08] ;  /* 0x003f080001347983 */ /* 0x001ea20000300a00 */
[----:B------:R0:W-:Y:S03]  /*58310*/  STL.64 [R1+0x3e68], R24 ;  /* 0x003e681801007387 */ /* 0x0001e60000100a00 */
[----:B0-----:R-:W2:Y:S01]  /*58320*/  LDL.LU R24, [R1+0x10c0] ;  /* 0x0010c00001187983 */ /* 0x001ea20000300800 */
[----:B------:R-:W2:Y:S02]  /*58330*/  LDL.LU R25, [R1+0x10c4] ;  /* 0x0010c40001197983 */ /* 0x000ea40000300800 */
[----:B------:R-:W2:Y:S02]  /*58340*/  LDL.LU R26, [R1+0x10c8] ;  /* 0x0010c800011a7983 */ /* 0x000ea40000300800 */
[----:B------:R-:W2:Y:S01]  /*58350*/  LDL.LU R27, [R1+0x10cc] ;  /* 0x0010cc00011b7983 */ /* 0x000ea20000300800 */
[----:B------:R-:W2:Y:S01]  /*58360*/  LDL.LU.64 R16, [R1+0x3f00] ;  /* 0x003f000001107983 */ /* 0x000ea20000300a00 */
[----:B------:R-:W-:Y:S02]  /*58370*/  STL.64 [R1+0xef0], R12 ;  /* 0x000ef00c01007387 */ /* 0x000fe40000100a00 */
[----:B------:R-:W-:Y:S02]  /*58380*/  STL.64 [R1+0xef8], R14 ;  /* 0x000ef80e01007387 */ /* 0x000fe40000100a00 */
[----:B------:R-:W0:Y:S04]  /*58390*/  LDSM.16.MT88.4 R12, [R3+0x4080] ;  /* 0x00408000030c783b */ /* 0x000e280000004200 */
[----:B0-----:R-:W-:Y:S01]  /*583a0*/  STL.64 [R1+0x3df8], R14 ;  /* 0x003df80e01007387 */ /* 0x001fe20000100a00 */
[----:B------:R0:W-:Y:S03]  /*583b0*/  STL.64 [R1+0x3df0], R12 ;  /* 0x003df00c01007387 */ /* 0x0001e60000100a00 */
[----:B0-----:R-:W3:Y:S01]  /*583c0*/  LDL.LU R12, [R1+0x12b0] ;  /* 0x0012b000010c7983 */ /* 0x001ee20000300800 */
[----:B------:R-:W3:Y:S02]  /*583d0*/  LDL.LU R13, [R1+0x12b4] ;  /* 0x0012b400010d7983 */ /* 0x000ee40000300800 */
[----:B------:R-:W3:Y:S02]  /*583e0*/  LDL.LU R14, [R1+0x12b8] ;  /* 0x0012b800010e7983 */ /* 0x000ee40000300800 */
[----:B------:R-:W3:Y:S01]  /*583f0*/  LDL.LU R15, [R1+0x12bc] ;  /* 0x0012bc00010f7983 */ /* 0x000ee20000300800 */
        /* <DEDUP_REMOVED lines=9> */
[----:B0-----:R-:W2:Y:S01]  /*58490*/  LDL.LU R16, [R1+0x10d0] ;  /* 0x0010d00001107983 */ /* 0x001ea20000300800 */
[----:B------:R-:W2:Y:S02]  /*584a0*/  LDL.LU R17, [R1+0x10d4] ;  /* 0x0010d40001117983 */ /* 0x000ea40000300800 */
[----:B------:R-:W2:Y:S02]  /*584b0*/  LDL.LU R18, [R1+0x10d8] ;  /* 0x0010d80001127983 */ /* 0x000ea40000300800 */
[----:B------:R-:W2:Y:S01]  /*584c0*/  LDL.LU R19, [R1+0x10dc] ;  /* 0x0010dc0001137983 */ /* 0x000ea20000300800 */
[----:B------:R-:W2:Y:S01]  /*584d0*/  LDL.LU.64 R46, [R1+0x3ee8] ;  /* 0x003ee800012e7983 */ /* 0x000ea20000300a00 */
[----:B------:R-:W2:Y:S01]  /*584e0*/  LDL.LU.64 R44, [R1+0x3ee0] ;  /* 0x003ee000012c7983 */ /* 0x000ea20000300a00 */
[C---:B---3--:R-:W-:Y:S02]  /*584f0*/  HMMA.16816.F32.BF16 R12, R8.reuse, R32, R12 ;  /* 0x00000020080c723c */ /* 0x048fe4000004180c */
[----:B------:R-:W-:Y:S01]  /*58500*/  STL.64 [R1+0x1060], R40 ;  /* 0x0010602801007387 */ /* 0x000fe20000100a00 */
[----:B------:R0:W-:Y:S03]  /*58510*/  STL.64 [R1+0x1068], R42 ;  /* 0x0010682a01007387 */ /* 0x0001e60000100a00 */
[----:B0-----:R-:W3:Y:S01]  /*58520*/  LDL.LU.64 R42, [R1+0x3ed8] ;  /* 0x003ed800012a7983 */ /* 0x001ee20000300a00 */
[----:B------:R-:W2:Y:S11]  /*58530*/  LDL.LU.64 R40, [R1+0x3ed0] ;  /* 0x003ed00001287983 */ /* 0x000eb60000300a00 */
[----:B------:R-:W-:Y:S05]  /*58540*/  @!UPT UIADD3 URZ, URZ, URZ, URZ ;  /* 0x0000003f3f3ff290 */ /* 0x000fea000fffe03f */
[----:B------:R0:W-:Y:S01]  /*58550*/  STL.64 [R1+0x1070], R12 ;  /* 0x0010700c01007387 */ /* 0x0001e20000100a00 */
[----:B------:R-:W-:Y:S02]  /*58560*/  STL.64 [R1+0x1078], R14 ;  /* 0x0010780e01007387 */ /* 0x000fe40000100a00 */
        /* <DEDUP_REMOVED lines=30> */
[C---:B---3--:R-:W-:Y:S08]  /*58750*/  HMMA.16816.F32.BF16 R32, R8.reuse, R44, R32 ;  /* 0x0000002c0820723c */ /* 0x048ff00000041820 */
[C---:B------:R-:W-:Y:S01]  /*58760*/  HMMA.16816.F32.BF16 R16, R8.reuse, R48, R16 ;  /* 0x000000300810723c */ /* 0x040fe20000041810 */
[----:B------:R-:W-:Y:S01]  /*58770*/  STL.64 [R1+0x3e40], R42 ;  /* 0x003e402a01007387 */ /* 0x000fe20000100a00 */
[----:B------:R-:W-:Y:S06]  /*58780*/  STL.64 [R1+0x3e38], R40 ;  /* 0x003e382801007387 */ /* 0x000fec0000100a00 */
[C---:B--2---:R-:W-:Y:S11]  /*58790*/  HMMA.16816.F32.BF16 R36, R8.reuse, R40, R36 ;  /* 0x000000280824723c */ /* 0x044ff60000041824 */
[----:B------:R-:W-:Y:S11]  /*587a0*/  @!UPT UIADD3 URZ, URZ, URZ, URZ ;  /* 0x0000003f3f3ff290 */ /* 0x000ff6000fffe03f */
[----:B------:R-:W-:Y:S01]  /*587b0*/  @!UPT UIADD3 URZ, URZ, URZ, URZ ;  /* 0x0000003f3f3ff290 */ /* 0x000fe2000fffe03f */
[----:B------:R-:W-:Y:S01]  /*587c0*/  STL.64 [R1+0x10a0], R36 ;  /* 0x0010a02401007387 */ /* 0x000fe20000100a00 */
[----:B------:R-:W-:Y:S02]  /*587d0*/  STL.64 [R1+0x10a8], R38 ;  /* 0x0010a82601007387 */ /* 0x000fe40000100a00 */
[----:B------:R-:W-:Y:S02]  /*587e0*/  STL.64 [R1+0x3e50], R46 ;  /* 0x003e502e01007387 */ /* 0x000fe40000100a00 */
[----:B------:R-:W-:Y:S01]  /*587f0*/  STL.64 [R1+0x3e48], R44 ;  /* 0x003e482c01007387 */ /* 0x000fe20000100a00 */
[----:B------:R-:W-:Y:S01]  /*58800*/  STL.64 [R1+0x10b0], R32 ;  /* 0x0010b02001007387 */ /* 0x000fe20000100a00 */
[----:B------:R-:W-:Y:S02]  /*58810*/  STL.64 [R1+0x10b8], R34 ;  /* 0x0010b82201007387 */ /* 0x000fe40000100a00 */
[----:B------:R-:W-:Y:S02]  /*58820*/  STL.64 [R1+0x3e60], R50 ;  /* 0x003e603201007387 */ /* 0x000fe40000100a00 */
[----:B------:R-:W-:Y:S01]  /*58830*/  STL.64 [R1+0x3e58], R48 ;  /* 0x003e583001007387 */ /* 0x000fe20000100a00 */
[----:B------:R-:W-:Y:S01]  /*58840*/  STL.64 [R1+0x10d0], R16 ;  /* 0x0010d01001007387 */ /* 0x000fe20000100a00 */
[----:B------:R0:W-:Y:S02]  /*58850*/  STL.64 [R1+0x10d8], R18 ;  /* 0x0010d81201007387 */ /* 0x0001e40000100a00 */
[C---:B0-----:R-:W-:Y:S08]  /*58860*/  HMMA.16816.F32.BF16 R16, R8.reuse, R52, R24 ;  /* 0x000000340810723c */ /* 0x041ff00000041818 */
[----:B------:R-:W-:Y:S01]  /*58870*/  HMMA.16816.F32.BF16 R8, R8, R56, R28 ;  /* 0x000000380808723c */ /* 0x000fe2000004181c */
[----:B------:R-:W-:Y:S11]  /*58880*/  STL.64 [R1+0x3e10], R52 ;  /* 0x003e103401007387 */ /* 0x000ff60000100a00 */
[----:B------:R-:W-:Y:S03]  /*58890*/  @!UPT UIADD3 URZ, URZ, URZ, URZ ;  /* 0x0000003f3f3ff290 */ /* 0x000fe6000fffe03f */
[----:B------:R0:W-:Y:S01]  /*588a0*/  STL.64 [R1+0x10e0], R16 ;  /* 0x0010e01001007387 */ /* 0x0001e20000100a00 */
[----:B------:R1:W-:Y:S03]  /*588b0*/  STL.64 [R1+0x10e8], R18 ;  /* 0x0010e81201007387 */ /* 0x0003e60000100a00 */
[----:B0-----:R-:W2:Y:S04]  /*588c0*/  LDL.LU R16, [R1+0x11b0] ;  /* 0x0011b00001107983 */ /* 0x001ea80000300800 */
[----:B------:R-:W-:Y:S02]  /*588d0*/  STL.64 [R1+0x10c0], R8 ;  /* 0x0010c00801007387 */ /* 0x000fe40000100a00 */
[----:B------:R-:W-:Y:S02]  /*588e0*/  STL.64 [R1+0x10c8], R10 ;  /* 0x0010c80a01007387 */ /* 0x000fe40000100a00 */
[----:B------:R-:W2:Y:S01]  /*588f0*/  LDL.LU R17, [R1+0x11b4] ;  /* 0x0011b40001117983 */ /* 0x000ea20000300800 */
[----:B-1----:R-:W3:Y:S01]  /*58900*/  LDL.LU R18, [R1+0x11b8] ;  /* 0x0011b80001127983 */ /* 0x002ee20000300800 */
[----:B------:R-:W3:Y:S03]  /*58910*/  LDL.LU R19, [R1+0x11bc] ;  /* 0x0011bc0001137983 */ /* 0x000ee60000300800 */
[----:B---3--:R-:W-:Y:S01]  /*58920*/  STL.64 [R1+0x3e80], R18 ;  /* 0x003e801201007387 */ /* 0x008fe20000100a00 */
[----:B--2---:R0:W-:Y:S02]  /*58930*/  STL.64 [R1+0x3e78], R16 ;  /* 0x003e781001007387 */ /* 0x0041e40000100a00 */
[----:B0-----:R-:W-:-:S02]  /*58940*/  IMAD.MOV.U32 R16, RZ, RZ, R23 ;  /* 0x000000ffff107224 */ /* 0x001fc400078e0017 */
[----:B------:R-:W-:-:S05]  /*58950*/  IMAD.MOV.U32 R17, RZ, RZ, R22 ;  /* 0x000000ffff117224 */ /* 0x000fca00078e0016 */
[----:B------:R-:W-:Y:S01]  /*58960*/  STL.64 [R1+0x3e90], R16 ;  /* 0x003e901001007387 */ /* 0x000fe20000100a00 */
[----:B------:R-:W2:Y:S03]  /*58970*/  LDL.64 R24, [R1+0x90] ;  /* 0x0000900001187983 */ /* 0x000ea60000100a00 */
[----:B--2---:R0:W-:Y:S04]  /*58980*/  STL.64 [R1+0x3e88], R24 ;  /* 0x003e881801007387 */ /* 0x0041e80000100a00 */
[----:B0-----:R-:W2:Y:S01]  /*58990*/  LDL.LU R24, [R1+0x11c0] ;  /* 0x0011c00001187983 */ /* 0x001ea20000300800 */
[----:B------:R-:W2:Y:S02]  /*589a0*/  LDL.LU R25, [R1+0x11c4] ;  /* 0x0011c40001197983 */ /* 0x000ea40000300800 */
[----:B------:R-:W2:Y:S02]  /*589b0*/  LDL.LU R26, [R1+0x11c8] ;  /* 0x0011c800011a7983 */ /* 0x000ea40000300800 */
[----:B------:R-:W2:Y:S01]  /*589c0*/  LDL.LU R27, [R1+0x11cc] ;  /* 0x0011cc00011b7983 */ /* 0x000ea20000300800 */
[----:B------:R-:W3:Y:S01]  /*589d0*/  LDL.LU R16, [R1+0x11d0] ;  /* 0x0011d00001107983 */ /* 0x000ee20000300800 */
[----:B------:R-:W3:Y:S02]  /*589e0*/  LDL.LU R17, [R1+0x11d4] ;  /* 0x0011d40001117983 */ /* 0x000ee40000300800 */
[----:B------:R-:W3:Y:S02]  /*589f0*/  LDL.LU R18, [R1+0x11d8] ;  /* 0x0011d80001127983 */ /* 0x000ee40000300800 */
[----:B------:R-:W3:Y:S01]  /*58a00*/  LDL.LU R19, [R1+0x11dc] ;  /* 0x0011dc0001137983 */ /* 0x000ee20000300800 */
        /* <DEDUP_REMOVED lines=12> */
[----:B------:R-:W3:Y:S01]  /*58ad0*/  LDL.64 R8, [R1+0x70] ;  /* 0x0000700001087983 */ /* 0x000ee20000100a00 */
        /* <DEDUP_REMOVED lines=9> */
[----:B------:R-:W3:Y:S02]  /*58b70*/  LDL.64 R40, [R1+0x50] ;  /* 0x0000500001287983 */ /* 0x000ee40000100a00 */
[----:B------:R-:W-:Y:S01]  /*58b80*/  IMAD.MOV.U32 R32, RZ, RZ, R13 ;  /* 0x000000ffff207224 */ /* 0x000fe200078e000d */
[----:B------:R-:W3:Y:S01]  /*58b90*/  LDL.LU R12, [R1+0x1780] ;  /* 0x00178000010c7983 */ /* 0x000ee20000300800 */
[----:B------:R-:W3:Y:S02]  /*58ba0*/  LDL.LU R13, [R1+0x1784] ;  /* 0x00178400010d7983 */ /* 0x000ee40000300800 */
[----:B------:R-:W3:Y:S02]  /*58bb0*/  LDL.LU R14, [R1+0x1788] ;  /* 0x00178800010e7983 */ /* 0x000ee40000300800 */
[----:B------:R-:W3:Y:S01]  /*58bc0*/  LDL.LU R15, [R1+0x178c] ;  /* 0x00178c00010f7983 */ /* 0x000ee20000300800 */
[----:B----4-:R-:W-:Y:S01]  /*58bd0*/  STL [R1+0x3e08], R58 ;  /* 0x003e083a01007387 */ /* 0x010fe20000100800 */
[----:B------:R0:W-:Y:S03]  /*58be0*/  STL.64 [R1+0x3e00], R56 ;  /* 0x003e003801007387 */ /* 0x0001e60000100a00 */
[----:B0-----:R-:W4:Y:S01]  /*58bf0*/  LDL.LU R56, [R1+0x17a0] ;  /* 0x0017a00001387983 */ /* 0x001f220000300800 */
[----:B------:R-:W4:Y:S02]  /*58c00*/  LDL.LU R57, [R1+0x17a4] ;  /* 0x0017a40001397983 */ /* 0x000f240000300800 */
[----:B------:R-:W4:Y:S02]  /*58c10*/  LDL.LU R58, [R1+0x17a8] ;  /* 0x0017a800013a7983 */ /* 0x000f240000300800 */
[----:B------:R-:W4:Y:S01]  /*58c20*/  LDL.LU R59, [R1+0x17ac] ;  /* 0x0017ac00013b7983 */ /* 0x000f220000300800 */
[C---:B--2---:R-:W-:Y:S11]  /*58c30*/  HMMA.16816.F32.BF16 R28, R4.reuse, R20, R28 ;  /* 0x00000014041c723c */ /* 0x044ff6000004181c */
[----:B------:R-:W-:Y:S11]  /*58c40*/  @!UPT UIADD3 URZ, URZ, URZ, URZ ;  /* 0x0000003f3f3ff290 */ /* 0x000ff6000fffe03f */
[----:B------:R-:W-:Y:S01]  /*58c50*/  @!UPT UIADD3 URZ, URZ, URZ, URZ ;  /* 0x0000003f3f3ff290 */ /* 0x000fe2000fffe03f */
[----:B------:R0:W-:Y:S01]  /*58c60*/  STL.64 [R1+0x8c0], R28 ;  /* 0x0008c01c01007387 */ /* 0x0001e20000100a00 */
[----:B------:R-:W-:Y:S03]  /*58c70*/  STL.64 [R1+0x8c8], R30 ;  /* 0x0008c81e01007387 */ /* 0x000fe60000100a00 */
[----:B0-----:R-:W3:Y:S02]  /*58c80*/  LDL.LU.64 R28, [R1+0x3e98] ;  /* 0x003e9800011c7983 */ /* 0x001ee40000300a00 */
[C---:B---3--:R-:W-:Y:S11]  /*58c90*/  HMMA.16816.F32.BF16 R16, R4.reuse, R28, R16 ;  /* 0x0000001c0410723c */ /* 0x048ff60000041810 */
        /* <DEDUP_REMOVED lines=20> */
[----:B------:R-:W3:Y:S01]  /*58de0*/  LDL.LU.64 R24, [R1+0x3e68] ;  /* 0x003e680001187983 */ /* 0x000ee20000300a00 */
[----:B------:R-:W-:Y:S01]  /*58df0*/  HMMA.16816.F32.BF16 R44, R4, R8, R44 ;  /* 0x00000008042c723c */ /* 0x000fe2000004182c */
[----:B------:R-:W-:-:S02]  /*58e00*/  IMAD.MOV.U32 R23, RZ, RZ, R8 ;  /* 0x000000ffff177224 */ /* 0x000fc400078e0008 */
[----:B------:R-:W-:Y:S02]  /*58e10*/  IMAD.MOV.U32 R22, RZ, RZ, R9 ;  /* 0x000000ffff167224 */ /* 0x000fe400078e0009 */
[----:B------:R-:W0:Y:S03]  /*58e20*/  LDSM.16.MT88.4 R8, [R3+0x4100] ;  /* 0x004100000308783b */ /* 0x000e260000004200 */
[C---:B---3--:R-:W-:Y:S11]  /*58e30*/  HMMA.16816.F32.BF16 R48, R4.reuse, R24, R48 ;  /* 0x000000180430723c */ /* 0x048ff60000041830 */
[----:B------:R-:W-:Y:S11]  /*58e40*/  @!UPT UIADD3 URZ, URZ, URZ, URZ ;  /* 0x0000003f3f3ff290 */ /* 0x000ff6000fffe03f */
[----:B------:R-:W-:Y:S01]  /*58e50*/  @!UPT UIADD3 URZ, URZ, URZ, URZ ;  /* 0x0000003f3f3ff290 */ /* 0x000fe2000fffe03f */
[----:B------:R-:W-:Y:S01]  /*58e60*/  STL.64 [R1+0x880], R48 ;  /* 0x0008803001007387 */ /* 0x000fe20000100a00 */
[----:B------:R1:W-:Y:S03]  /*58e70*/  STL.64 [R1+0x888], R50 ;  /* 0x0008883201007387 */ /* 0x0003e60000100a00 */
[----:B-1----:R-:W3:Y:S01]  /*58e80*/  LDL.LU.64 R50, [R1+0x3e60] ;  /* 0x003e600001327983 */ /* 0x002ee20000300a00 */
[----:B------:R-:W2:Y:S02]  /*58e90*/  LDL.LU.64 R48, [R1+0x3e58] ;  /* 0x003e580001307983 */ /* 0x000ea40000300a00 */
[----:B------:R1:W-:Y:S02]  /*58ea0*/  STL.64 [R1+0x3de0], R24 ;  /* 0x003de01801007387 */ /* 0x0003e40000100a00 */
[----:B-1----:R-:W2:Y:S01]  /*58eb0*/  LDL.LU R24, [R1+0x17d0] ;  /* 0x0017d00001187983 */ /* 0x002ea20000300800 */
[----:B------:R-:W2:Y:S02]  /*58ec0*/  LDL.LU R25, [R1+0x17d4] ;  /* 0x0017d40001197983 */ /* 0x000ea40000300800 */
[----:B------:R-:W2:Y:S02]  /*58ed0*/  LDL.LU R26, [R1+0x17d8] ;  /* 0x0017d800011a7983 */ /* 0x000ea40000300800 */
[----:B------:R-:W2:Y:S01]  /*58ee0*/  LDL.LU R27, [R1+0x17dc] ;  /* 0x0017dc00011b7983 */ /* 0x000ea20000300800 */
[----:B------:R-:W-:Y:S01]  /*58ef0*/  STL.64 [R1+0x870], R44 ;  /* 0x0008702c01007387 */ /* 0x000fe20000100a00 */
[----:B------:R1:W-:Y:S03]  /*58f00*/  STL.64 [R1+0x878], R46 ;  /* 0x0008782e01007387 */ /* 0x0003e60000100a00 */
[----:B-1----:R-:W3:Y:S01]  /*58f10*/  LDL.LU.64 R46, [R1+0x3e50] ;  /* 0x003e5000012e7983 */ /* 0x002ee20000300a00 */
[----:B------:R-:W3:Y:S02]  /*58f20*/  LDL.LU.64 R44, [R1+0x3e48] ;  /* 0x003e4800012c7983 */ /* 0x000ee40000300a00 */
[----:B0-----:R-:W-:Y:S02]  /*58f30*/  STL.64 [R1+0x3d80], R10 ;  /* 0x003d800a01007387 */ /* 0x001fe40000100a00 */
[----:B------:R0:W-:Y:S02]  /*58f40*/  STL.64 [R1+0x3d78], R8 ;  /* 0x003d780801007387 */ /* 0x0001e40000100a00 */
[----:B0-----:R-:W3:Y:S01]  /*58f50*/  LDL.LU R8, [R1+0x17c0] ;  /* 0x0017c00001087983 */ /* 0x001ee20000300800 */
[----:B------:R-:W3:Y:S02]  /*58f60*/  LDL.LU R9, [R1+0x17c4] ;  /* 0x0017c40001097983 */ /* 0x000ee40000300800 */
[----:B------:R-:W3:Y:S02]  /*58f70*/  LDL.LU R10, [R1+0x17c8] ;  /* 0x0017c800010a7983 */ /* 0x000ee40000300800 */
[----:B------:R-:W3:Y:S01]  /*58f80*/  LDL.LU R11, [R1+0x17cc] ;  /* 0x0017cc00010b7983 */ /* 0x000ee20000300800 */
[C---:B------:R-:W-:Y:S08]  /*58f90*/  HMMA.16816.F32.BF16 R32, R4.reuse, R32, R36 ;  /* 0x000000200420723c */ /* 0x040ff00000041824 */
[C---:B--2---:R-:W-:Y:S08]  /*58fa0*/  HMMA.16816.F32.BF16 R24, R4.reuse, R16, R24 ;  /* 0x000000100418723c */ /* 0x044ff00000041818 */
[----:B---3--:R-:W-:Y:S11]  /*58fb0*/  HMMA.16816.F32.BF16 R8, R4, R40, R8 ;  /* 0x000000280408723c */ /* 0x008ff60000041808 */
[----:B------:R-:W-:Y:S04]  /*58fc0*/  @!UPT UIADD3 URZ, URZ, URZ, URZ ;  /* 0x0000003f3f3ff290 */ /* 0x000fe8000fffe03f */
[----:B------:R0:W-:Y:S01]  /*58fd0*/  STL.64 [R1+0x950], R24 ;  /* 0x0009501801007387 */ /* 0x0001e20000100a00 */
[----:B------:R1:W-:Y:S03]  /*58fe0*/  STL.64 [R1+0x958], R26 ;  /* 0x0009581a01007387 */ /* 0x0003e60000100a00 */
[----:B0-----:R-:W2:Y:S01]  /*58ff0*/  LDL.LU R24, [R1+0x1770] ;  /* 0x0017700001187983 */ /* 0x001ea20000300800 */
[----:B------:R-:W2:Y:S02]  /*59000*/  LDL.LU R25, [R1+0x1774] ;  /* 0x0017740001197983 */ /* 0x000ea40000300800 */
[----:B-1----:R-:W2:Y:S02]  /*59010*/  LDL.LU R26, [R1+0x1778] ;  /* 0x00177800011a7983 */ /* 0x002ea40000300800 */
[----:B------:R-:W2:Y:S01]  /*59020*/  LDL.LU R27, [R1+0x177c] ;  /* 0x00177c00011b7983 */ /* 0x000ea20000300800 */
[----:B------:R-:W-:Y:S04]  /*59030*/  STL.64 [R1+0x3de8], R16 ;  /* 0x003de81001007387 */ /* 0x000fe80000100a00 */
[----:B------:R-:W-:Y:S01]  /*59040*/  STL.64 [R1+0x940], R8 ;  /* 0x0009400801007387 */ /* 0x000fe20000100a00 */
[----:B------:R0:W-:Y:S02]  /*59050*/  STL.64 [R1+0x948], R10 ;  /* 0x0009480a01007387 */ /* 0x0001e40000100a00 */
[----:B------:R-:W3:Y:S02]  /*59060*/  LDL.LU.64 R42, [R1+0x3e40] ;  /* 0x003e4000012a7983 */ /* 0x000ee40000300a00 */
[----:B0-----:R-:W-:-:S02]  /*59070*/  IMAD.MOV.U32 R11, RZ, RZ, R40 ;  /* 0x000000ffff0b7224 */ /* 0x001fc400078e0028 */
[----:B------:R-:W-:Y:S02]  /*59080*/  IMAD.MOV.U32 R10, RZ, RZ, R41 ;  /* 0x000000ffff0a7224 */ /* 0x000fe400078e0029 */
[----:B------:R-:W2:Y:S01]  /*59090*/  LDL.LU.64 R40, [R1+0x3e38] ;  /* 0x003e380001287983 */ /* 0x000ea20000300a00 */
[----:B------:R-:W3:Y:S02]  /*590a0*/  LDL.LU.64 R38, [R1+0x3e30] ;  /* 0x003e300001267983 */ /* 0x000ee40000300a00 */
[----:B------:R-:W3:Y:S02]  /*590b0*/  LDL.LU.64 R36, [R1+0x3e28] ;  /* 0x003e280001247983 */ /* 0x000ee40000300a00 */
[----:B------:R-:W-:Y:S01]  /*590c0*/  STL.64 [R1+0x930], R32 ;  /* 0x0009302001007387 */ /* 0x000fe20000100a00 */
[----:B------:R0:W-:Y:S04]  /*590d0*/  STL.64 [R1+0x938], R34 ;  /* 0x0009382201007387 */ /* 0x0001e80000100a00 */
[----:B0-----:R-:W3:Y:S01]  /*590e0*/  LDL.LU.64 R34, [R1+0x3e20] ;  /* 0x003e200001227983 */ /* 0x001ee20000300a00 */
[----:B------:R-:W4:Y:S01]  /*590f0*/  LDL.LU.64 R32, [R1+0x3e18] ;  /* 0x003e180001207983 */ /* 0x000f220000300a00 */
[C---:B--2---:R-:W-:Y:S08]  /*59100*/  HMMA.16816.F32.BF16 R12, R4.reuse, R40, R12 ;  /* 0x00000028040c723c */ /* 0x044ff0000004180c */
[C---:B----4-:R-:W-:Y:S01]  /*59110*/  HMMA.16816.F32.BF16 R56, R4.reuse, R32, R56 ;  /* 0x000000200438723c */ /* 0x050fe20000041838 */
[----:B---3--:R-:W-:Y:S01]  /*59120*/  STL.64 [R1+0x3da0], R34 ;  /* 0x003da02201007387 */ /* 0x008fe20000100a00 */
[----:B------:R0:W-:Y:S06]  /*59130*/  STL.64 [R1+0x3d98], R32 ;  /* 0x003d982001007387 */ /* 0x0001ec0000100a00 */
[C---:B0-----:R-:W-:Y:S11]  /*59140*/  HMMA.16816.F32.BF16 R32, R4.reuse, R36, R52 ;  /* 0x000000240420723c */ /* 0x041ff60000041834 */
[----:B------:R-:W-:Y:S04]  /*59150*/  @!UPT UIADD3 URZ, URZ, URZ, URZ ;  /* 0x0000003f3f3ff290 */ /* 0x000fe8000fffe03f */
[----:B------:R-:W-:Y:S01]  /*59160*/  STL.64 [R1+0x920], R56 ;  /* 0x0009203801007387 */ /* 0x000fe20000100a00 */
[----:B------:R-:W-:Y:S02]  /*59170*/  STL.64 [R1+0x928], R58 ;  /* 0x0009283a01007387 */ /* 0x000fe40000100a00 */
[----:B------:R-:W-:Y:S02]  /*59180*/  STL.64 [R1+0x3d90], R38 ;  /* 0x003d902601007387 */ /* 0x000fe40000100a00 */
[----:B------:R-:W-:Y:S03]  /*59190*/  STL.64 [R1+0x3d88], R36 ;  /* 0x003d882401007387 */ /* 0x000fe60000100a00 */
[----:B------:R0:W-:Y:S01]  /*591a0*/  STL.64 [R1+0x910], R32 ;  /* 0x0009102001007387 */ /* 0x0001e20000100a00 */
[----:B------:R1:W-:Y:S03]  /*591b0*/  STL.64 [R1+0x918], R34 ;  /* 0x0009182201007387 */ /* 0x0003e60000100a00 */
[----:B0-----:R-:W2:Y:S01]  /*591c0*/  LDL.LU R32, [R1+0x590] ;  /* 0x0005900001207983 */ /* 0x001ea20000300800 */
[----:B------:R0:W-:Y:S02]  /*591d0*/  STL.64 [R1+0x900], R12 ;  /* 0x0009000c01007387 */ /* 0x0001e40000100a00 */
[----:B------:R3:W-:Y:S02]  /*591e0*/  STL.64 [R1+0x908], R14 ;  /* 0x0009080e01007387 */ /* 0x0007e40000100a00 */
[----:B------:R-:W2:Y:S01]  /*591f0*/  LDL.LU R33, [R1+0x594] ;  /* 0x0005940001217983 */ /* 0x000ea20000300800 */
[----:B-1----:R-:W2:Y:S01]  /*59200*/  LDL.LU R34, [R1+0x598] ;  /* 0x0005980001227983 */ /* 0x002ea20000300800 */
[----:B------:R-:W2:Y:S02]  /*59210*/  LDL.LU R35, [R1+0x59c] ;  /* 0x00059c0001237983 */ /* 0x000ea40000300800 */
[----:B------:R-:W4:Y:S02]  /*59220*/  LDL.LU R52, [R1+0x1760] ;  /* 0x0017600001347983 */ /* 0x000f240000300800 */
[----:B------:R-:W4:Y:S01]  /*59230*/  LDL.LU R53, [R1+0x1764] ;  /* 0x0017640001357983 */ /* 0x000f220000300800 */
[----:B------:R-:W4:Y:S01]  /*59240*/  LDL.LU R54, [R1+0x1768] ;  /* 0x0017680001367983 */ /* 0x000f220000300800 */
[----:B------:R-:W4:Y:S01]  /*59250*/  LDL.LU R55, [R1+0x176c] ;  /* 0x00176c0001377983 */ /* 0x000f220000300800 */
[----:B------:R-:W-:Y:S01]  /*59260*/  HMMA.16816.F32.BF16 R36, R4, R44, R24 ;  /* 0x0000002c0424723c */ /* 0x000fe20000041818 */
[----:B------:R-:W2:Y:S01]  /*59270*/  LDL.LU R56, [R1+0x1750] ;  /* 0x0017500001387983 */ /* 0x000ea20000300800 */
[----:B------:R-:W2:Y:S01]  /*59280*/  LDL.LU R57, [R1+0x1754] ;  /* 0x0017540001397983 */ /* 0x000ea20000300800 */
[----:B------:R-:W2:Y:S02]  /*59290*/  LDL.LU R58, [R1+0x1758] ;  /* 0x00175800013a7983 */ /* 0x000ea40000300800 */
[----:B------:R-:W2:Y:S02]  /*592a0*/  LDL.LU R59, [R1+0x175c] ;  /* 0x00175c00013b7983 */ /* 0x000ea40000300800 */
[----:B0-----:R-:W2:Y:S01]  /*592b0*/  LDL.LU R12, [R1+0x1180] ;  /* 0x00118000010c7983 */ /* 0x001ea20000300800 */
[----:B------:R-:W2:Y:S01]  /*592c0*/  LDL.LU R13, [R1+0x1184] ;  /* 0x00118400010d7983 */ /* 0x000ea20000300800 */
[----:B---3--:R-:W3:Y:S02]  /*592d0*/  LDL.LU R14, [R1+0x1188] ;  /* 0x00118800010e7983 */ /* 0x008ee40000300800 */
[----:B------:R-:W3:Y:S02]  /*592e0*/  LDL.LU R15, [R1+0x118c] ;  /* 0x00118c00010f7983 */ /* 0x000ee40000300800 */
[----:B------:R-:W-:Y:S01]  /*592f0*/  STL.64 [R1+0x3db0], R42 ;  /* 0x003db02a01007387 */ /* 0x000fe20000100a00 */
[----:B------:R0:W-:Y:S01]  /*59300*/  STL.64 [R1+0x3da8], R40 ;  /* 0x003da82801007387 */ /* 0x0001e20000100a00 */
[----:B------:R-:W-:-:S02]  /*59310*/  IMAD.MOV.U32 R25, RZ, RZ, R18 ;  /* 0x000000ffff197224 */ /* 0x000fc400078e0012 */
[----:B------:R-:W-:Y:S01]  /*59320*/  IMAD.MOV.U32 R24, RZ, RZ, R19 ;  /* 0x000000ffff187224 */ /* 0x000fe200078e0013 */
[----:B0-----:R-:W2:Y:S05]  /*59330*/  LDL.64 R40, [R1+0xa0] ;  /* 0x0000a00001287983 */ /* 0x001eaa0000100a00 */
[----:B------:R0:W-:Y:S02]  /*59340*/  STL.64 [R1+0x8f0], R36 ;  /* 0x0008f02401007387 */ /* 0x0001e40000100a00 */
[----:B------:R1:W-:Y:S02]  /*59350*/  STL.64 [R1+0x8f8], R38 ;  /* 0x0008f82601007387 */ /* 0x0003e40000100a00 */
[----:B------:R-:W2:Y:S01]  /*59360*/  LDL.LU R16, [R1+0x570] ;  /* 0x0005700001107983 */ /* 0x000ea20000300800 */
[----:B------:R-:W2:Y:S01]  /*59370*/  LDL.LU R17, [R1+0x574] ;  /* 0x0005740001117983 */ /* 0x000ea20000300800 */
[----:B------:R-:W2:Y:S02]  /*59380*/  LDL.LU R18, [R1+0x578] ;  /* 0x0005780001127983 */ /* 0x000ea40000300800 */
[----:B------:R-:W2:Y:S01]  /*59390*/  LDL.LU R19, [R1+0x57c] ;  /* 0x00057c0001137983 */ /* 0x000ea20000300800 */
[----:B0-----:R-:W2:Y:S01]  /*593a0*/  LDL.LU R36, [R1+0x560] ;  /* 0x0005600001247983 */ /* 0x001ea20000300800 */
[----:B------:R-:W2:Y:S02]  /*593b0*/  LDL.LU R37, [R1+0x564] ;  /* 0x0005640001257983 */ /* 0x000ea40000300800 */
[----:B-1----:R-:W2:Y:S02]  /*593c0*/  LDL.LU R38, [R1+0x568] ;  /* 0x0005680001267983 */ /* 0x002ea40000300800 */
[----:B------:R-:W2:Y:S01]  /*593d0*/  LDL.LU R39, [R1+0x56c] ;  /* 0x00056c0001277983 */ /* 0x000ea20000300800 */
[----:B------:R-:W-:Y:S01]  /*593e0*/  STL.64 [R1+0x3dc0], R46 ;  /* 0x003dc02e01007387 */ /* 0x000fe20000100a00 */
[----:B------:R0:W-:Y:S03]  /*593f0*/  STL.64 [R1+0x3db8], R44 ;  /* 0x003db82c01007387 */ /* 0x0001e60000100a00 */
[----:B0-----:R-:W2:Y:S01]  /*59400*/  LDL.LU R44, [R1+0x580] ;  /* 0x00058000012c7983 */ /* 0x001ea20000300800 */
[----:B------:R-:W2:Y:S02]  /*59410*/  LDL.LU R45, [R1+0x584] ;  /* 0x00058400012d7983 */ /* 0x000ea40000300800 */
[----:B------:R-:W2:Y:S02]  /*59420*/  LDL.LU R46, [R1+0x588] ;  /* 0x00058800012e7983 */ /* 0x000ea40000300800 */
[----:B------:R-:W2:Y:S01]  /*59430*/  LDL.LU R47, [R1+0x58c] ;  /* 0x00058c00012f7983 */ /* 0x000ea20000300800 */
[C---:B----4-:R-:W-:Y:S11]  /*59440*/  HMMA.16816.F32.BF16 R52, R4.reuse, R48, R52 ;  /* 0x000000300434723c */ /* 0x050ff60000041834 */
[----:B------:R-:W-:Y:S11]  /*59450*/  @!UPT UIADD3 URZ, URZ, URZ, URZ ;  /* 0x0000003f3f3ff290 */ /* 0x000ff6000fffe03f */
[----:B------:R-:W-:Y:S01]  /*59460*/  @!UPT UIADD3 URZ, URZ, URZ, URZ ;  /* 0x0000003f3f3ff290 */ /* 0x000fe2000fffe03f */
[----:B------:R0:W-:Y:S01]  /*59470*/  STL.64 [R1+0x8e0], R52 ;  /* 0x0008e03401007387 */ /* 0x0001e20000100a00 */
[----:B------:R-:W-:Y:S03]  /*59480*/  STL.64 [R1+0x8e8], R54 ;  /* 0x0008e83601007387 */ /* 0x000fe60000100a00 */
[----:B0-----:R-:W2:Y:S01]  /*59490*/  LDL.LU.64 R52, [R1+0x3e10] ;  /* 0x003e100001347983 */ /* 0x001ea20000300a00 */
        /* <DEDUP_REMOVED lines=11> */
[----:B0-----:R-:W2:Y:S01]  /*59550*/  LDL.LU R58, [R1+0x3e08] ;  /* 0x003e0800013a7983 */ /* 0x001ea20000300800 */
[----:B------:R-:W3:Y:S02]  /*59560*/  LDL.LU.64 R56, [R1+0x3e00] ;  /* 0x003e000001387983 */ /* 0x000ee40000300a00 */
[----:B---3--:R-:W-:Y:S01]  /*59570*/  HMMA.16816.F32.BF16 R4, R4, R56, R12 ;  /* 0x000000380404723c */ /* 0x008fe2000004180c */
[----:B------:R-:W4:Y:S01]  /*59580*/  LDL.LU.64 R14, [R1+0x3df8] ;  /* 0x003df800010e7983 */ /* 0x000f220000300a00 */
[----:B------:R-:W4:Y:S11]  /*59590*/  LDL.LU.64 R12, [R1+0x3df0] ;  /* 0x003df000010c7983 */ /* 0x000f360000300a00 */
[----:B------:R-:W-:Y:S10]  /*595a0*/  @!UPT UIADD3 URZ, URZ, URZ, URZ ;  /* 0x0000003f3f3ff290 */ /* 0x000ff4000fffe03f */
[----:B------:R0:W-:Y:S01]  /*595b0*/  STL.64 [R1+0x860], R4 ;  /* 0x0008600401007387 */ /* 0x0001e20000100a00 */
[----:B------:R1:W-:Y:S03]  /*595c0*/  STL.64 [R1+0x868], R6 ;  /* 0x0008680601007387 */ /* 0x0003e60000100a00 */
[----:B0-----:R-:W3:Y:S01]  /*595d0*/  LDL.LU R4, [R1+0x550] ;  /* 0x0005500001047983 */ /* 0x001ee20000300800 */
[----:B------:R-:W3:Y:S02]  /*595e0*/  LDL.LU R5, [R1+0x554] ;  /* 0x0005540001057983 */ /* 0x000ee40000300800 */
[----:B-1----:R-:W3:Y:S02]  /*595f0*/  LDL.LU R6, [R1+0x558] ;  /* 0x0005580001067983 */ /* 0x002ee40000300800 */
[----:B------:R-:W3:Y:S01]  /*59600*/  LDL.LU R7, [R1+0x55c] ;  /* 0x00055c0001077983 */ /* 0x000ee20000300800 */
[C---:B----4-:R-:W-:Y:S08]  /*59610*/  HMMA.16816.F32.BF16 R48, R12.reuse, R20, R48 ;  /* 0x000000140c30723c */ /* 0x050ff00000041830 */
[C---:B------:R-:W-:Y:S08]  /*59620*/  HMMA.16816.F32.BF16 R44, R12.reuse, R40, R44 ;  /* 0x000000280c2c723c */ /* 0x040ff0000004182c */
[C---:B------:R-:W-:Y:S07]  /*59630*/  HMMA.16816.F32.BF16 R24, R12.reuse, R24, R16 ;  /* 0x000000180c18723c */ /* 0x040fee0000041810 */
[----:B------:R-:W-:Y:S01]  /*59640*/  STL.64 [R1+0x9e0], R48 ;  /* 0x0009e03001007387 */ /* 0x000fe20000100a00 */
[----:B------:R0:W-:Y:S02]  /*59650*/  STL.64 [R1+0x9e8], R50 ;  /* 0x0009e83201007387 */ /* 0x0001e40000100a00 */
[----:B0-----:R-:W-:Y:S01]  /*59660*/  HMMA.16816.F32.BF16 R48, R12, R28, R32 ;  /* 0x0000001c0c30723c */ /* 0x001fe20000041820 */
[----:B------:R-:W4:Y:S11]  /*59670*/  LDL.64 R32, [R1+0x40] ;  /* 0x0000400001207983 */ /* 0x000f360000100a00 */
[----:B------:R-:W-:Y:S11]  /*59680*/  @!UPT UIADD3 URZ, URZ, URZ, URZ ;  /* 0x0000003f3f3ff290 */ /* 0x000ff6000fffe03f */
[----:B------:R0:W-:Y:S01]  /*59690*/  STL.64 [R1+0x9d0], R48 ;  /* 0x0009d03001007387 */ /* 0x0001e20000100a00 */
[----:B------:R1:W-:Y:S02]  /*596a0*/  STL.64 [R1+0x9d8], R50 ;  /* 0x0009d83201007387 */ /* 0x0003e40000100a00 */
[----:B------:R1:W-:Y:S02]  /*596b0*/  STL.64 [R1+0x9c0], R44 ;  /* 0x0009c02c01007387 */ /* 0x0003e40000100a00 */
[----:B------:R2:W-:Y:S01]  /*596c0*/  STL.64 [R1+0x9c8], R46 ;  /* 0x0009c82e01007387 */ /* 0x0005e20000100a00 */
[----:B0-----:R-:W4:Y:S01]  /*596d0*/  LDL.LU R48, [R1+0x15f0] ;  /* 0x0015f00001307983 */ /* 0x001f220000300800 */
[----:B------:R-:W4:Y:S02]  /*596e0*/  LDL.LU R49, [R1+0x15f4] ;  /* 0x0015f40001317983 */ /* 0x000f240000300800 */
[----:B-1----:R-:W4:Y:S02]  /*596f0*/  LDL.LU R50, [R1+0x15f8] ;  /* 0x0015f80001327983 */ /* 0x002f240000300800 */
[----:B------:R-:W4:Y:S01]  /*59700*/  LDL.LU R51, [R1+0x15fc] ;  /* 0x0015fc0001337983 */ /* 0x000f220000300800 */
[----:B------:R-:W4:Y:S01]  /*59710*/  LDL.LU R44, [R1+0x15e0] ;  /* 0x0015e000012c7983 */ /* 0x000f220000300800 */
[----:B------:R-:W4:Y:S02]  /*59720*/  LDL.LU R45, [R1+0x15e4] ;  /* 0x0015e400012d7983 */ /* 0x000f240000300800 */
[----:B--2---:R-:W2:Y:S02]  /*59730*/  LDL.LU R46, [R1+0x15e8] ;  /* 0x0015e800012e7983 */ /* 0x004ea40000300800 */
[----:B------:R-:W2:Y:S01]  /*59740*/  LDL.LU R47, [R1+0x15ec] ;  /* 0x0015ec00012f7983 */ /* 0x000ea20000300800 */
[----:B------:R-:W4:Y:S01]  /*59750*/  LDL.LU.64 R16, [R1+0x3de8] ;  /* 0x003de80001107983 */ /* 0x000f220000300a00 */
[----:B------:R0:W-:Y:S02]  /*59760*/  STL.64 [R1+0x9b0], R24 ;  /* 0x0009b01801007387 */ /* 0x0001e40000100a00 */
[----:B------:R1:W-:Y:S01]  /*59770*/  STL.64 [R1+0x9b8], R26 ;  /* 0x0009b81a01007387 */ /* 0x0003e20000100a00 */
[----:B0-----:R-:W2:Y:S01]  /*59780*/  LDL.LU.64 R24, [R1+0x3de0] ;  /* 0x003de00001187983 */ /* 0x001ea20000300a00 */
[----:B------:R-:W-:-:S02]  /*59790*/  IMAD.MOV.U32 R8, RZ, RZ, R23 ;  /* 0x000000ffff087224 */ /* 0x000fc400078e0017 */
[----:B------:R-:W-:-:S07]  /*597a0*/  IMAD.MOV.U32 R9, RZ, RZ, R22 ;  /* 0x000000ffff097224 */ /* 0x000fce00078e0016 */
[C---:B---3--:R-:W-:Y:S01]  /*597b0*/  HMMA.16816.F32.BF16 R4, R12.reuse, R8, R4 ;  /* 0x000000080c04723c */ /* 0x048fe20000041804 */
[----:B------:R-:W-:Y:S02]  /*597c0*/  IMAD.MOV.U32 R22, RZ, RZ, R41 ;  /* 0x000000ffff167224 */ /* 0x000fe400078e0029 */
[----:B------:R-:W-:Y:S02]  /*597d0*/  IMAD.MOV.U32 R23, RZ, RZ, R40 ;  /* 0x000000ffff177224 */ /* 0x000fe400078e0028 */
[----:B------:R-:W-:Y:S02]  /*597e0*/  IMAD.MOV.U32 R41, RZ, RZ, R10 ;  /* 0x000000ffff297224 */ /* 0x000fe400078e000a */
[----:B------:R-:W-:Y:S02]  /*597f0*/  IMAD.MOV.U32 R40, RZ, RZ, R11 ;  /* 0x000000ffff287224 */ /* 0x000fe400078e000b */
[----:B-1----:R-:W-:Y:S01]  /*59800*/  IMAD.MOV.U32 R27, RZ, RZ, R2 ;  /* 0x000000ffff1b7224 */ /* 0x002fe200078e0002 */
        /* <DEDUP_REMOVED lines=9> */
[----:B------:R0:W-:Y:S01]  /*598a0*/  STL.64 [R1+0x3d38], R24 ;  /* 0x003d381801007387 */ /* 0x0001e20000100a00 */
[----:B------:R-:W3:Y:S02]  /*598b0*/  LDL.LU R8, [R1+0x15b0] ;  /* 0x0015b00001087983 */ /* 0x000ee40000300800 */
[----:B------:R-:W-:Y:S02]  /*598c0*/  STL.64 [R1+0x990], R4 ;  /* 0x0009900401007387 */ /* 0x000fe40000100a00 */
[----:B------:R-:W-:Y:S02]  /*598d0*/  STL.64 [R1+0x998], R6 ;  /* 0x0009980601007387 */ /* 0x000fe40000100a00 */
[----:B------:R-:W1:Y:S04]  /*598e0*/  LDSM.16.MT88.4 R4, [R3+0x4180] ;  /* 0x004180000304783b */ /* 0x000e680000004200 */
[----:B------:R-:W3:Y:S01]  /*598f0*/  LDL.LU R9, [R1+0x15b4] ;  /* 0x0015b40001097983 */ /* 0x000ee20000300800 */
[----:B------:R-:W3:Y:S02]  /*59900*/  LDL.LU R10, [R1+0x15b8] ;  /* 0x0015b800010a7983 */ /* 0x000ee40000300800 */
[----:B------:R-:W3:Y:S01]  /*59910*/  LDL.LU R11, [R1+0x15bc] ;  /* 0x0015bc00010b7983 */ /* 0x000ee20000300800 */
[----:B0-----:R-:W2:Y:S01]  /*59920*/  LDL.LU R24, [R1+0x540] ;  /* 0x0005400001187983 */ /* 0x001ea20000300800 */
[----:B------:R-:W2:Y:S02]  /*59930*/  LDL.LU R25, [R1+0x544] ;  /* 0x0005440001197983 */ /* 0x000ea40000300800 */
[----:B------:R-:W2:Y:S02]  /*59940*/  LDL.LU R26, [R1+0x548] ;  /* 0x00054800011a7983 */ /* 0x000ea40000300800 */
[----:B------:R-:W2:Y:S01]  /*59950*/  LDL.LU R2, [R1+0x3dd8] ;  /* 0x003dd80001027983 */ /* 0x000ea20000300800 */
[----:B-1----:R-:W-:Y:S01]  /*59960*/  STL.64 [R1+0x3cf0], R6 ;  /* 0x003cf00601007387 */ /* 0x002fe20000100a00 */
[----:B------:R0:W-:Y:S03]  /*59970*/  STL.64 [R1+0x3ce8], R4 ;  /* 0x003ce80401007387 */ /* 0x0001e60000100a00 */
[----:B0-----:R-:W3:Y:S01]  /*59980*/  LDL.LU R4, [R1+0x15d0] ;  /* 0x0015d00001047983 */ /* 0x001ee20000300800 */
[----:B------:R-:W3:Y:S02]  /*59990*/  LDL.LU R5, [R1+0x15d4] ;  /* 0x0015d40001057983 */ /* 0x000ee40000300800 */
[----:B------:R-:W3:Y:S02]  /*599a0*/  LDL.LU R6, [R1+0x15d8] ;  /* 0x0015d80001067983 */ /* 0x000ee40000300800 */
[----:B------:R-:W3:Y:S01]  /*599b0*/  LDL.LU R7, [R1+0x15dc] ;  /* 0x0015dc0001077983 */ /* 0x000ee20000300800 */
[C---:B----4-:R-:W-:Y:S08]  /*599c0*/  HMMA.16816.F32.BF16 R48, R12.reuse, R16, R48 ;  /* 0x000000100c30723c */ /* 0x050ff00000041830 */
[----:B------:R-:W-:Y:S01]  /*599d0*/  HMMA.16816.F32.BF16 R40, R12, R40, R44 ;  /* 0x000000280c28723c */ /* 0x000fe2000004182c */
[----:B------:R-:W-:Y:S11]  /*599e0*/  STL [R1+0x3800], R3 ;  /* 0x0038000301007387 */ /* 0x000ff60000100800 */
[----:B------:R-:W-:Y:S03]  /*599f0*/  @!UPT UIADD3 URZ, URZ, URZ, URZ ;  /* 0x0000003f3f3ff290 */ /* 0x000fe6000fffe03f */
[----:B------:R-:W-:Y:S01]  /*59a00*/  STL.64 [R1+0x980], R48 ;  /* 0x0009803001007387 */ /* 0x000fe20000100a00 */
[----:B------:R0:W-:Y:S03]  /*59a10*/  STL.64 [R1+0x988], R50 ;  /* 0x0009883201007387 */ /* 0x0001e60000100a00 */
[----:B0-----:R-:W4:Y:S01]  /*59a20*/  LDL.LU.64 R50, [R1+0x3dd0] ;  /* 0x003dd00001327983 */ /* 0x001f220000300a00 */
[----:B------:R-:W4:Y:S02]  /*59a30*/  LDL.LU.64 R48, [R1+0x3dc8] ;  /* 0x003dc80001307983 */ /* 0x000f240000300a00 */
[----:B------:R0:W-:Y:S02]  /*59a40*/  STL.64 [R1+0x3d30], R16 ;  /* 0x003d301001007387 */ /* 0x0001e40000100a00 */
[----:B0-----:R-:W4:Y:S01]  /*59a50*/  LDL.LU R16, [R1+0x15a0] ;  /* 0x0015a00001107983 */ /* 0x001f220000300800 */
[----:B------:R-:W4:Y:S02]  /*59a60*/  LDL.LU R17, [R1+0x15a4] ;  /* 0x0015a40001117983 */ /* 0x000f240000300800 */
[----:B------:R-:W4:Y:S02]  /*59a70*/  LDL.LU R18, [R1+0x15a8] ;  /* 0x0015a80001127983 */ /* 0x000f240000300800 */
[----:B------:R-:W4:Y:S01]  /*59a80*/  LDL.LU.64 R46, [R1+0x3dc0] ;  /* 0x003dc000012e7983 */ /* 0x000f220000300a00 */
[----:B------:R-:W4:Y:S01]  /*59a90*/  LDL.LU.64 R44, [R1+0x3db8] ;  /* 0x003db800012c7983 */ /* 0x000f220000300a00 */
[----:B------:R-:W-:Y:S02]  /*59aa0*/  STL.64 [R1+0xb50], R40 ;  /* 0x000b502801007387 */ /* 0x000fe40000100a00 */
[----:B------:R0:W-:Y:S02]  /*59ab0*/  STL [R1+0xb58], R42 ;  /* 0x000b582a01007387 */ /* 0x0001e40000100800 */
[----:B--2---:R-:W-:-:S02]  /*59ac0*/  IMAD.MOV.U32 R19, RZ, RZ, R2 ;  /* 0x000000ffff137224 */ /* 0x004fc400078e0002 */
[----:B------:R-:W-:Y:S02]  /*59ad0*/  IMAD.MOV.U32 R2, RZ, RZ, R43 ;  /* 0x000000ffff027224 */ /* 0x000fe400078e002b */
[----:B0-----:R-:W2:Y:S01]  /*59ae0*/  LDL.LU.64 R42, [R1+0x3db0] ;  /* 0x003db000012a7983 */ /* 0x001ea20000300a00 */
[----:B------:R-:W4:Y:S02]  /*59af0*/  LDL.LU.64 R40, [R1+0x3da8] ;  /* 0x003da80001287983 */ /* 0x000f240000300a00 */
[----:B------:R-:W-:Y:S01]  /*59b00*/  STL [R1+0x33a8], R2 ;  /* 0x0033a80201007387 */ /* 0x000fe20000100800 */
[C---:B---3--:R-:W-:Y:S11]  /*59b10*/  HMMA.16816.F32.BF16 R4, R12.reuse, R32, R4 ;  /* 0x000000200c04723c */ /* 0x048ff60000041804 */
[----:B------:R-:W-:Y:S11]  /*59b20*/  @!UPT UIADD3 URZ, URZ, URZ, URZ ;  /* 0x0000003f3f3ff290 */ /* 0x000ff6000fffe03f */
[----:B------:R-:W-:Y:S01]  /*59b30*/  @!UPT UIADD3 URZ, URZ, URZ, URZ ;  /* 0x0000003f3f3ff290 */ /* 0x000fe2000fffe03f */
[----:B------:R-:W-:Y:S01]  /*59b40*/  STL.64 [R1+0xd40], R4 ;  /* 0x000d400401007387 */ /* 0x000fe20000100a00 */
[----:B------:R0:W-:Y:S02]  /*59b50*/  STL.64 [R1+0xd48], R6 ;  /* 0x000d480601007387 */ /* 0x0001e40000100a00 */
[----:B------:R-:W3:Y:S02]  /*59b60*/  LDL.LU.64 R34, [R1+0x3da0] ;  /* 0x003da00001227983 */ /* 0x000ee40000300a00 */
[----:B0-----:R-:W-:Y:S02]  /*59b70*/  IMAD.MOV.U32 R7, RZ, RZ, R32 ;  /* 0x000000ffff077224 */ /* 0x001fe400078e0020 */
[----:B------:R-:W-:Y:S02]  /*59b80*/  IMAD.MOV.U32 R6, RZ, RZ, R33 ;  /* 0x000000ffff067224 */ /* 0x000fe400078e0021 */
[----:B------:R-:W2:Y:S03]  /*59b90*/  LDL.LU.64 R32, [R1+0x3d98] ;  /* 0x003d980001207983 */ /* 0x000ea60000300a00 */
[----:B------:R0:W-:Y:S02]  /*59ba0*/  STL.64 [R1+0x3d40], R6 ;  /* 0x003d400601007387 */ /* 0x0001e40000100a00 */
        /* <DEDUP_REMOVED lines=11> */
[----:B---3--:R-:W-:Y:S02]  /*59c60*/  STL.64 [R1+0x3d18], R34 ;  /* 0x003d182201007387 */ /* 0x008fe40000100a00 */
        /* <DEDUP_REMOVED lines=18> */
[C---:B----4-:R-:W-:Y:S08]  /*59d90*/  HMMA.16816.F32.BF16 R16, R12.reuse, R40, R16 ;  /* 0x000000280c10723c */ /* 0x050ff00000041810 */
[C---:B---3--:R-:W-:Y:S08]  /*59da0*/  HMMA.16816.F32.BF16 R32, R12.reuse, R48, R32 ;  /* 0x000000300c20723c */ /* 0x048ff00000041820 */
[C---:B------:R-:W-:Y:S07]  /*59db0*/  HMMA.16816.F32.BF16 R4, R12.reuse, R52, R4 ;  /* 0x000000340c04723c */ /* 0x040fee0000041804 */
[----:B------:R0:W-:Y:S01]  /*59dc0*/  STL.64 [R1+0xeb0], R16 ;  /* 0x000eb01001007387 */ /* 0x0001e20000100a00 */
[----:B------:R1:W-:Y:S03]  /*59dd0*/  STL.64 [R1+0xeb8], R18 ;  /* 0x000eb81201007387 */ /* 0x0003e60000100a00 */
[----:B0-----:R-:W3:Y:S01]  /*59de0*/  LDL.LU R16, [R1+0x2b0] ;  /* 0x0002b00001107983 */ /* 0x001ee20000300800 */
[----:B------:R-:W3:Y:S02]  /*59df0*/  LDL.LU R17, [R1+0x2b4] ;  /* 0x0002b40001117983 */ /* 0x000ee40000300800 */
[----:B-1----:R-:W3:Y:S02]  /*59e00*/  LDL.LU R18, [R1+0x2b8] ;  /* 0x0002b80001127983 */ /* 0x002ee40000300800 */
[----:B------:R-:W3:Y:S01]  /*59e10*/  LDL.LU R19, [R1+0x2bc] ;  /* 0x0002bc0001137983 */ /* 0x000ee20000300800 */
[----:B------:R-:W-:Y:S01]  /*59e20*/  STL.64 [R1+0x3d50], R42 ;  /* 0x003d502a01007387 */ /* 0x000fe20000100a00 */
[----:B------:R-:W-:Y:S02]  /*59e30*/  STL.64 [R1+0x3d48], R40 ;  /* 0x003d482801007387 */ /* 0x000fe40000100a00 */
[----:B------:R-:W-:Y:S02]  /*59e40*/  STL.64 [R1+0x3d60], R46 ;  /* 0x003d602e01007387 */ /* 0x000fe40000100a00 */
[----:B------:R-:W-:Y:S01]  /*59e50*/  STL.64 [R1+0x3d58], R44 ;  /* 0x003d582c01007387 */ /* 0x000fe20000100a00 */
[C---:B--2---:R-:W-:Y:S08]  /*59e60*/  HMMA.16816.F32.BF16 R36, R12.reuse, R44, R36 ;  /* 0x0000002c0c24723c */ /* 0x044ff00000041824 */
[----:B------:R-:W-:Y:S11]  /*59e70*/  HMMA.16816.F32.BF16 R12, R12, R56, R24 ;  /* 0x000000380c0c723c */ /* 0x000ff60000041818 */
[----:B------:R-:W-:Y:S04]  /*59e80*/  @!UPT UIADD3 URZ, URZ, URZ, URZ ;  /* 0x0000003f3f3ff290 */ /* 0x000fe8000fffe03f */
[----:B------:R-:W-:Y:S01]  /*59e90*/  STL.64 [R1+0xea0], R36 ;  /* 0x000ea02401007387 */ /* 0x000fe20000100a00 */
[----:B------:R-:W-:Y:S02]  /*59ea0*/  STL.64 [R1+0xea8], R38 ;  /* 0x000ea82601007387 */ /* 0x000fe40000100a00 */
[----:B------:R-:W-:Y:S02]  /*59eb0*/  STL.64 [R1+0x3d70], R50 ;  /* 0x003d703201007387 */ /* 0x000fe40000100a00 */
[----:B------:R-:W-:Y:S01]  /*59ec0*/  STL.64 [R1+0x3d68], R48 ;  /* 0x003d683001007387 */ /* 0x000fe20000100a00 */
[----:B------:R-:W-:Y:S01]  /*59ed0*/  STL.64 [R1+0xe90], R32 ;  /* 0x000e902001007387 */ /* 0x000fe20000100a00 */
[----:B------:R-:W-:Y:S02]  /*59ee0*/  STL.64 [R1+0xe98], R34 ;  /* 0x000e982201007387 */ /* 0x000fe40000100a00 */
[----:B------:R-:W-:Y:S02]  /*59ef0*/  STL.64 [R1+0x3d08], R52 ;  /* 0x003d083401007387 */ /* 0x000fe40000100a00 */
[----:B------:R0:W-:Y:S01]  /*59f00*/  STL.64 [R1+0xe80], R4 ;  /* 0x000e800401007387 */ /* 0x0001e20000100a00 */
[----:B------:R1:W-:Y:S04]  /*59f10*/  STL.64 [R1+0xe88], R6 ;  /* 0x000e880601007387 */ /* 0x0003e80000100a00 */
[----:B0-----:R-:W2:Y:S01]  /*59f20*/  LDL.LU R4, [R1+0x280] ;  /* 0x0002800001047983 */ /* 0x001ea20000300800 */
[----:B------:R-:W-:Y:S02]  /*59f30*/  STL.64 [R1+0xe60], R12 ;  /* 0x000e600c01007387 */ /* 0x000fe40000100a00 */
[----:B------:R3:W-:Y:S02]  /*59f40*/  STL.64 [R1+0xe68], R14 ;  /* 0x000e680e01007387 */ /* 0x0007e40000100a00 */
[----:B------:R-:W2:Y:S01]  /*59f50*/  LDL.LU R5, [R1+0x284] ;  /* 0x0002840001057983 */ /* 0x000ea20000300800 */
[----:B-1----:R-:W2:Y:S01]  /*59f60*/  LDL.LU R6, [R1+0x288] ;  /* 0x0002880001067983 */ /* 0x002ea20000300800 */
[----:B------:R-:W2:Y:S02]  /*59f70*/  LDL.LU R7, [R1+0x28c] ;  /* 0x00028c0001077983 */ /* 0x000ea40000300800 */
        /* <DEDUP_REMOVED lines=8> */
[----:B------:R-:W2:Y:S01]  /*5a000*/  LDL.64 R24, [R1+0x90] ;  /* 0x0000900001187983 */ /* 0x000ea20000100a00 */
[----:B---3--:R-:W-:Y:S01]  /*5a010*/  HMMA.16816.F32.BF16 R12, R8, R20, R16 ;  /* 0x00000014080c723c */ /* 0x008fe20000041810 */
[----:B------:R-:W3:Y:S01]  /*5a020*/  LDL.LU R52, [R1+0x270] ;  /* 0x0002700001347983 */ /* 0x000ee20000300800 */
[----:B------:R-:W3:Y:S02]  /*5a030*/  LDL.LU R53, [R1+0x274] ;  /* 0x0002740001357983 */ /* 0x000ee40000300800 */
[----:B------:R-:W3:Y:S02]  /*5a040*/  LDL.LU R54, [R1+0x278] ;  /* 0x0002780001367983 */ /* 0x000ee40000300800 */
[----:B------:R-:W3:Y:S01]  /*5a050*/  LDL.LU R55, [R1+0x27c] ;  /* 0x00027c0001377983 */ /* 0x000ee20000300800 */
[----:B------:R-:W-:Y:S01]  /*5a060*/  STL [R1+0x3d00], R58 ;  /* 0x003d003a01007387 */ /* 0x000fe20000100800 */
[----:B------:R-:W-:Y:S02]  /*5a070*/  STL.64 [R1+0x3cf8], R56 ;  /* 0x003cf83801007387 */ /* 0x000fe40000100a00 */
[----:B------:R-:W3:Y:S02]  /*5a080*/  LDL.LU R16, [R1+0x260] ;  /* 0x0002600001107983 */ /* 0x000ee40000300800 */
[----:B------:R-:W-:-:S02]  /*5a090*/  IMAD.MOV.U32 R40, RZ, RZ, R23 ;  /* 0x000000ffff287224 */ /* 0x000fc400078e0017 */
[----:B------:R-:W-:-:S09]  /*5a0a0*/  IMAD.MOV.U32 R41, RZ, RZ, R22 ;  /* 0x000000ffff297224 */ /* 0x000fd200078e0016 */
[----:B------:R0:W-:Y:S01]  /*5a0b0*/  STL.64 [R1+0xe40], R12 ;  /* 0x000e400c01007387 */ /* 0x0001e20000100a00 */
[----:B------:R-:W-:Y:S02]  /*5a0c0*/  STL.64 [R1+0xe48], R14 ;  /* 0x000e480e01007387 */ /* 0x000fe40000100a00 */
[----:B------:R-:W3:Y:S02]  /*5a0d0*/  LDL.LU R17, [R1+0x264] ;  /* 0x0002640001117983 */ /* 0x000ee40000300800 */
[----:B------:R-:W3:Y:S01]  /*5a0e0*/  LDL.LU R18, [R1+0x268] ;  /* 0x0002680001127983 */ /* 0x000ee20000300800 */
[----:B------:R-:W3:Y:S04]  /*5a0f0*/  LDL.LU R19, [R1+0x26c] ;  /* 0x00026c0001137983 */ /* 0x000ee80000300800 */
        /* <DEDUP_REMOVED lines=13> */
[----:B------:R-:W3:Y:S01]  /*5a1d0*/  LDL.64 R32, [R1+0x50] ;  /* 0x0000500001207983 */ /* 0x000ee20000100a00 */
[C---:B----4-:R-:W-:Y:S08]  /*5a1e0*/  HMMA.16816.F32.BF16 R48, R8.reuse, R28, R48 ;  /* 0x0000001c0830723c */ /* 0x050ff00000041830 */
[C---:B--2---:R-:W-:Y:S08]  /*5a1f0*/  HMMA.16816.F32.BF16 R40, R8.reuse, R40, R44 ;  /* 0x000000280828723c */ /* 0x044ff0000004182c */
[----:B------:R-:W-:Y:S07]  /*5a200*/  HMMA.16816.F32.BF16 R4, R8, R24, R4 ;  /* 0x000000180804723c */ /* 0x000fee0000041804 */
[----:B------:R-:W-:Y:S01]  /*5a210*/  STL.64 [R1+0xe20], R48 ;  /* 0x000e203001007387 */ /* 0x000fe20000100a00 */
[----:B------:R0:W-:Y:S03]  /*5a220*/  STL.64 [R1+0xe28], R50 ;  /* 0x000e283201007387 */ /* 0x0001e60000100a00 */
[----:B0-----:R-:W2:Y:S01]  /*5a230*/  LDL.LU.64 R50, [R1+0x3d70] ;  /* 0x003d700001327983 */ /* 0x001ea20000300a00 */
[----:B------:R-:W4:Y:S02]  /*5a240*/  LDL.LU.64 R48, [R1+0x3d68] ;  /* 0x003d680001307983 */ /* 0x000f240000300a00 */
[----:B------:R0:W-:Y:S02]  /*5a250*/  STL.64 [R1+0x3ce0], R28 ;  /* 0x003ce01c01007387 */ /* 0x0001e40000100a00 */
[----:B0-----:R-:W2:Y:S01]  /*5a260*/  LDL.LU R28, [R1+0x1410] ;  /* 0x00141000011c7983 */ /* 0x001ea20000300800 */
[----:B------:R-:W2:Y:S02]  /*5a270*/  LDL.LU R29, [R1+0x1414] ;  /* 0x00141400011d7983 */ /* 0x000ea40000300800 */
[----:B------:R-:W2:Y:S02]  /*5a280*/  LDL.LU R30, [R1+0x1418] ;  /* 0x00141800011e7983 */ /* 0x000ea40000300800 */
[----:B------:R-:W2:Y:S01]  /*5a290*/  LDL.LU R31, [R1+0x141c] ;  /* 0x00141c00011f7983 */ /* 0x000ea20000300800 */
[----:B------:R-:W2:Y:S01]  /*5a2a0*/  LDL.LU.64 R46, [R1+0x3d60] ;  /* 0x003d6000012e7983 */ /* 0x000ea20000300a00 */
[----:B------:R-:W2:Y:S02]  /*5a2b0*/  LDL.LU.64 R44, [R1+0x3d58] ;  /* 0x003d5800012c7983 */ /* 0x000ea40000300a00 */
[----:B------:R-:W-:Y:S02]  /*5a2c0*/  STL.64 [R1+0xe00], R40 ;  /* 0x000e002801007387 */ /* 0x000fe40000100a00 */
[----:B------:R0:W-:Y:S02]  /*5a2d0*/  STL.64 [R1+0xe08], R42 ;  /* 0x000e082a01007387 */ /* 0x0001e40000100a00 */
[----:B0-----:R-:W2:Y:S01]  /*5a2e0*/  LDL.LU.64 R42, [R1+0x3d50] ;  /* 0x003d5000012a7983 */ /* 0x001ea20000300a00 */
[----:B------:R-:W2:Y:S02]  /*5a2f0*/  LDL.LU.64 R40, [R1+0x3d48] ;  /* 0x003d480001287983 */ /* 0x000ea40000300a00 */
[----:B------:R0:W-:Y:S02]  /*5a300*/  STL.64 [R1+0xd50], R4 ;  /* 0x000d500401007387 */ /* 0x0001e40000100a00 */
[----:B------:R1:W-:Y:S02]  /*5a310*/  STL.64 [R1+0xd58], R6 ;  /* 0x000d580601007387 */ /* 0x0003e40000100a00 */
[----:B0-----:R-:W-:Y:S01]  /*5a320*/  IMAD.MOV.U32 R5, RZ, RZ, R24 ;  /* 0x000000ffff057224 */ /* 0x001fe200078e0018 */
[----:B-1----:R-:W2:Y:S01]  /*5a330*/  LDL.LU.64 R6, [R1+0x3d40] ;  /* 0x003d400001067983 */ /* 0x002ea20000300a00 */
[----:B------:R-:W-:-:S02]  /*5a340*/  IMAD.MOV.U32 R4, RZ, RZ, R25 ;  /* 0x000000ffff047224 */ /* 0x000fc400078e0019 */
[----:B------:R-:W2:Y:S01]  /*5a350*/  LDL.LU.64 R24, [R1+0x3d38] ;  /* 0x003d380001187983 */ /* 0x000ea20000300a00 */
[C---:B---3--:R-:W-:Y:S08]  /*5a360*/  HMMA.16816.F32.BF16 R16, R8.reuse, R12, R16 ;  /* 0x0000000c0810723c */ /* 0x048ff00000041810 */
[----:B--2---:R-:W-:Y:S11]  /*5a370*/  HMMA.16816.F32.BF16 R52, R8, R24, R52 ;  /* 0x000000180834723c */ /* 0x004ff60000041834 */
        /* <DEDUP_REMOVED lines=9> */
[----:B0-----:R-:W3:Y:S01]  /*5a410*/  LDL.LU R24, [R1+0x1430] ;  /* 0x0014300001187983 */ /* 0x001ee20000300800 */
[----:B------:R-:W3:Y:S02]  /*5a420*/  LDL.LU R25, [R1+0x1434] ;  /* 0x0014340001197983 */ /* 0x000ee40000300800 */
[----:B------:R-:W3:Y:S02]  /*5a430*/  LDL.LU R26, [R1+0x1438] ;  /* 0x00143800011a7983 */ /* 0x000ee40000300800 */
[----:B------:R-:W3:Y:S01]  /*5a440*/  LDL.LU R27, [R1+0x143c] ;  /* 0x00143c00011b7983 */ /* 0x000ee20000300800 */
[----:B------:R0:W-:Y:S01]  /*5a450*/  STL.64 [R1+0xd10], R16 ;  /* 0x000d101001007387 */ /* 0x0001e20000100a00 */
[----:B------:R-:W-:Y:S03]  /*5a460*/  STL.64 [R1+0xd18], R18 ;  /* 0x000d181201007387 */ /* 0x000fe60000100a00 */
[----:B0-----:R-:W2:Y:S01]  /*5a470*/  LDL.LU.64 R16, [R1+0x3d30] ;  /* 0x003d300001107983 */ /* 0x001ea20000300a00 */
[----:B------:R-:W-:-:S02]  /*5a480*/  IMAD.MOV.U32 R3, RZ, RZ, R12 ;  /* 0x000000ffff037224 */ /* 0x000fc400078e000c */
[----:B------:R-:W-:Y:S02]  /*5a490*/  IMAD.MOV.U32 R2, RZ, RZ, R13 ;  /* 0x000000ffff027224 */ /* 0x000fe400078e000d */
[----:B------:R-:W0:Y:S04]  /*5a4a0*/  LDSM.16.MT88.4 R12, [R61+0x4000] ;  /* 0x004000003d0c783b */ /* 0x000e280000004200 */
[----:B0-----:R-:W-:Y:S01]  /*5a4b0*/  STL.64 [R1+0x3c38], R14 ;  /* 0x003c380e01007387 */ /* 0x001fe20000100a00 */
[----:B------:R-:W-:Y:S01]  /*5a4c0*/  STL.64 [R1+0x3c30], R12 ;  /* 0x003c300c01007387 */ /* 0x000fe20000100a00 */
[C---:B---3--:R-:W-:Y:S08]  /*5a4d0*/  HMMA.16816.F32.BF16 R24, R8.reuse, R32, R24 ;  /* 0x000000200818723c */ /* 0x048ff00000041818 */
[----:B--2---:R-:W-:Y:S11]  /*5a4e0*/  HMMA.16816.F32.BF16 R36, R8, R16, R36 ;  /* 0x000000100824723c */ /* 0x004ff60000041824 */
[----:B------:R-:W-:Y:S11]  /*5a4f0*/  @!UPT UIADD3 URZ, URZ, URZ, URZ ;  /* 0x0000003f3f3ff290 */ /* 0x000ff6000fffe03f */
[----:B------:R-:W-:Y:S01]  /*5a500*/  @!UPT UIADD3 URZ, URZ, URZ, URZ ;  /* 0x0000003f3f3ff290 */ /* 0x000fe2000fffe03f */
[----:B------:R-:W-:Y:S01]  /*5a510*/  STL.64 [R1+0xd00], R36 ;  /* 0x000d002401007387 */ /* 0x000fe20000100a00 */
[----:B------:R0:W-:Y:S03]  /*5a520*/  STL.64 [R1+0xd08], R38 ;  /* 0x000d082601007387 */ /* 0x0001e60000100a00 */
[----:B0-----:R-:W2:Y:S01]  /*5a530*/  LDL.LU.64 R38, [R1+0x3d28] ;  /* 0x003d280001267983 */ /* 0x001ea20000300a00 */
[----:B------:R-:W3:Y:S02]  /*5a540*/  LDL.LU.64 R36, [R1+0x3d20] ;  /* 0x003d200001247983 */ /* 0x000ee40000300a00 */
[----:B------:R0:W-:Y:S02]  /*5a550*/  STL.64 [R1+0x3cc8], R16 ;  /* 0x003cc81001007387 */ /* 0x0001e40000100a00 */
[----:B0-----:R-:W2:Y:S01]  /*5a560*/  LDL.LU R16, [R1+0x1420] ;  /* 0x0014200001107983 */ /* 0x001ea20000300800 */
[----:B------:R-:W2:Y:S02]  /*5a570*/  LDL.LU R17, [R1+0x1424] ;  /* 0x0014240001117983 */ /* 0x000ea40000300800 */
[----:B------:R-:W2:Y:S02]  /*5a580*/  LDL.LU R18, [R1+0x1428] ;  /* 0x0014280001127983 */ /* 0x000ea40000300800 */
[----:B------:R-:W2:Y:S01]  /*5a590*/  LDL.LU R19, [R1+0x142c] ;  /* 0x00142c0001137983 */ /* 0x000ea20000300800 */
[----:B------:R-:W-:Y:S01]  /*5a5a0*/  STL.64 [R1+0xcf0], R24 ;  /* 0x000cf01801007387 */ /* 0x000fe20000100a00 */
[----:B------:R0:W-:Y:S02]  /*5a5b0*/  STL.64 [R1+0xcf8], R26 ;  /* 0x000cf81a01007387 */ /* 0x0001e40000100a00 */
[----:B------:R-:W3:Y:S02]  /*5a5c0*/  LDL.LU.64 R34, [R1+0x3d18] ;  /* 0x003d180001227983 */ /* 0x000ee40000300a00 */
[----:B0-----:R-:W-:-:S02]  /*5a5d0*/  IMAD.MOV.U32 R27, RZ, RZ, R32 ;  /* 0x000000ffff1b7224 */ /* 0x001fc400078e0020 */
[----:B------:R-:W-:Y:S02]  /*5a5e0*/  IMAD.MOV.U32 R26, RZ, RZ, R33 ;  /* 0x000000ffff1a7224 */ /* 0x000fe400078e0021 */
[----:B------:R-:W3:Y:S01]  /*5a5f0*/  LDL.LU.64 R32, [R1+0x3d10] ;  /* 0x003d100001207983 */ /* 0x000ee20000300a00 */
[----:B------:R-:W-:Y:S02]  /*5a600*/  IMAD.MOV.U32 R12, RZ, RZ, R7 ;  /* 0x000000ffff0c7224 */ /* 0x000fe400078e0007 */
[----:B------:R-:W-:-:S07]  /*5a610*/  IMAD.MOV.U32 R13, RZ, RZ, R6 ;  /* 0x000000ffff0d7224 */ /* 0x000fce00078e0006 */
[C---:B--2---:R-:W-:Y:S08]  /*5a620*/  HMMA.16816.F32.BF16 R16, R8.reuse, R12, R16 ;  /* 0x0000000c0810723c */ /* 0x044ff00000041810 */
[C---:B---3--:R-:W-:Y:S01]  /*5a630*/  HMMA.16816.F32.BF16 R12, R8.reuse, R32, R28 ;  /* 0x00000020080c723c */ /* 0x048fe2000004181c */
[----:B------:R-:W-:Y:S11]  /*5a640*/  STL.64 [R1+0x3c90], R34 ;  /* 0x003c902201007387 */ /* 0x000ff60000100a00 */
[----:B------:R-:W-:Y:S03]  /*5a650*/  @!UPT UIADD3 URZ, URZ, URZ, URZ ;  /* 0x0000003f3f3ff290 */ /* 0x000fe6000fffe03f */
[----:B------:R-:W-:Y:S01]  /*5a660*/  STL.64 [R1+0xce0], R16 ;  /* 0x000ce01001007387 */ /* 0x000fe20000100a00 */
[----:B------:R-:W-:Y:S02]  /*5a670*/  STL.64 [R1+0xce8], R18 ;  /* 0x000ce81201007387 */ /* 0x000fe40000100a00 */
[----:B------:R-:W-:Y:S05]  /*5a680*/  STL.64 [R1+0x3c88], R32 ;  /* 0x003c882001007387 */ /* 0x000fea0000100a00 */
        /* <DEDUP_REMOVED lines=8> */
[C---:B0-----:R-:W-:Y:S01]  /*5a710*/  HMMA.16816.F32.BF16 R12, R8.reuse, R40, R20 ;  /* 0x00000028080c723c */ /* 0x041fe20000041814 */
[----:B------:R-:W2:Y:S11]  /*5a720*/  LDL.LU R20, [R1+0x6f0] ;  /* 0x0006f00001147983 */ /* 0x000eb60000300800 */
[----:B------:R-:W-:Y:S11]  /*5a730*/  @!UPT UIADD3 URZ, URZ, URZ, URZ ;  /* 0x0000003f3f3ff290 */ /* 0x000ff6000fffe03f */
[----:B------:R-:W-:Y:S01]  /*5a740*/  STL.64 [R1+0xcb0], R12 ;  /* 0x000cb00c01007387 */ /* 0x000fe20000100a00 */
[----:B------:R0:W-:Y:S02]  /*5a750*/  STL.64 [R1+0xcb8], R14 ;  /* 0x000cb80e01007387 */ /* 0x0001e40000100a00 */
[----:B------:R-:W2:Y:S02]  /*5a760*/  LDL.LU R21, [R1+0x6f4] ;  /* 0x0006f40001157983 */ /* 0x000ea40000300800 */
[----:B------:R-:W3:Y:S01]  /*5a770*/  LDL.LU R22, [R1+0x6f8] ;  /* 0x0006f80001167983 */ /* 0x000ee20000300800 */
[----:B------:R-:W3:Y:S01]  /*5a780*/  LDL.LU R23, [R1+0x6fc] ;  /* 0x0006fc0001177983 */ /* 0x000ee20000300800 */
[----:B0-----:R-:W-:Y:S03]  /*5a790*/  HMMA.16816.F32.BF16 R12, R8, R44, R52 ;  /* 0x0000002c080c723c */ /* 0x001fe60000041834 */
[----:B---3--:R-:W-:Y:S01]  /*5a7a0*/  STL.64 [R1+0x3cb8], R22 ;  /* 0x003cb81601007387 */ /* 0x008fe20000100a00 */
[----:B--2---:R-:W-:Y:S02]  /*5a7b0*/  STL.64 [R1+0x3cb0], R20 ;  /* 0x003cb01401007387 */ /* 0x004fe40000100a00 */
[----:B------:R-:W-:Y:S02]  /*5a7c0*/  STL.64 [R1+0x3c80], R42 ;  /* 0x003c802a01007387 */ /* 0x000fe40000100a00 */
[----:B------:R0:W-:Y:S02]  /*5a7d0*/  STL.64 [R1+0x3c78], R40 ;  /* 0x003c782801007387 */ /* 0x0001e40000100a00 */
[----:B0-----:R-:W2:Y:S04]  /*5a7e0*/  LDL.64 R40, [R1+0x40] ;  /* 0x0000400001287983 */ /* 0x001ea80000100a00 */
[----:B--2---:R-:W-:Y:S01]  /*5a7f0*/  STL.64 [R1+0x3cc0], R40 ;  /* 0x003cc02801007387 */ /* 0x004fe20000100a00 */
[----:B------:R-:W2:Y:S08]  /*5a800*/  LDL.LU R32, [R1+0x180] ;  /* 0x0001800001207983 */ /* 0x000eb00000300800 */
[----:B------:R0:W-:Y:S02]  /*5a810*/  STL.64 [R1+0xca0], R12 ;  /* 0x000ca00c01007387 */ /* 0x0001e40000100a00 */
[----:B------:R1:W-:Y:S01]  /*5a820*/  STL.64 [R1+0xca8], R14 ;  /* 0x000ca80e01007387 */ /* 0x0003e20000100a00 */
[----:B------:R-:W2:Y:S01]  /*5a830*/  LDL.LU R33, [R1+0x184] ;  /* 0x0001840001217983 */ /* 0x000ea20000300800 */
[----:B------:R-:W3:Y:S02]  /*5a840*/  LDL.LU R34, [R1+0x188] ;  /* 0x0001880001227983 */ /* 0x000ee40000300800 */
[----:B------:R-:W3:Y:S02]  /*5a850*/  LDL.LU R35, [R1+0x18c] ;  /* 0x00018c0001237983 */ /* 0x000ee40000300800 */
[----:B---3--:R-:W-:Y:S01]  /*5a860*/  STL.64 [R1+0x3cd8], R34 ;  /* 0x003cd82201007387 */ /* 0x008fe20000100a00 */
[----:B--2---:R2:W-:Y:S02]  /*5a870*/  STL.64 [R1+0x3cd0], R32 ;  /* 0x003cd02001007387 */ /* 0x0045e40000100a00 */
[----:B------:R-:W3:Y:S02]  /*5a880*/  LDL.LU R36, [R1+0x190] ;  /* 0x0001900001247983 */ /* 0x000ee40000300800 */
[----:B------:R-:W3:Y:S01]  /*5a890*/  LDL.LU R37, [R1+0x194] ;  /* 0x0001940001257983 */ /* 0x000ee20000300800 */
[----:B------:R-:W3:Y:S01]  /*5a8a0*/  LDL.LU R38, [R1+0x198] ;  /* 0x0001980001267983 */ /* 0x000ee20000300800 */
[----:B------:R-:W3:Y:S02]  /*5a8b0*/  LDL.LU R39, [R1+0x19c] ;  /* 0x00019c0001277983 */ /* 0x000ee40000300800 */
[----:B------:R-:W4:Y:S02]  /*5a8c0*/  LDL.LU R52, [R1+0x740] ;  /* 0x0007400001347983 */ /* 0x000f240000300800 */
[----:B------:R-:W4:Y:S01]  /*5a8d0*/  LDL.LU R53, [R1+0x744] ;  /* 0x0007440001357983 */ /* 0x000f220000300800 */
[----:B------:R-:W4:Y:S01]  /*5a8e0*/  LDL.LU R54, [R1+0x748] ;  /* 0x0007480001367983 */ /* 0x000f220000300800 */
[----:B------:R-:W4:Y:S02]  /*5a8f0*/  LDL.LU R55, [R1+0x74c] ;  /* 0x00074c0001377983 */ /* 0x000f240000300800 */
        /* <DEDUP_REMOVED lines=18> */
[----:B0-----:R-:W3:Y:S01]  /*5aa20*/  LDL.LU R12, [R1+0x1d0] ;  /* 0x0001d000010c7983 */ /* 0x001ee20000300800 */
[----:B------:R-:W3:Y:S02]  /*5aa30*/  LDL.LU R13, [R1+0x1d4] ;  /* 0x0001d400010d7983 */ /* 0x000ee40000300800 */
[----:B-1----:R-:W3:Y:S02]  /*5aa40*/  LDL.LU R14, [R1+0x1d8] ;  /* 0x0001d800010e7983 */ /* 0x002ee40000300800 */
[----:B------:R-:W3:Y:S01]  /*5aa50*/  LDL.LU R15, [R1+0x1dc] ;  /* 0x0001dc00010f7983 */ /* 0x000ee20000300800 */
[----:B------:R-:W3:Y:S01]  /*5aa60*/  LDL.64 R28, [R1+0xc0] ;  /* 0x0000c000011c7983 */ /* 0x000ee20000100a00 */
[----:B--2---:R-:W2:Y:S02]  /*5aa70*/  LDL.LU R32, [R1+0x1c0] ;  /* 0x0001c00001207983 */ /* 0x004ea40000300800 */
        /* <DEDUP_REMOVED lines=15> */
[----:B0-----:R-:W3:Y:S01]  /*5ab70*/  LDL.LU.64 R52, [R1+0x3d08] ;  /* 0x003d080001347983 */ /* 0x001ee20000300a00 */
[----:B------:R-:W-:Y:S02]  /*5ab80*/  STL.64 [R1+0x3c60], R50 ;  /* 0x003c603201007387 */ /* 0x000fe40000100a00 */
[----:B------:R-:W-:Y:S01]  /*5ab90*/  STL.64 [R1+0x3c58], R48 ;  /* 0x003c583001007387 */ /* 0x000fe20000100a00 */
[C---:B---3--:R-:W-:Y:S11]  /*5aba0*/  HMMA.16816.F32.BF16 R56, R8.reuse, R52, R56 ;  /* 0x000000340838723c */ /* 0x048ff60000041838 */
[----:B------:R-:W-:Y:S11]  /*5abb0*/  @!UPT UIADD3 URZ, URZ, URZ, URZ ;  /* 0x0000003f3f3ff290 */ /* 0x000ff6000fffe03f */
[----:B------:R-:W-:Y:S01]  /*5abc0*/  @!UPT UIADD3 URZ, URZ, URZ, URZ ;  /* 0x0000003f3f3ff290 */ /* 0x000fe2000fffe03f */
[----:B------:R-:W-:Y:S01]  /*5abd0*/  STL.64 [R1+0xc80], R56 ;  /* 0x000c803801007387 */ /* 0x000fe20000100a00 */
[----:B------:R0:W-:Y:S03]  /*5abe0*/  STL.64 [R1+0xc88], R58 ;  /* 0x000c883a01007387 */ /* 0x0001e60000100a00 */
[----:B0-----:R-:W3:Y:S01]  /*5abf0*/  LDL.LU R58, [R1+0x3d00] ;  /* 0x003d0000013a7983 */ /* 0x001ee20000300800 */
[----:B------:R-:W4:Y:S02]  /*5ac00*/  LDL.LU.64 R56, [R1+0x3cf8] ;  /* 0x003cf80001387983 */ /* 0x000f240000300a00 */
[----:B------:R0:W-:Y:S02]  /*5ac10*/  STL.64 [R1+0x3c50], R52 ;  /* 0x003c503401007387 */ /* 0x0001e40000100a00 */
        /* <DEDUP_REMOVED lines=8> */
[----:B------:R-:W-:Y:S01]  /*5aca0*/  STL.64 [R1+0x970], R8 ;  /* 0x0009700801007387 */ /* 0x000fe20000100a00 */
[----:B------:R-:W-:Y:S02]  /*5acb0*/  STL.64 [R1+0x978], R10 ;  /* 0x0009780a01007387 */ /* 0x000fe40000100a00 */
[----:B---3--:R-:W-:Y:S02]  /*5acc0*/  STL [R1+0x3c48], R58 ;  /* 0x003c483a01007387 */ /* 0x008fe40000100800 */
[----:B------:R0:W-:Y:S02]  /*5acd0*/  STL.64 [R1+0x3c40], R56 ;  /* 0x003c403801007387 */ /* 0x0001e40000100a00 */
[----:B0-----:R-:W3:Y:S01]  /*5ace0*/  LDL.LU R56, [R1+0x720] ;  /* 0x0007200001387983 */ /* 0x001ee20000300800 */
[----:B------:R-:W3:Y:S02]  /*5acf0*/  LDL.LU R57, [R1+0x724] ;  /* 0x0007240001397983 */ /* 0x000ee40000300800 */
[----:B------:R-:W3:Y:S02]  /*5ad00*/  LDL.LU R58, [R1+0x728] ;  /* 0x00072800013a7983 */ /* 0x000ee40000300800 */
[----:B------:R-:W3:Y:S01]  /*5ad10*/  LDL.LU R59, [R1+0x72c] ;  /* 0x00072c00013b7983 */ /* 0x000ee20000300800 */
[C---:B----4-:R-:W-:Y:S11]  /*5ad20*/  HMMA.16816.F32.BF16 R12, R4.reuse, R28, R12 ;  /* 0x0000001c040c723c */ /* 0x050ff6000004180c */
[----:B------:R-:W-:Y:S11]  /*5ad30*/  @!UPT UIADD3 URZ, URZ, URZ, URZ ;  /* 0x0000003f3f3ff290 */ /* 0x000ff6000fffe03f */
[----:B------:R-:W-:Y:S01]  /*5ad40*/  @!UPT UIADD3 URZ, URZ, URZ, URZ ;  /* 0x0000003f3f3ff290 */ /* 0x000fe2000fffe03f */
[----:B------:R0:W-:Y:S01]  /*5ad50*/  STL.64 [R1+0xee0], R12 ;  /* 0x000ee00c01007387 */ /* 0x0001e20000100a00 */
[----:B------:R-:W-:Y:S02]  /*5ad60*/  STL.64 [R1+0xee8], R14 ;  /* 0x000ee80e01007387 */ /* 0x000fe40000100a00 */
[----:B0-----:R-:W-:Y:S02]  /*5ad70*/  IMAD.MOV.U32 R13, RZ, RZ, R28 ;  /* 0x000000ffff0d7224 */ /* 0x001fe400078e001c */
[----:B------:R-:W-:Y:S02]  /*5ad80*/  IMAD.MOV.U32 R12, RZ, RZ, R29 ;  /* 0x000000ffff0c7224 */ /* 0x000fe400078e001d */
[----:B------:R-:W4:Y:S01]  /*5ad90*/  LDL.LU.64 R28, [R1+0x3ce0] ;  /* 0x003ce000011c7983 */ /* 0x000f220000300a00 */
[----:B--2---:R-:W-:Y:S01]  /*5ada0*/  HMMA.16816.F32.BF16 R16, R4, R40, R16 ;  /* 0x000000280410723c */ /* 0x004fe20000041810 */
[----:B------:R-:W-:Y:S02]  /*5adb0*/  IMAD.MOV.U32 R48, RZ, RZ, R27 ;  /* 0x000000ffff307224 */ /* 0x000fe400078e001b */
[----:B------:R-:W-:-:S05]  /*5adc0*/  IMAD.MOV.U32 R49, RZ, RZ, R26 ;  /* 0x000000ffff317224 */ /* 0x000fca00078e001a */
[C---:B------:R-:W-:Y:S08]  /*5add0*/  HMMA.16816.F32.BF16 R24, R4.reuse, R24, R20 ;  /* 0x000000180418723c */ /* 0x040ff00000041814 */
[----:B----4-:R-:W-:Y:S11]  /*5ade0*/  HMMA.16816.F32.BF16 R32, R4, R28, R32 ;  /* 0x0000001c0420723c */ /* 0x010ff60000041820 */
[----:B------:R-:W-:Y:S11]  /*5adf0*/  @!UPT UIADD3 URZ, URZ, URZ, URZ ;  /* 0x0000003f3f3ff290 */ /* 0x000ff6000fffe03f */
[----:B------:R-:W-:Y:S01]  /*5ae00*/  @!UPT UIADD3 URZ, URZ, URZ, URZ ;  /* 0x0000003f3f3ff290 */ /* 0x000fe2000fffe03f */
[----:B------:R-:W-:Y:S01]  /*5ae10*/  STL.64 [R1+0xe70], R32 ;  /* 0x000e702001007387 */ /* 0x000fe20000100a00 */
[----:B------:R0:W-:Y:S03]  /*5ae20*/  STL.64 [R1+0xe78], R34 ;  /* 0x000e782201007387 */ /* 0x0001e60000100a00 */
[----:B0-----:R-:W2:Y:S01]  /*5ae30*/  LDL.LU.64 R34, [R1+0x3cd8] ;  /* 0x003cd80001227983 */ /* 0x001ea20000300a00 */
[----:B------:R-:W2:Y:S02]  /*5ae40*/  LDL.LU.64 R32, [R1+0x3cd0] ;  /* 0x003cd00001207983 */ /* 0x000ea40000300a00 */
[----:B------:R0:W-:Y:S02]  /*5ae50*/  STL.64 [R1+0xe50], R16 ;  /* 0x000e501001007387 */ /* 0x0001e40000100a00 */
[----:B------:R1:W-:Y:S01]  /*5ae60*/  STL.64 [R1+0xe58], R18 ;  /* 0x000e581201007387 */ /* 0x0003e20000100a00 */
[----:B0-----:R-:W3:Y:S01]  /*5ae70*/  LDL.LU.64 R16, [R1+0x3cc8] ;  /* 0x003cc80001107983 */ /* 0x001ee20000300a00 */
[----:B-1----:R-:W-:-:S02]  /*5ae80*/  IMAD.MOV.U32 R19, RZ, RZ, R40 ;  /* 0x000000ffff137224 */ /* 0x002fc400078e0028 */
[----:B------:R-:W-:Y:S02]  /*5ae90*/  IMAD.MOV.U32 R18, RZ, RZ, R41 ;  /* 0x000000ffff127224 */ /* 0x000fe400078e0029 */
[----:B------:R-:W4:Y:S01]  /*5aea0*/  LDL.LU.64 R40, [R1+0x3cc0] ;  /* 0x003cc00001287983 */ /* 0x000f220000300a00 */
[----:B------:R-:W3:Y:S02]  /*5aeb0*/  LDL.LU.64 R22, [R1+0x3cb8] ;  /* 0x003cb80001167983 */ /* 0x000ee40000300a00 */
[----:B------:R-:W3:Y:S02]  /*5aec0*/  LDL.LU.64 R20, [R1+0x3cb0] ;  /* 0x003cb00001147983 */ /* 0x000ee40000300a00 */
[----:B------:R0:W-:Y:S01]  /*5aed0*/  STL.64 [R1+0xe30], R24 ;  /* 0x000e301801007387 */ /* 0x0001e20000100a00 */
[----:B------:R-:W-:Y:S04]  /*5aee0*/  STL.64 [R1+0xe38], R26 ;  /* 0x000e381a01007387 */ /* 0x000fe80000100a00 */
[----:B0-----:R-:W3:Y:S01]  /*5aef0*/  LDL.LU.64 R24, [R1+0x3ca8] ;  /* 0x003ca80001187983 */ /* 0x001ee20000300a00 */
[----:B------:R-:W-:-:S02]  /*5af00*/  IMAD.MOV.U32 R8, RZ, RZ, R3 ;  /* 0x000000ffff087224 */ /* 0x000fc400078e0003 */
[----:B------:R-:W-:-:S07]  /*5af10*/  IMAD.MOV.U32 R9, RZ, RZ, R2 ;  /* 0x000000ffff097224 */ /* 0x000fce00078e0002 */
        /* <DEDUP_REMOVED lines=8> */
[----:B------:R-:W2:Y:S02]  /*5afa0*/  LDL.LU.64 R34, [R1+0x3c90] ;  /* 0x003c900001227983 */ /* 0x000ea40000300a00 */
[----:B------:R-:W2:Y:S01]  /*5afb0*/  LDL.LU.64 R32, [R1+0x3c88] ;  /* 0x003c880001207983 */ /* 0x000ea20000300a00 */
[----:B------:R-:W-:Y:S01]  /*5afc0*/  STL.64 [R1+0xdf0], R8 ;  /* 0x000df00801007387 */ /* 0x000fe20000100a00 */
[----:B------:R-:W-:Y:S02]  /*5afd0*/  STL.64 [R1+0xdf8], R10 ;  /* 0x000df80a01007387 */ /* 0x000fe40000100a00 */
[----:B------:R-:W0:Y:S01]  /*5afe0*/  LDSM.16.MT88.4 R8, [R61+0x4080] ;  /* 0x004080003d08783b */ /* 0x000e220000004200 */
[C---:B------:R-:W-:Y:S08]  /*5aff0*/  HMMA.16816.F32.BF16 R56, R4.reuse, R16, R56 ;  /* 0x000000100438723c */ /* 0x040ff00000041838 */
[C---:B------:R-:W-:Y:S01]  /*5b000*/  HMMA.16816.F32.BF16 R48, R4.reuse, R48, R52 ;  /* 0x000000300430723c */ /* 0x040fe20000041834 */
[----:B0-----:R-:W-:Y:S01]  /*5b010*/  STL.64 [R1+0x3bb8], R10 ;  /* 0x003bb80a01007387 */ /* 0x001fe20000100a00 */
[----:B------:R4:W-:Y:S06]  /*5b020*/  STL.64 [R1+0x3bb0], R8 ;  /* 0x003bb00801007387 */ /* 0x0009ec0000100a00 */
[----:B----4-:R-:W-:Y:S07]  /*5b030*/  HMMA.16816.F32.BF16 R8, R4, R40, R44 ;  /* 0x000000280408723c */ /* 0x010fee000004182c */
[----:B------:R-:W-:Y:S01]  /*5b040*/  STL.64 [R1+0xde0], R56 ;  /* 0x000de03801007387 */ /* 0x000fe20000100a00 */
[----:B------:R-:W-:Y:S07]  /*5b050*/  STL.64 [R1+0xde8], R58 ;  /* 0x000de83a01007387 */ /* 0x000fee0000100a00 */
[----:B------:R-:W-:Y:S02]  /*5b060*/  STL.64 [R1+0xdd0], R48 ;  /* 0x000dd03001007387 */ /* 0x000fe40000100a00 */
[----:B------:R-:W-:Y:S06]  /*5b070*/  STL.64 [R1+0xdd8], R50 ;  /* 0x000dd83201007387 */ /* 0x000fec0000100a00 */
[----:B------:R-:W-:Y:S01]  /*5b080*/  STL.64 [R1+0xdc0], R8 ;  /* 0x000dc00801007387 */ /* 0x000fe20000100a00 */
[----:B------:R2:W-:Y:S02]  /*5b090*/  STL.64 [R1+0xdc8], R10 ;  /* 0x000dc80a01007387 */ /* 0x0005e40000100a00 */
[----:B------:R-:W-:-:S02]  /*5b0a0*/  IMAD.MOV.U32 R3, RZ, RZ, R40 ;  /* 0x000000ffff037224 */ /* 0x000fc400078e0028 */
[----:B------:R-:W3:Y:S01]  /*5b0b0*/  LDL.LU R40, [R1+0x6e0] ;  /* 0x0006e00001287983 */ /* 0x000ee20000300800 */
[----:B------:R-:W-:Y:S01]  /*5b0c0*/  IMAD.MOV.U32 R2, RZ, RZ, R41 ;  /* 0x000000ffff027224 */ /* 0x000fe200078e0029 */
[----:B--2---:R-:W-:Y:S11]  /*5b0d0*/  HMMA.16816.F32.BF16 R8, R4, R32, R20 ;  /* 0x000000200408723c */ /* 0x004ff60000041814 */
[----:B------:R-:W-:Y:S11]  /*5b0e0*/  @!UPT UIADD3 URZ, URZ, URZ, URZ ;  /* 0x0000003f3f3ff290 */ /* 0x000ff6000fffe03f */
[----:B------:R-:W-:Y:S01]  /*5b0f0*/  @!UPT UIADD3 URZ, URZ, URZ, URZ ;  /* 0x0000003f3f3ff290 */ /* 0x000fe2000fffe03f */
[----:B------:R0:W-:Y:S01]  /*5b100*/  STL.64 [R1+0xdb0], R8 ;  /* 0x000db00801007387 */ /* 0x0001e20000100a00 */
[----:B------:R-:W-:Y:S02]  /*5b110*/  STL.64 [R1+0xdb8], R10 ;  /* 0x000db80a01007387 */ /* 0x000fe40000100a00 */
[----:B------:R-:W3:Y:S02]  /*5b120*/  LDL.LU R41, [R1+0x6e4] ;  /* 0x0006e40001297983 */ /* 0x000ee40000300800 */
[----:B------:R-:W3:Y:S01]  /*5b130*/  LDL.LU R42, [R1+0x6e8] ;  /* 0x0006e800012a7983 */ /* 0x000ee20000300800 */
[----:B------:R-:W3:Y:S01]  /*5b140*/  LDL.LU R43, [R1+0x6ec] ;  /* 0x0006ec00012b7983 */ /* 0x000ee20000300800 */
[----:B------:R-:W2:Y:S02]  /*5b150*/  LDL.LU R44, [R1+0x6d0] ;  /* 0x0006d000012c7983 */ /* 0x000ea40000300800 */
[----:B------:R-:W2:Y:S02]  /*5b160*/  LDL.LU R45, [R1+0x6d4] ;  /* 0x0006d400012d7983 */ /* 0x000ea40000300800 */
[----:B------:R-:W2:Y:S01]  /*5b170*/  LDL.LU R46, [R1+0x6d8] ;  /* 0x0006d800012e7983 */ /* 0x000ea20000300800 */
[----:B------:R-:W2:Y:S01]  /*5b180*/  LDL.LU R47, [R1+0x6dc] ;  /* 0x0006dc00012f7983 */ /* 0x000ea20000300800 */
        /* <DEDUP_REMOVED lines=15> */
[----:B0-----:R-:W-:Y:S01]  /*5b280*/  IMAD.MOV.U32 R9, RZ, RZ, R12 ;  /* 0x000000ffff097224 */ /* 0x001fe200078e000c */
[----:B------:R-:W2:Y:S01]  /*5b290*/  LDL.LU R59, [R1+0x6ac] ;  /* 0x0006ac00013b7983 */ /* 0x000ea20000300800 */
[----:B------:R-:W-:-:S02]  /*5b2a0*/  IMAD.MOV.U32 R8, RZ, RZ, R13 ;  /* 0x000000ffff087224 */ /* 0x000fc400078e000d */
[----:B------:R-:W2:Y:S02]  /*5b2b0*/  LDL.LU R12, [R1+0x170] ;  /* 0x00017000010c7983 */ /* 0x000ea40000300800 */
[----:B------:R-:W2:Y:S01]  /*5b2c0*/  LDL.LU R13, [R1+0x174] ;  /* 0x00017400010d7983 */ /* 0x000ea20000300800 */
[----:B------:R-:W2:Y:S01]  /*5b2d0*/  LDL.LU R14, [R1+0x178] ;  /* 0x00017800010e7983 */ /* 0x000ea20000300800 */
[----:B------:R-:W2:Y:S02]  /*5b2e0*/  LDL.LU R15, [R1+0x17c] ;  /* 0x00017c00010f7983 */ /* 0x000ea40000300800 */
        /* <DEDUP_REMOVED lines=15> */
[----:B0-----:R-:W3:Y:S01]  /*5b3e0*/  LDL.64 R36, [R1+0x90] ;  /* 0x0000900001247983 */ /* 0x001ee20000100a00 */
        /* <DEDUP_REMOVED lines=21> */
[----:B------:R-:W-:Y:S01]  /*5b540*/  STL.64 [R1+0x3bc0], R44 ;  /* 0x003bc02c01007387 */ /* 0x000fe20000100a00 */
        /* <DEDUP_REMOVED lines=17> */
[----:B0-----:R-:W2:Y:S01]  /*5b660*/  LDL.LU R58, [R1+0x3c48] ;  /* 0x003c4800013a7983 */ /* 0x001ea20000300800 */
[----:B------:R-:W2:Y:S02]  /*5b670*/  LDL.LU.64 R56, [R1+0x3c40] ;  /* 0x003c400001387983 */ /* 0x000ea40000300a00 */
[----:B------:R0:W-:Y:S02]  /*5b680*/  STL.64 [R1+0x3c10], R52 ;  /* 0x003c103401007387 */ /* 0x0001e40000100a00 */
[----:B0-----:R-:W3:Y:S01]  /*5b690*/  LDL.LU R52, [R1+0x690] ;  /* 0x0006900001347983 */ /* 0x001ee20000300800 */
[----:B------:R-:W3:Y:S02]  /*5b6a0*/  LDL.LU R53, [R1+0x694] ;  /* 0x0006940001357983 */ /* 0x000ee40000300800 */
[----:B------:R-:W3:Y:S02]  /*5b6b0*/  LDL.LU R54, [R1+0x698] ;  /* 0x0006980001367983 */ /* 0x000ee40000300800 */
[----:B------:R-:W3:Y:S01]  /*5b6c0*/  LDL.LU R55, [R1+0x69c] ;  /* 0x00069c0001377983 */ /* 0x000ee20000300800 */
[----:B--2---:R-:W-:Y:S01]  /*5b6d0*/  HMMA.16816.F32.BF16 R4, R4, R56, R12 ;  /* 0x000000380404723c */ /* 0x004fe2000004180c */
[----:B------:R-:W3:Y:S01]  /*5b6e0*/  LDL.LU.64 R14, [R1+0x3c38] ;  /* 0x003c3800010e7983 */ /* 0x000ee20000300a00 */
[----:B------:R-:W3:Y:S02]  /*5b6f0*/  LDL.LU.64 R12, [R1+0x3c30] ;  /* 0x003c3000010c7983 */ /* 0x000ee40000300a00 */
[----:B------:R-:W-:Y:S02]  /*5b700*/  STL [R1+0x3c20], R58 ;  /* 0x003c203a01007387 */ /* 0x000fe40000100800 */
[----:B------:R-:W-:Y:S11]  /*5b710*/  STL.64 [R1+0x3c18], R56 ;  /* 0x003c183801007387 */ /* 0x000ff60000100a00 */
[----:B------:R-:W-:Y:S06]  /*5b720*/  @!UPT UIADD3 URZ, URZ, URZ, URZ ;  /* 0x0000003f3f3ff290 */ /* 0x000fec000fffe03f */
[----:B------:R-:W-:Y:S01]  /*5b730*/  STL.64 [R1+0xd20], R4 ;  /* 0x000d200401007387 */ /* 0x000fe20000100a00 */
[----:B------:R4:W-:Y:S02]  /*5b740*/  STL.64 [R1+0xd28], R6 ;  /* 0x000d280601007387 */ /* 0x0009e40000100a00 */
[----:B------:R-:W-:Y:S02]  /*5b750*/  IMAD.MOV.U32 R44, RZ, RZ, R19 ;  /* 0x000000ffff2c7224 */ /* 0x000fe400078e0013 */
[----:B------:R-:W-:Y:S02]  /*5b760*/  IMAD.MOV.U32 R45, RZ, RZ, R18 ;  /* 0x000000ffff2d7224 */ /* 0x000fe400078e0012 */
[----:B------:R-:W-:Y:S02]  /*5b770*/  IMAD.MOV.U32 R19, RZ, RZ, R36 ;  /* 0x000000ffff137224 */ /* 0x000fe400078e0024 */
[----:B------:R-:W-:Y:S01]  /*5b780*/  IMAD.MOV.U32 R18, RZ, RZ, R37 ;  /* 0x000000ffff127224 */ /* 0x000fe200078e0025 */
[C---:B---3--:R-:W-:Y:S08]  /*5b790*/  HMMA.16816.F32.BF16 R8, R12.reuse, R8, R52 ;  /* 0x000000080c08723c */ /* 0x048ff00000041834 */
[C---:B----4-:R-:W-:Y:S01]  /*5b7a0*/  HMMA.16816.F32.BF16 R4, R12.reuse, R28, R20 ;  /* 0x0000001c0c04723c */ /* 0x050fe20000041814 */
[----:B------:R-:W2:Y:S11]  /*5b7b0*/  LDL.LU R20, [R1+0x5d0] ;  /* 0x0005d00001147983 */ /* 0x000eb60000300800 */
[----:B------:R-:W-:Y:S03]  /*5b7c0*/  @!UPT UIADD3 URZ, URZ, URZ, URZ ;  /* 0x0000003f3f3ff290 */ /* 0x000fe6000fffe03f */
[----:B------:R0:W-:Y:S01]  /*5b7d0*/  STL.64 [R1+0x590], R8 ;  /* 0x0005900801007387 */ /* 0x0001e20000100a00 */
[----:B------:R-:W-:Y:S07]  /*5b7e0*/  STL.64 [R1+0x598], R10 ;  /* 0x0005980a01007387 */ /* 0x000fee0000100a00 */
[----:B------:R-:W-:Y:S02]  /*5b7f0*/  STL.64 [R1+0x580], R4 ;  /* 0x0005800401007387 */ /* 0x000fe40000100a00 */
[----:B------:R1:W-:Y:S01]  /*5b800*/  STL.64 [R1+0x588], R6 ;  /* 0x0005880601007387 */ /* 0x0003e20000100a00 */
[----:B------:R-:W2:Y:S01]  /*5b810*/  LDL.LU R21, [R1+0x5d4] ;  /* 0x0005d40001157983 */ /* 0x000ea20000300800 */
[----:B------:R-:W2:Y:S02]  /*5b820*/  LDL.LU R22, [R1+0x5d8] ;  /* 0x0005d80001167983 */ /* 0x000ea40000300800 */
[----:B------:R-:W2:Y:S01]  /*5b830*/  LDL.LU R23, [R1+0x5dc] ;  /* 0x0005dc0001177983 */ /* 0x000ea20000300800 */
[----:B0-----:R-:W2:Y:S01]  /*5b840*/  LDL.64 R8, [R1+0x70] ;  /* 0x0000700001087983 */ /* 0x001ea20000100a00 */
[----:B------:R0:W-:Y:S01]  /*5b850*/  STL.64 [R1+0x3c28], R28 ;  /* 0x003c281c01007387 */ /* 0x0001e20000100a00 */
[C---:B-1----:R-:W-:Y:S08]  /*5b860*/  HMMA.16816.F32.BF16 R4, R12.reuse, R36, R40 ;  /* 0x000000240c04723c */ /* 0x042ff00000041828 */
[C---:B0-----:R-:W-:Y:S11]  /*5b870*/  HMMA.16816.F32.BF16 R28, R12.reuse, R44, R48 ;  /* 0x0000002c0c1c723c */ /* 0x041ff60000041830 */
[----:B------:R-:W-:Y:S11]  /*5b880*/  @!UPT UIADD3 URZ, URZ, URZ, URZ ;  /* 0x0000003f3f3ff290 */ /* 0x000ff6000fffe03f */
[----:B------:R-:W-:Y:S01]  /*5b890*/  @!UPT UIADD3 URZ, URZ, URZ, URZ ;  /* 0x0000003f3f3ff290 */ /* 0x000fe2000fffe03f */
[----:B------:R-:W-:Y:S01]  /*5b8a0*/  STL.64 [R1+0x570], R28 ;  /* 0x0005701c01007387 */ /* 0x000fe20000100a00 */
[----:B------:R-:W-:Y:S02]  /*5b8b0*/  STL.64 [R1+0x578], R30 ;  /* 0x0005781e01007387 */ /* 0x000fe40000100a00 */
[----:B------:R-:W-:Y:S02]  /*5b8c0*/  STL.64 [R1+0x560], R4 ;  /* 0x0005600401007387 */ /* 0x000fe40000100a00 */
[----:B------:R0:W-:Y:S01]  /*5b8d0*/  STL.64 [R1+0x568], R6 ;  /* 0x0005680601007387 */ /* 0x0001e20000100a00 */
[----:B------:R-:W3:Y:S01]  /*5b8e0*/  LDL.LU R36, [R1+0x840] ;  /* 0x0008400001247983 */ /* 0x000ee20000300800 */
[----:B0-----:R-:W-:Y:S11]  /*5b8f0*/  HMMA.16816.F32.BF16 R4, R12, R24, R32 ;  /* 0x000000180c04723c */ /* 0x001ff60000041820 */
        /* <DEDUP_REMOVED lines=24> */
[----:B------:R0:W-:Y:S02]  /*5ba80*/  STL.64 [R1+0x3b88], R24 ;  /* 0x003b881801007387 */ /* 0x0001e40000100a00 */
[----:B------:R-:W-:-:S02]  /*5ba90*/  IMAD.MOV.U32 R32, RZ, RZ, R3 ;  /* 0x000000ffff207224 */ /* 0x000fc400078e0003 */
[----:B------:R-:W-:Y:S01]  /*5baa0*/  IMAD.MOV.U32 R33, RZ, RZ, R2 ;  /* 0x000000ffff217224 */ /* 0x000fe200078e0002 */
[----:B--2---:R-:W-:Y:S11]  /*5bab0*/  HMMA.16816.F32.BF16 R4, R12, R8, R20 ;  /* 0x000000080c04723c */ /* 0x004ff60000041814 */
[----:B------:R-:W-:Y:S11]  /*5bac0*/  @!UPT UIADD3 URZ, URZ, URZ, URZ ;  /* 0x0000003f3f3ff290 */ /* 0x000ff6000fffe03f */
[----:B------:R-:W-:Y:S01]  /*5bad0*/  @!UPT UIADD3 URZ, URZ, URZ, URZ ;  /* 0x0000003f3f3ff290 */ /* 0x000fe2000fffe03f */
[----:B------:R-:W-:Y:S01]  /*5bae0*/  STL.64 [R1+0x10], R4 ;  /* 0x0000100401007387 */ /* 0x000fe20000100a00 */
[----:B------:R-:W-:Y:S02]  /*5baf0*/  STL.64 [R1+0x18], R6 ;  /* 0x0000180601007387 */ /* 0x000fe40000100a00 */
[----:B------:R-:W1:Y:S04]  /*5bb00*/  LDSM.16.MT88.4 R4, [R61+0x4100] ;  /* 0x004100003d04783b */ /* 0x000e680000004200 */
[----:B------:R-:W2:Y:S01]  /*5bb10*/  LDL.LU R44, [R1+0x820] ;  /* 0x00082000012c7983 */ /* 0x000ea20000300800 */
[----:B------:R-:W2:Y:S01]  /*5bb20*/  LDL.LU R45, [R1+0x824] ;  /* 0x00082400012d7983 */ /* 0x000ea20000300800 */
[----:B------:R-:W2:Y:S02]  /*5bb30*/  LDL.LU R46, [R1+0x828] ;  /* 0x00082800012e7983 */ /* 0x000ea40000300800 */
[----:B------:R-:W2:Y:S02]  /*5bb40*/  LDL.LU R47, [R1+0x82c] ;  /* 0x00082c00012f7983 */ /* 0x000ea40000300800 */
[----:B0-----:R-:W2:Y:S01]  /*5bb50*/  LDL.LU R24, [R1+0x530] ;  /* 0x0005300001187983 */ /* 0x001ea20000300800 */
[----:B------:R-:W2:Y:S01]  /*5bb60*/  LDL.LU R25, [R1+0x534] ;  /* 0x0005340001197983 */ /* 0x000ea20000300800 */
[----:B------:R-:W2:Y:S02]  /*5bb70*/  LDL.LU R26, [R1+0x538] ;  /* 0x00053800011a7983 */ /* 0x000ea40000300800 */
[----:B------:R-:W-:-:S02]  /*5bb80*/  IMAD.MOV.U32 R21, RZ, RZ, R8 ;  /* 0x000000ffff157224 */ /* 0x000fc400078e0008 */
[----:B------:R-:W2:Y:S02]  /*5bb90*/  LDL.LU R27, [R1+0x53c] ;  /* 0x00053c00011b7983 */ /* 0x000ea40000300800 */
[----:B------:R-:W-:Y:S01]  /*5bba0*/  IMAD.MOV.U32 R20, RZ, RZ, R9 ;  /* 0x000000ffff147224 */ /* 0x000fe200078e0009 */
[----:B------:R-:W2:Y:S01]  /*5bbb0*/  LDL.LU R8, [R1+0x810] ;  /* 0x0008100001087983 */ /* 0x000ea20000300800 */
[----:B------:R-:W2:Y:S02]  /*5bbc0*/  LDL.LU R9, [R1+0x814] ;  /* 0x0008140001097983 */ /* 0x000ea40000300800 */
[----:B------:R-:W2:Y:S02]  /*5bbd0*/  LDL.LU R10, [R1+0x818] ;  /* 0x00081800010a7983 */ /* 0x000ea40000300800 */
[----:B------:R-:W2:Y:S01]  /*5bbe0*/  LDL.LU R11, [R1+0x81c] ;  /* 0x00081c00010b7983 */ /* 0x000ea20000300800 */
[----:B-1----:R-:W-:Y:S01]  /*5bbf0*/  STL.64 [R1+0x3b18], R6 ;  /* 0x003b180601007387 */ /* 0x002fe20000100a00 */
[----:B------:R0:W-:Y:S03]  /*5bc00*/  STL.64 [R1+0x3b10], R4 ;  /* 0x003b100401007387 */ /* 0x0001e60000100a00 */
[----:B0-----:R-:W2:Y:S01]  /*5bc10*/  LDL.LU R4, [R1+0x5a0] ;  /* 0x0005a00001047983 */ /* 0x001ea20000300800 */
[----:B------:R-:W2:Y:S02]  /*5bc20*/  LDL.LU R5, [R1+0x5a4] ;  /* 0x0005a40001057983 */ /* 0x000ea40000300800 */
[----:B------:R-:W2:Y:S02]  /*5bc30*/  LDL.LU R6, [R1+0x5a8] ;  /* 0x0005a80001067983 */ /* 0x000ea40000300800 */
[----:B------:R-:W2:Y:S01]  /*5bc40*/  LDL.LU R7, [R1+0x5ac] ;  /* 0x0005ac0001077983 */ /* 0x000ea20000300800 */
[C---:B---3--:R-:W-:Y:S08]  /*5bc50*/  HMMA.16816.F32.BF16 R28, R12.reuse, R16, R28 ;  /* 0x000000100c1c723c */ /* 0x048ff0000004181c */
[C---:B----4-:R-:W-:Y:S08]  /*5bc60*/  HMMA.16816.F32.BF16 R56, R12.reuse, R52, R56 ;  /* 0x000000340c38723c */ /* 0x050ff00000041838 */
[----:B------:R-:W-:Y:S01]  /*5bc70*/  HMMA.16816.F32.BF16 R32, R12, R32, R48 ;  /* 0x000000200c20723c */ /* 0x000fe20000041830 */
[----:B------:R-:W-:-:S02]  /*5bc80*/  IMAD.MOV.U32 R3, RZ, RZ, R52 ;  /* 0x000000ffff037224 */ /* 0x000fc400078e0034 */
[----:B------:R-:W-:-:S04]  /*5bc90*/  IMAD.MOV.U32 R2, RZ, RZ, R53 ;  /* 0x000000ffff027224 */ /* 0x000fc800078e0035 */
[----:B------:R0:W-:Y:S01]  /*5bca0*/  STL.64 [R1+0x640], R28 ;  /* 0x0006401c01007387 */ /* 0x0001e20000100a00 */
[----:B------:R-:W-:Y:S03]  /*5bcb0*/  STL.64 [R1+0x648], R30 ;  /* 0x0006481e01007387 */ /* 0x000fe60000100a00 */
[----:B0-----:R-:W3:Y:S01]  /*5bcc0*/  LDL.LU.64 R28, [R1+0x3c28] ;  /* 0x003c2800011c7983 */ /* 0x001ee20000300a00 */
[----:B------:R-:W-:Y:S03]  /*5bcd0*/  STL.64 [R1+0x3b70], R16 ;  /* 0x003b701001007387 */ /* 0x000fe60000100a00 */
[----:B------:R-:W-:Y:S02]  /*5bce0*/  STL.64 [R1+0x630], R56 ;  /* 0x0006303801007387 */ /* 0x000fe40000100a00 */
[----:B------:R0:W-:Y:S02]  /*5bcf0*/  STL.64 [R1+0x638], R58 ;  /* 0x0006383a01007387 */ /* 0x0001e40000100a00 */
[----:B0-----:R-:W4:Y:S01]  /*5bd00*/  LDL.LU R58, [R1+0x3c20] ;  /* 0x003c2000013a7983 */ /* 0x001f220000300800 */
[----:B------:R-:W2:Y:S02]  /*5bd10*/  LDL.LU.64 R56, [R1+0x3c18] ;  /* 0x003c180001387983 */ /* 0x000ea40000300a00 */
[----:B------:R-:W2:Y:S02]  /*5bd20*/  LDL.LU.64 R52, [R1+0x3c10] ;  /* 0x003c100001347983 */ /* 0x000ea40000300a00 */
[----:B------:R-:W2:Y:S01]  /*5bd30*/  LDL.LU.64 R50, [R1+0x3c08] ;  /* 0x003c080001327983 */ /* 0x000ea20000300a00 */
[----:B------:R-:W2:Y:S01]  /*5bd40*/  LDL.LU.64 R48, [R1+0x3c00] ;  /* 0x003c000001307983 */ /* 0x000ea20000300a00 */
        /* <DEDUP_REMOVED lines=53> */
[C---:B---3--:R-:W-:Y:S01]  /*5c0a0*/  HMMA.16816.F32.BF16 R40, R12.reuse, R52, R40 ;  /* 0x000000340c28723c */ /* 0x048fe20000041828 */
[----:B------:R-:W-:Y:S01]  /*5c0b0*/  STL.64 [R1+0x3b80], R50 ;  /* 0x003b803201007387 */ /* 0x000fe20000100a00 */
[----:B------:R-:W-:Y:S06]  /*5c0c0*/  STL.64 [R1+0x3b78], R48 ;  /* 0x003b783001007387 */ /* 0x000fec0000100a00 */
        /* <DEDUP_REMOVED lines=8> */
[----:B----4-:R-:W-:Y:S02]  /*5c150*/  STL [R1+0x3b28], R58 ;  /* 0x003b283a01007387 */ /* 0x010fe40000100800 */
[----:B------:R-:W-:Y:S02]  /*5c160*/  STL.64 [R1+0x3b20], R56 ;  /* 0x003b203801007387 */ /* 0x000fe40000100a00 */
[----:B------:R-:W-:Y:S01]  /*5c170*/  STL.64 [R1+0x540], R12 ;  /* 0x0005400c01007387 */ /* 0x000fe20000100a00 */
[----:B------:R0:W-:Y:S02]  /*5c180*/  STL.64 [R1+0x548], R14 ;  /* 0x0005480e01007387 */ /* 0x0001e40000100a00 */
[----:B0-----:R-:W-:Y:S07]  /*5c190*/  HMMA.16816.F32.BF16 R12, R8, R32, R4 ;  /* 0x00000020080c723c */ /* 0x001fee0000041804 */
[----:B------:R-:W-:-:S02]  /*5c1a0*/  IMAD.MOV.U32 R5, RZ, RZ, R32 ;  /* 0x000000ffff057224 */ /* 0x000fc400078e0020 */
[----:B------:R-:W-:Y:S11]  /*5c1b0*/  IMAD.MOV.U32 R4, RZ, RZ, R33 ;  /* 0x000000ffff047224 */ /* 0x000ff600078e0021 */
[----:B------:R-:W-:Y:S03]  /*5c1c0*/  @!UPT UIADD3 URZ, URZ, URZ, URZ ;  /* 0x0000003f3f3ff290 */ /* 0x000fe6000fffe03f */
[----:B------:R-:W-:Y:S01]  /*5c1d0*/  STL.64 [R1+0x850], R12 ;  /* 0x0008500c01007387 */ /* 0x000fe20000100a00 */
[----:B------:R-:W-:Y:S02]  /*5c1e0*/  STL.64 [R1+0x858], R14 ;  /* 0x0008580e01007387 */ /* 0x000fe40000100a00 */
[----:B------:R0:W-:Y:S02]  /*5c1f0*/  STL.64 [R1+0x3ba8], R4 ;  /* 0x003ba80401007387 */ /* 0x0001e40000100a00 */
[----:B------:R-:W2:Y:S01]  /*5c200*/  LDL.LU R56, [R1+0x780] ;  /* 0x0007800001387983 */ /* 0x000ea20000300800 */
[----:B0-----:R-:W-:Y:S11]  /*5c210*/  HMMA.16816.F32.BF16 R4, R8, R28, R24 ;  /* 0x0000001c0804723c */ /* 0x001ff60000041818 */
[----:B------:R-:W-:Y:S11]  /*5c220*/  @!UPT UIADD3 URZ, URZ, URZ, URZ ;  /* 0x0000003f3f3ff290 */ /* 0x000ff6000fffe03f */
[----:B------:R-:W-:Y:S01]  /*5c230*/  @!UPT UIADD3 URZ, URZ, URZ, URZ ;  /* 0x0000003f3f3ff290 */ /* 0x000fe2000fffe03f */
[----:B------:R0:W-:Y:S01]  /*5c240*/  STL.64 [R1+0x840], R4 ;  /* 0x0008400401007387 */ /* 0x0001e20000100a00 */
[----:B------:R1:W-:Y:S02]  /*5c250*/  STL.64 [R1+0x848], R6 ;  /* 0x0008480601007387 */ /* 0x0003e40000100a00 */
[----:B------:R-:W2:Y:S02]  /*5c260*/  LDL.LU R57, [R1+0x784] ;  /* 0x0007840001397983 */ /* 0x000ea40000300800 */
[----:B------:R-:W3:Y:S01]  /*5c270*/  LDL.LU R58, [R1+0x788] ;  /* 0x00078800013a7983 */ /* 0x000ee20000300800 */
[----:B------:R-:W3:Y:S04]  /*5c280*/  LDL.LU R59, [R1+0x78c] ;  /* 0x00078c00013b7983 */ /* 0x000ee80000300800 */
[----:B---3--:R-:W-:Y:S01]  /*5c290*/  STL.64 [R1+0x3ba0], R58 ;  /* 0x003ba03a01007387 */ /* 0x008fe20000100a00 */
[----:B--2---:R2:W-:Y:S02]  /*5c2a0*/  STL.64 [R1+0x3b98], R56 ;  /* 0x003b983801007387 */ /* 0x0045e40000100a00 */
[----:B------:R-:W3:Y:S02]  /*5c2b0*/  LDL.LU R48, [R1+0x500] ;  /* 0x0005000001307983 */ /* 0x000ee40000300800 */
[----:B------:R-:W3:Y:S01]  /*5c2c0*/  LDL.LU R49, [R1+0x504] ;  /* 0x0005040001317983 */ /* 0x000ee20000300800 */
[----:B------:R-:W3:Y:S01]  /*5c2d0*/  LDL.LU R50, [R1+0x508] ;  /* 0x0005080001327983 */ /* 0x000ee20000300800 */
[----:B------:R-:W3:Y:S02]  /*5c2e0*/  LDL.LU R51, [R1+0x50c] ;  /* 0x00050c0001337983 */ /* 0x000ee40000300800 */
[----:B0-----:R-:W4:Y:S02]  /*5c2f0*/  LDL.LU R4, [R1+0x520] ;  /* 0x0005200001047983 */ /* 0x001f240000300800 */
[----:B------:R-:W4:Y:S01]  /*5c300*/  LDL.LU R5, [R1+0x524] ;  /* 0x0005240001057983 */ /* 0x000f220000300800 */
[----:B-1----:R-:W4:Y:S01]  /*5c310*/  LDL.LU R6, [R1+0x528] ;  /* 0x0005280001067983 */ /* 0x002f220000300800 */
[----:B------:R-:W4:Y:S03]  /*5c320*/  LDL.LU R7, [R1+0x52c] ;  /* 0x00052c0001077983 */ /* 0x000f260000300800 */
[----:B--2---:R-:W4:Y:S01]  /*5c330*/  LDL.64 R56, [R1+0xa0] ;  /* 0x0000a00001387983 */ /* 0x004f220000100a00 */
[----:B------:R-:W2:Y:S02]  /*5c340*/  LDL.LU R52, [R1+0x510] ;  /* 0x0005100001347983 */ /* 0x000ea40000300800 */
[----:B------:R-:W2:Y:S02]  /*5c350*/  LDL.LU R53, [R1+0x514] ;  /* 0x0005140001357983 */ /* 0x000ea40000300800 */
[----:B------:R-:W2:Y:S01]  /*5c360*/  LDL.LU R54, [R1+0x518] ;  /* 0x0005180001367983 */ /* 0x000ea20000300800 */
[----:B------:R-:W2:Y:S01]  /*5c370*/  LDL.LU R55, [R1+0x51c] ;  /* 0x00051c0001377983 */ /* 0x000ea20000300800 */
[----:B------:R-:W3:Y:S02]  /*5c380*/  LDL.LU R16, [R1+0x4f0] ;  /* 0x0004f00001107983 */ /* 0x000ee40000300800 */
[----:B------:R-:W-:-:S02]  /*5c390*/  IMAD.MOV.U32 R24, RZ, RZ, R19 ;  /* 0x000000ffff187224 */ /* 0x000fc400078e0013 */
        /* <DEDUP_REMOVED lines=15> */
[----:B------:R-:W-:-:S02]  /*5c490*/  IMAD.MOV.U32 R13, RZ, RZ, R20 ;  /* 0x000000ffff0d7224 */ /* 0x000fc400078e0014 */
[----:B------:R-:W3:Y:S02]  /*5c4a0*/  LDL.LU R43, [R1+0x7dc] ;  /* 0x0007dc00012b7983 */ /* 0x000ee40000300800 */
[----:B------:R-:W-:Y:S01]  /*5c4b0*/  IMAD.MOV.U32 R12, RZ, RZ, R21 ;  /* 0x000000ffff0c7224 */ /* 0x000fe200078e0015 */
[----:B------:R-:W3:Y:S01]  /*5c4c0*/  LDL.LU R20, [R1+0x770] ;  /* 0x0007700001147983 */ /* 0x000ee20000300800 */
[----:B------:R-:W3:Y:S02]  /*5c4d0*/  LDL.LU R21, [R1+0x774] ;  /* 0x0007740001157983 */ /* 0x000ee40000300800 */
[----:B------:R-:W3:Y:S02]  /*5c4e0*/  LDL.LU R22, [R1+0x778] ;  /* 0x0007780001167983 */ /* 0x000ee40000300800 */
[----:B------:R-:W3:Y:S01]  /*5c4f0*/  LDL.LU R23, [R1+0x77c] ;  /* 0x00077c0001177983 */ /* 0x000ee20000300800 */
[----:B------:R0:W-:Y:S04]  /*5c500*/  STL.64 [R1+0x3b00], R28 ;  /* 0x003b001c01007387 */ /* 0x0001e80000100a00 */
[----:B0-----:R-:W3:Y:S01]  /*5c510*/  LDL.LU R28, [R1+0x790] ;  /* 0x00079000011c7983 */ /* 0x001ee20000300800 */
[----:B------:R-:W3:Y:S02]  /*5c520*/  LDL.LU R29, [R1+0x794] ;  /* 0x00079400011d7983 */ /* 0x000ee40000300800 */
[----:B------:R-:W3:Y:S02]  /*5c530*/  LDL.LU R30, [R1+0x798] ;  /* 0x00079800011e7983 */ /* 0x000ee40000300800 */
[----:B------:R-:W3:Y:S01]  /*5c540*/  LDL.LU R31, [R1+0x79c] ;  /* 0x00079c00011f7983 */ /* 0x000ee20000300800 */
[C---:B----4-:R-:W-:Y:S08]  /*5c550*/  HMMA.16816.F32.BF16 R4, R8.reuse, R56, R4 ;  /* 0x000000380804723c */ /* 0x050ff00000041804 */
[C---:B--2---:R-:W-:Y:S11]  /*5c560*/  HMMA.16816.F32.BF16 R24, R8.reuse, R24, R52 ;  /* 0x000000180818723c */ /* 0x044ff60000041834 */
[----:B------:R-:W-:Y:S04]  /*5c570*/  @!UPT UIADD3 URZ, URZ, URZ, URZ ;  /* 0x0000003f3f3ff290 */ /* 0x000fe8000fffe03f */
[----:B------:R0:W-:Y:S01]  /*5c580*/  STL.64 [R1+0x830], R4 ;  /* 0x0008300401007387 */ /* 0x0001e20000100a00 */
[----:B------:R1:W-:Y:S03]  /*5c590*/  STL.64 [R1+0x838], R6 ;  /* 0x0008380601007387 */ /* 0x0003e60000100a00 */
[----:B0-----:R-:W2:Y:S01]  /*5c5a0*/  LDL.LU.64 R4, [R1+0x3ba8] ;  /* 0x003ba80001047983 */ /* 0x001ea20000300a00 */
[----:B-1----:R-:W-:Y:S02]  /*5c5b0*/  IMAD.MOV.U32 R7, RZ, RZ, R56 ;  /* 0x000000ffff077224 */ /* 0x002fe400078e0038 */
[----:B------:R-:W-:Y:S02]  /*5c5c0*/  IMAD.MOV.U32 R6, RZ, RZ, R57 ;  /* 0x000000ffff067224 */ /* 0x000fe400078e0039 */
[----:B------:R-:W4:Y:S01]  /*5c5d0*/  LDL.LU.64 R58, [R1+0x3ba0] ;  /* 0x003ba000013a7983 */ /* 0x000f220000300a00 */
[----:B------:R-:W4:Y:S01]  /*5c5e0*/  LDL.LU.64 R56, [R1+0x3b98] ;  /* 0x003b980001387983 */ /* 0x000f220000300a00 */
[----:B------:R-:W2:Y:S02]  /*5c5f0*/  LDL.LU.64 R52, [R1+0x3b90] ;  /* 0x003b900001347983 */ /* 0x000ea40000300a00 */
[----:B------:R0:W-:Y:S02]  /*5c600*/  STL.64 [R1+0x820], R24 ;  /* 0x0008201801007387 */ /* 0x0001e40000100a00 */
[----:B------:R-:W-:Y:S01]  /*5c610*/  STL.64 [R1+0x828], R26 ;  /* 0x0008281a01007387 */ /* 0x000fe20000100a00 */
[----:B0-----:R-:W2:Y:S01]  /*5c620*/  LDL.LU.64 R24, [R1+0x3b88] ;  /* 0x003b880001187983 */ /* 0x001ea20000300a00 */
        /* <DEDUP_REMOVED lines=23> */
[----:B------:R-:W-:Y:S01]  /*5c7a0*/  STL [R1+0x3804], R61 ;  /* 0x0038043d01007387 */ /* 0x000fe20000100800 */
[----:B--2---:R-:W-:Y:S11]  /*5c7b0*/  HMMA.16816.F32.BF16 R44, R8, R16, R44 ;  /* 0x00000010082c723c */ /* 0x004ff6000004182c */
[----:B------:R-:W-:Y:S11]  /*5c7c0*/  @!UPT UIADD3 URZ, URZ, URZ, URZ ;  /* 0x0000003f3f3ff290 */ /* 0x000ff6000fffe03f */
[----:B------:R-:W-:Y:S01]  /*5c7d0*/  @!UPT UIADD3 URZ, URZ, URZ, URZ ;  /* 0x0000003f3f3ff290 */ /* 0x000fe2000fffe03f */
[----:B------:R-:W-:Y:S01]  /*5c7e0*/  STL.64 [R1+0x7f0], R44 ;  /* 0x0007f02c01007387 */ /* 0x000fe20000100a00 */
[----:B------:R0:W-:Y:S03]  /*5c7f0*/  STL.64 [R1+0x7f8], R46 ;  /* 0x0007f82e01007387 */ /* 0x0001e60000100a00 */
[----:B0-----:R-:W2:Y:S01]  /*5c800*/  LDL.LU.64 R46, [R1+0x3b68] ;  /* 0x003b6800012e7983 */ /* 0x001ea20000300a00 */
[----:B------:R-:W4:Y:S02]  /*5c810*/  LDL.LU.64 R44, [R1+0x3b60] ;  /* 0x003b6000012c7983 */ /* 0x000f240000300a00 */
[----:B------:R0:W-:Y:S02]  /*5c820*/  STL.64 [R1+0x3ac8], R16 ;  /* 0x003ac81001007387 */ /* 0x0001e40000100a00 */
[----:B0-----:R-:W2:Y:S01]  /*5c830*/  LDL.64 R16, [R1+0x40] ;  /* 0x0000400001107983 */ /* 0x001ea20000100a00 */
[----:B------:R-:W-:-:S02]  /*5c840*/  IMAD.MOV.U32 R36, RZ, RZ, R3 ;  /* 0x000000ffff247224 */ /* 0x000fc400078e0003 */
[----:B------:R-:W-:-:S07]  /*5c850*/  IMAD.MOV.U32 R37, RZ, RZ, R2 ;  /* 0x000000ffff257224 */ /* 0x000fce00078e0002 */
[C---:B------:R-:W-:Y:S01]  /*5c860*/  HMMA.16816.F32.BF16 R36, R8.reuse, R36, R40 ;  /* 0x000000240824723c */ /* 0x040fe20000041828 */
[----:B------:R-:W3:Y:S01]  /*5c870*/  LDL.LU.64 R42, [R1+0x3b58] ;  /* 0x003b5800012a7983 */ /* 0x000ee20000300a00 */
[----:B------:R-:W3:Y:S11]  /*5c880*/  LDL.LU.64 R40, [R1+0x3b50] ;  /* 0x003b500001287983 */ /* 0x000ef60000300a00 */
[----:B------:R-:W-:Y:S10]  /*5c890*/  @!UPT UIADD3 URZ, URZ, URZ, URZ ;  /* 0x0000003f3f3ff290 */ /* 0x000ff4000fffe03f */
[----:B------:R-:W-:Y:S01]  /*5c8a0*/  STL.64 [R1+0x7e0], R36 ;  /* 0x0007e02401007387 */ /* 0x000fe20000100a00 */
[----:B------:R0:W-:Y:S03]  /*5c8b0*/  STL.64 [R1+0x7e8], R38 ;  /* 0x0007e82601007387 */ /* 0x0001e60000100a00 */
        /* <DEDUP_REMOVED lines=8> */
[----:B------:R-:W3:Y:S02]  /*5c940*/  LDL.LU.64 R32, [R1+0x3b30] ;  /* 0x003b300001207983 */ /* 0x000ee40000300a00 */
[----:B------:R-:W-:Y:S02]  /*5c950*/  IMAD.MOV.U32 R3, RZ, RZ, R16 ;  /* 0x000000ffff037224 */ /* 0x000fe400078e0010 */
[----:B------:R-:W-:Y:S01]  /*5c960*/  IMAD.MOV.U32 R2, RZ, RZ, R17 ;  /* 0x000000ffff027224 */ /* 0x000fe200078e0011 */
[C---:B---3--:R-:W-:Y:S01]  /*5c970*/  HMMA.16816.F32.BF16 R12, R8.reuse, R32, R12 ;  /* 0x00000020080c723c */ /* 0x048fe2000004180c */
[----:B--2---:R-:W-:Y:S01]  /*5c980*/  STL.64 [R1+0x3aa8], R34 ;  /* 0x003aa82201007387 */ /* 0x004fe20000100a00 */
[----:B------:R-:W-:Y:S11]  /*5c990*/  STL.64 [R1+0x3aa0], R32 ;  /* 0x003aa02001007387 */ /* 0x000ff60000100a00 */
[----:B------:R-:W-:Y:S10]  /*5c9a0*/  @!UPT UIADD3 URZ, URZ, URZ, URZ ;  /* 0x0000003f3f3ff290 */ /* 0x000ff4000fffe03f */
        /* <DEDUP_REMOVED lines=14> */
[C---:B----4-:R-:W-:Y:S01]  /*5ca90*/  HMMA.16816.F32.BF16 R12, R8.reuse, R44, R56 ;  /* 0x0000002c080c723c */ /* 0x050fe20000041838 */
        /* <DEDUP_REMOVED lines=16> */
[----:B---3--:R-:W-:Y:S01]  /*5cba0*/  STL.64 [R1+0x3af8], R18 ;  /* 0x003af81201007387 */ /* 0x008fe20000100a00 */
[----:B--2---:R0:W-:Y:S03]  /*5cbb0*/  STL.64 [R1+0x3af0], R16 ;  /* 0x003af01001007387 */ /* 0x0041e60000100a00 */
[----:B------:R1:W-:Y:S01]  /*5cbc0*/  STL.64 [R1+0x3b08], R40 ;  /* 0x003b082801007387 */ /* 0x0003e20000100a00 */
[----:B0-----:R-:W2:Y:S01]  /*5cbd0*/  LDL.LU R16, [R1+0x230] ;  /* 0x0002300001107983 */ /* 0x001ea20000300800 */
[----:B------:R-:W2:Y:S02]  /*5cbe0*/  LDL.LU R17, [R1+0x234] ;  /* 0x0002340001117983 */ /* 0x000ea40000300800 */
[----:B------:R-:W2:Y:S02]  /*5cbf0*/  LDL.LU R18, [R1+0x238] ;  /* 0x0002380001127983 */ /* 0x000ea40000300800 */
[----:B------:R-:W2:Y:S01]  /*5cc00*/  LDL.LU R19, [R1+0x23c] ;  /* 0x00023c0001137983 */ /* 0x000ea20000300800 */
[----:B------:R-:W3:Y:S01]  /*5cc10*/  LDL.LU R56, [R1+0x760] ;  /* 0x0007600001387983 */ /* 0x000ee20000300800 */
[----:B------:R-:W3:Y:S02]  /*5cc20*/  LDL.LU R57, [R1+0x764] ;  /* 0x0007640001397983 */ /* 0x000ee40000300800 */
[----:B------:R-:W3:Y:S02]  /*5cc30*/  LDL.LU R58, [R1+0x768] ;  /* 0x00076800013a7983 */ /* 0x000ee40000300800 */
[----:B------:R-:W3:Y:S02]  /*5cc40*/  LDL.LU R59, [R1+0x76c] ;  /* 0x00076c00013b7983 */ /* 0x000ee40000300800 */
[----:B------:R-:W-:-:S02]  /*5cc50*/  IMAD.MOV.U32 R29, RZ, RZ, R4 ;  /* 0x000000ffff1d7224 */ /* 0x000fc400078e0004 */
[----:B------:R-:W-:Y:S01]  /*5cc60*/  IMAD.MOV.U32 R28, RZ, RZ, R5 ;  /* 0x000000ffff1c7224 */ /* 0x000fe200078e0005 */
[----:B------:R-:W4:Y:S01]  /*5cc70*/  LDL.LU R4, [R1+0x4e0] ;  /* 0x0004e00001047983 */ /* 0x000f220000300800 */
[----:B------:R-:W4:Y:S02]  /*5cc80*/  LDL.LU R5, [R1+0x4e4] ;  /* 0x0004e40001057983 */ /* 0x000f240000300800 */
[----:B------:R-:W4:Y:S02]  /*5cc90*/  LDL.LU R6, [R1+0x4e8] ;  /* 0x0004e80001067983 */ /* 0x000f240000300800 */
[----:B------:R-:W4:Y:S01]  /*5cca0*/  LDL.LU R7, [R1+0x4ec] ;  /* 0x0004ec0001077983 */ /* 0x000f220000300800 */
[----:B-1----:R-:W2:Y:S01]  /*5ccb0*/  LDL.LU R40, [R1+0x240] ;  /* 0x0002400001287983 */ /* 0x002ea20000300800 */
[----:B------:R-:W2:Y:S02]  /*5ccc0*/  LDL.LU R41, [R1+0x244] ;  /* 0x0002440001297983 */ /* 0x000ea40000300800 */
[----:B------:R-:W2:Y:S02]  /*5ccd0*/  LDL.LU R42, [R1+0x248] ;  /* 0x00024800012a7983 */ /* 0x000ea40000300800 */
[----:B------:R-:W2:Y:S01]  /*5cce0*/  LDL.LU R43, [R1+0x24c] ;  /* 0x00024c00012b7983 */ /* 0x000ea20000300800 */
        /* <DEDUP_REMOVED lines=29> */
[----:B0-----:R-:W3:Y:S01]  /*5cec0*/  LDL.LU R58, [R1+0x3b28] ;  /* 0x003b2800013a7983 */ /* 0x001ee20000300800 */
[----:B------:R-:W4:Y:S02]  /*5ced0*/  LDL.LU.64 R56, [R1+0x3b20] ;  /* 0x003b200001387983 */ /* 0x000f240000300a00 */
[----:B------:R-:W-:Y:S01]  /*5cee0*/  STL.64 [R1+0x3a88], R52 ;  /* 0x003a883401007387 */ /* 0x000fe20000100a00 */
[----:B----4-:R-:W-:Y:S01]  /*5cef0*/  HMMA.16816.F32.BF16 R8, R8, R56, R4 ;  /* 0x000000380808723c */ /* 0x010fe20000041804 */
[----:B------:R-:W2:Y:S01]  /*5cf00*/  LDL.LU.64 R6, [R1+0x3b18] ;  /* 0x003b180001067983 */ /* 0x000ea20000300a00 */
[----:B------:R-:W2:Y:S11]  /*5cf10*/  LDL.LU.64 R4, [R1+0x3b10] ;  /* 0x003b100001047983 */ /* 0x000eb60000300a00 */
[----:B------:R-:W-:Y:S10]  /*5cf20*/  @!UPT UIADD3 URZ, URZ, URZ, URZ ;  /* 0x0000003f3f3ff290 */ /* 0x000ff4000fffe03f */
[----:B------:R0:W-:Y:S01]  /*5cf30*/  STL.64 [R1+0x760], R8 ;  /* 0x0007600801007387 */ /* 0x0001e20000100a00 */
[----:B------:R-:W-:Y:S03]  /*5cf40*/  STL.64 [R1+0x768], R10 ;  /* 0x0007680a01007387 */ /* 0x000fe60000100a00 */
[----:B0-----:R-:W4:Y:S01]  /*5cf50*/  LDL.64 R8, [R1+0x70] ;  /* 0x0000700001087983 */ /* 0x001f220000100a00 */
[C---:B--2---:R-:W-:Y:S03]  /*5cf60*/  HMMA.16816.F32.BF16 R28, R4.reuse, R28, R40 ;  /* 0x0000001c041c723c */ /* 0x044fe60000041828 */
[----:B------:R-:W2:Y:S11]  /*5cf70*/  LDL.LU.64 R40, [R1+0x3b08] ;  /* 0x003b080001287983 */ /* 0x000eb60000300a00 */
[----:B------:R-:W-:Y:S09]  /*5cf80*/  @!UPT UIADD3 URZ, URZ, URZ, URZ ;  /* 0x0000003f3f3ff290 */ /* 0x000ff2000fffe03f */
        /* <DEDUP_REMOVED lines=9> */
[----:B------:R-:W2:Y:S01]  /*5d020*/  LDL.LU.64 R16, [R1+0x3af0] ;  /* 0x003af00001107983 */ /* 0x000ea20000300a00 */
[C---:B------:R-:W-:Y:S01]  /*5d030*/  HMMA.16816.F32.BF16 R40, R4.reuse, R40, R44 ;  /* 0x000000280428723c */ /* 0x040fe2000004182c */
[----:B------:R0:W-:Y:S02]  /*5d040*/  STL.64 [R1+0x3a68], R28 ;  /* 0x003a681c01007387 */ /* 0x0001e40000100a00 */
[----:B------:R-:W-:Y:S01]  /*5d050*/  IMAD.MOV.U32 R53, RZ, RZ, R2 ;  /* 0x000000ffff357224 */ /* 0x000fe200078e0002 */
[----:B0-----:R-:W3:Y:S01]  /*5d060*/  LDL.LU R28, [R1+0x13e0] ;  /* 0x0013e000011c7983 */ /* 0x001ee20000300800 */
[----:B------:R-:W3:Y:S02]  /*5d070*/  LDL.LU R29, [R1+0x13e4] ;  /* 0x0013e400011d7983 */ /* 0x000ee40000300800 */
[----:B------:R-:W3:Y:S02]  /*5d080*/  LDL.LU R30, [R1+0x13e8] ;  /* 0x0013e800011e7983 */ /* 0x000ee40000300800 */
[----:B------:R-:W3:Y:S01]  /*5d090*/  LDL.LU R31, [R1+0x13ec] ;  /* 0x0013ec00011f7983 */ /* 0x000ee20000300800 */
[----:B------:R-:W3:Y:S01]  /*5d0a0*/  LDL.LU.64 R46, [R1+0x3ae8] ;  /* 0x003ae800012e7983 */ /* 0x000ee20000300a00 */
[----:B------:R-:W3:Y:S11]  /*5d0b0*/  LDL.LU.64 R44, [R1+0x3ae0] ;  /* 0x003ae000012c7983 */ /* 0x000ef60000300a00 */
[----:B------:R-:W-:Y:S01]  /*5d0c0*/  @!UPT UIADD3 URZ, URZ, URZ, URZ ;  /* 0x0000003f3f3ff290 */ /* 0x000fe2000fffe03f */
[----:B------:R-:W-:Y:S01]  /*5d0d0*/  STL.64 [R1+0x730], R40 ;  /* 0x0007302801007387 */ /* 0x000fe20000100a00 */
[----:B------:R0:W-:Y:S02]  /*5d0e0*/  STL.64 [R1+0x738], R42 ;  /* 0x0007382a01007387 */ /* 0x0001e40000100a00 */
[----:B------:R-:W-:Y:S01]  /*5d0f0*/  IMAD.MOV.U32 R2, RZ, RZ, R25 ;  /* 0x000000ffff027224 */ /* 0x000fe200078e0019 */
[----:B0-----:R-:W3:Y:S01]  /*5d100*/  LDL.LU.64 R42, [R1+0x3ad8] ;  /* 0x003ad800012a7983 */ /* 0x001ee20000300a00 */
[----:B------:R-:W3:Y:S01]  /*5d110*/  LDL.LU.64 R40, [R1+0x3ad0] ;  /* 0x003ad00001287983 */ /* 0x000ee20000300a00 */
[C---:B--2---:R-:W-:Y:S11]  /*5d120*/  HMMA.16816.F32.BF16 R16, R4.reuse, R24, R16 ;  /* 0x000000180410723c */ /* 0x044ff60000041810 */
[----:B------:R-:W-:Y:S11]  /*5d130*/  @!UPT UIADD3 URZ, URZ, URZ, URZ ;  /* 0x0000003f3f3ff290 */ /* 0x000ff6000fffe03f */
[----:B------:R-:W-:Y:S01]  /*5d140*/  @!UPT UIADD3 URZ, URZ, URZ, URZ ;  /* 0x0000003f3f3ff290 */ /* 0x000fe2000fffe03f */
[----:B------:R0:W-:Y:S01]  /*5d150*/  STL.64 [R1+0x720], R16 ;  /* 0x0007201001007387 */ /* 0x0001e20000100a00 */
[----:B------:R1:W-:Y:S03]  /*5d160*/  STL.64 [R1+0x728], R18 ;  /* 0x0007281201007387 */ /* 0x0003e60000100a00 */
[----:B0-----:R-:W3:Y:S01]  /*5d170*/  LDL.LU.64 R16, [R1+0x3ac8] ;  /* 0x003ac80001107983 */ /* 0x001ee20000300a00 */
[----:B-1----:R-:W-:Y:S02]  /*5d180*/  IMAD.MOV.U32 R18, RZ, RZ, R24 ;  /* 0x000000ffff127224 */ /* 0x002fe400078e0018 */
[----:B------:R-:W2:Y:S01]  /*5d190*/  LDL.LU.64 R24, [R1+0x3ac0] ;  /* 0x003ac00001187983 */ /* 0x000ea20000300a00 */
[C---:B----4-:R-:W-:Y:S08]  /*5d1a0*/  HMMA.16816.F32.BF16 R12, R4.reuse, R8, R12 ;  /* 0x00000008040c723c */ /* 0x050ff0000004180c */
        /* <DEDUP_REMOVED lines=12> */
[----:B------:R0:W-:Y:S02]  /*5d270*/  STL.64 [R1+0x6f0], R12 ;  /* 0x0006f00c01007387 */ /* 0x0001e40000100a00 */
[----:B0-----:R-:W-:-:S02]  /*5d280*/  IMAD.MOV.U32 R13, RZ, RZ, R8 ;  /* 0x000000ffff0d7224 */ /* 0x001fc400078e0008 */
[----:B------:R-:W-:Y:S02]  /*5d290*/  IMAD.MOV.U32 R12, RZ, RZ, R9 ;  /* 0x000000ffff0c7224 */ /* 0x000fe400078e0009 */
[----:B------:R-:W0:Y:S04]  /*5d2a0*/  LDSM.16.MT88.4 R8, [R60+0x4000] ;  /* 0x004000003c08783b */ /* 0x000e280000004200 */
[----:B------:R-:W-:Y:S04]  /*5d2b0*/  STL.64 [R1+0x6f8], R14 ;  /* 0x0006f80e01007387 */ /* 0x000fe80000100a00 */
[----:B0-----:R-:W-:Y:S01]  /*5d2c0*/  STL.64 [R1+0x39f8], R10 ;  /* 0x0039f80a01007387 */ /* 0x001fe20000100a00 */
[----:B------:R0:W-:Y:S03]  /*5d2d0*/  STL.64 [R1+0x39f0], R8 ;  /* 0x0039f00801007387 */ /* 0x0001e60000100a00 */
[----:B0-----:R-:W2:Y:S01]  /*5d2e0*/  LDL.LU R8, [R1+0x13d0] ;  /* 0x0013d00001087983 */ /* 0x001ea20000300800 */
[----:B------:R-:W2:Y:S02]  /*5d2f0*/  LDL.LU R9, [R1+0x13d4] ;  /* 0x0013d40001097983 */ /* 0x000ea40000300800 */
[----:B------:R-:W2:Y:S02]  /*5d300*/  LDL.LU R10, [R1+0x13d8] ;  /* 0x0013d800010a7983 */ /* 0x000ea40000300800 */
[----:B------:R-:W2:Y:S01]  /*5d310*/  LDL.LU R11, [R1+0x13dc] ;  /* 0x0013dc00010b7983 */ /* 0x000ea20000300800 */
[----:B---3--:R-:W-:Y:S01]  /*5d320*/  HMMA.16816.F32.BF16 R28, R4, R16, R28 ;  /* 0x00000010041c723c */ /* 0x008fe2000004181c */
[----:B------:R-:W-:-:S02]  /*5d330*/  IMAD.MOV.U32 R52, RZ, RZ, R3 ;  /* 0x000000ffff347224 */ /* 0x000fc400078e0003 */
[----:B------:R-:W-:Y:S11]  /*5d340*/  IMAD.MOV.U32 R3, RZ, RZ, R33 ;  /* 0x000000ffff037224 */ /* 0x000ff600078e0021 */
[----:B------:R-:W-:Y:S09]  /*5d350*/  @!UPT UIADD3 URZ, URZ, URZ, URZ ;  /* 0x0000003f3f3ff290 */ /* 0x000ff2000fffe03f */
[----:B------:R0:W-:Y:S01]  /*5d360*/  STL.64 [R1+0x6e0], R28 ;  /* 0x0006e01c01007387 */ /* 0x0001e20000100a00 */
[----:B------:R1:W-:Y:S03]  /*5d370*/  STL.64 [R1+0x6e8], R30 ;  /* 0x0006e81e01007387 */ /* 0x0003e60000100a00 */
        /* <DEDUP_REMOVED lines=8> */
[----:B------:R-:W-:Y:S02]  /*5d400*/  STL.64 [R1+0x6d8], R10 ;  /* 0x0006d80a01007387 */ /* 0x000fe40000100a00 */
[----:B------:R-:W2:Y:S02]  /*5d410*/  LDL.LU.64 R34, [R1+0x3aa8] ;  /* 0x003aa80001227983 */ /* 0x000ea40000300a00 */
[----:B0-----:R-:W-:Y:S02]  /*5d420*/  IMAD.MOV.U32 R8, RZ, RZ, R32 ;  /* 0x000000ffff087224 */ /* 0x001fe400078e0020 */
[----:B------:R-:W2:Y:S01]  /*5d430*/  LDL.LU.64 R32, [R1+0x3aa0] ;  /* 0x003aa00001207983 */ /* 0x000ea20000300a00 */
[C---:B------:R-:W-:Y:S08]  /*5d440*/  HMMA.16816.F32.BF16 R52, R4.reuse, R52, R24 ;  /* 0x000000340434723c */ /* 0x040ff00000041818 */
[C---:B----4-:R-:W-:Y:S08]  /*5d450*/  HMMA.16816.F32.BF16 R20, R4.reuse, R36, R20 ;  /* 0x000000240414723c */ /* 0x050ff00000041814 */
[C---:B--2---:R-:W-:Y:S01]  /*5d460*/  HMMA.16816.F32.BF16 R24, R4.reuse, R32, R48 ;  /* 0x000000200418723c */ /* 0x044fe20000041830 */
[----:B------:R-:W-:Y:S06]  /*5d470*/  STL.64 [R1+0x3a48], R34 ;  /* 0x003a482201007387 */ /* 0x000fec0000100a00 */
[----:B------:R0:W-:Y:S02]  /*5d480*/  STL.64 [R1+0x6c0], R52 ;  /* 0x0006c03401007387 */ /* 0x0001e40000100a00 */
[----:B------:R1:W-:Y:S02]  /*5d490*/  STL.64 [R1+0x6c8], R54 ;  /* 0x0006c83601007387 */ /* 0x0003e40000100a00 */
[----:B------:R-:W-:Y:S11]  /*5d4a0*/  STL.64 [R1+0x3a40], R32 ;  /* 0x003a402001007387 */ /* 0x000ff60000100a00 */
[----:B------:R-:W-:Y:S01]  /*5d4b0*/  @!UPT UIADD3 URZ, URZ, URZ, URZ ;  /* 0x0000003f3f3ff290 */ /* 0x000fe2000fffe03f */
[----:B------:R-:W-:Y:S01]  /*5d4c0*/  STL.64 [R1+0x6b0], R24 ;  /* 0x0006b01801007387 */ /* 0x000fe20000100a00 */
[----:B------:R3:W-:Y:S02]  /*5d4d0*/  STL.64 [R1+0x6b8], R26 ;  /* 0x0006b81a01007387 */ /* 0x0007e40000100a00 */
[----:B------:R2:W-:Y:S02]  /*5d4e0*/  STL.64 [R1+0x6a0], R20 ;  /* 0x0006a01401007387 */ /* 0x0005e40000100a00 */
[----:B------:R2:W-:Y:S01]  /*5d4f0*/  STL.64 [R1+0x6a8], R22 ;  /* 0x0006a81601007387 */ /* 0x0005e20000100a00 */
[----:B------:R-:W4:Y:S01]  /*5d500*/  LDL.LU R48, [R1+0x1380] ;  /* 0x0013800001307983 */ /* 0x000f220000300800 */
[----:B------:R-:W4:Y:S02]  /*5d510*/  LDL.LU R49, [R1+0x1384] ;  /* 0x0013840001317983 */ /* 0x000f240000300800 */
[----:B------:R-:W4:Y:S02]  /*5d520*/  LDL.LU R50, [R1+0x1388] ;  /* 0x0013880001327983 */ /* 0x000f240000300800 */
[----:B------:R-:W4:Y:S01]  /*5d530*/  LDL.LU R51, [R1+0x138c] ;  /* 0x00138c0001337983 */ /* 0x000f220000300800 */
[----:B0-----:R-:W4:Y:S01]  /*5d540*/  LDL.LU R52, [R1+0x1370] ;  /* 0x0013700001347983 */ /* 0x001f220000300800 */
[----:B------:R-:W4:Y:S02]  /*5d550*/  LDL.LU R53, [R1+0x1374] ;  /* 0x0013740001357983 */ /* 0x000f240000300800 */
[----:B-1----:R-:W4:Y:S02]  /*5d560*/  LDL.LU R54, [R1+0x1378] ;  /* 0x0013780001367983 */ /* 0x002f240000300800 */
[----:B------:R-:W4:Y:S01]  /*5d570*/  LDL.LU R55, [R1+0x137c] ;  /* 0x00137c0001377983 */ /* 0x000f220000300800 */
[----:B---3--:R-:W-:Y:S01]  /*5d580*/  HMMA.16816.F32.BF16 R24, R4, R40, R28 ;  /* 0x000000280418723c */ /* 0x008fe2000004181c */
[----:B--2---:R-:W2:Y:S01]  /*5d590*/  LDL.LU R20, [R1+0x1e0] ;  /* 0x0001e00001147983 */ /* 0x004ea20000300800 */
[----:B------:R-:W2:Y:S02]  /*5d5a0*/  LDL.LU R21, [R1+0x1e4] ;  /* 0x0001e40001157983 */ /* 0x000ea40000300800 */
[----:B------:R-:W2:Y:S02]  /*5d5b0*/  LDL.LU R22, [R1+0x1e8] ;  /* 0x0001e80001167983 */ /* 0x000ea40000300800 */
[----:B------:R-:W-:Y:S01]  /*5d5c0*/  IMAD.MOV.U32 R33, RZ, RZ, R12 ;  /* 0x000000ffff217224 */ /* 0x000fe200078e000c */
[----:B------:R-:W2:Y:S01]  /*5d5d0*/  LDL.LU R23, [R1+0x1ec] ;  /* 0x0001ec0001177983 */ /* 0x000ea20000300800 */
[----:B------:R-:W-:-:S02]  /*5d5e0*/  IMAD.MOV.U32 R32, RZ, RZ, R13 ;  /* 0x000000ffff207224 */ /* 0x000fc400078e000d */
[----:B------:R-:W3:Y:S02]  /*5d5f0*/  LDL.LU R12, [R1+0x1360] ;  /* 0x00136000010c7983 */ /* 0x000ee40000300800 */
[----:B------:R-:W3:Y:S01]  /*5d600*/  LDL.LU R13, [R1+0x1364] ;  /* 0x00136400010d7983 */ /* 0x000ee20000300800 */
[----:B------:R-:W3:Y:S01]  /*5d610*/  LDL.LU R14, [R1+0x1368] ;  /* 0x00136800010e7983 */ /* 0x000ee20000300800 */
[----:B------:R-:W3:Y:S02]  /*5d620*/  LDL.LU R15, [R1+0x136c] ;  /* 0x00136c00010f7983 */ /* 0x000ee40000300800 */
[----:B------:R-:W-:Y:S02]  /*5d630*/  STL.64 [R1+0x3a38], R38 ;  /* 0x003a382601007387 */ /* 0x000fe40000100a00 */
[----:B------:R0:W-:Y:S02]  /*5d640*/  STL.64 [R1+0x3a30], R36 ;  /* 0x003a302401007387 */ /* 0x0001e40000100a00 */
[----:B0-----:R-:W2:Y:S01]  /*5d650*/  LDL.LU R36, [R1+0x110] ;  /* 0x0001100001247983 */ /* 0x001ea20000300800 */
[----:B------:R-:W2:Y:S02]  /*5d660*/  LDL.LU R37, [R1+0x114] ;  /* 0x0001140001257983 */ /* 0x000ea40000300800 */
[----:B------:R-:W2:Y:S02]  /*5d670*/  LDL.LU R38, [R1+0x118] ;  /* 0x0001180001267983 */ /* 0x000ea40000300800 */
[----:B------:R-:W2:Y:S01]  /*5d680*/  LDL.LU R39, [R1+0x11c] ;  /* 0x00011c0001277983 */ /* 0x000ea20000300800 */
[----:B------:R-:W-:Y:S01]  /*5d690*/  STL.64 [R1+0x3a28], R42 ;  /* 0x003a282a01007387 */ /* 0x000fe20000100a00 */
[----:B------:R0:W-:Y:S02]  /*5d6a0*/  STL.64 [R1+0x3a20], R40 ;  /* 0x003a202801007387 */ /* 0x0001e40000100a00 */
[----:B------:R1:W-:Y:S02]  /*5d6b0*/  STL.64 [R1+0x690], R24 ;  /* 0x0006901801007387 */ /* 0x0003e40000100a00 */
[----:B------:R1:W-:Y:S01]  /*5d6c0*/  STL.64 [R1+0x698], R26 ;  /* 0x0006981a01007387 */ /* 0x0003e20000100a00 */
[----:B0-----:R-:W2:Y:S01]  /*5d6d0*/  LDL.LU R40, [R1+0x120] ;  /* 0x0001200001287983 */ /* 0x001ea20000300800 */
[----:B------:R-:W2:Y:S02]  /*5d6e0*/  LDL.LU R41, [R1+0x124] ;  /* 0x0001240001297983 */ /* 0x000ea40000300800 */
[----:B------:R-:W2:Y:S02]  /*5d6f0*/  LDL.LU R42, [R1+0x128] ;  /* 0x00012800012a7983 */ /* 0x000ea40000300800 */
[----:B------:R-:W2:Y:S01]  /*5d700*/  LDL.LU R43, [R1+0x12c] ;  /* 0x00012c00012b7983 */ /* 0x000ea20000300800 */
[----:B-1----:R-:W2:Y:S01]  /*5d710*/  LDL.LU R24, [R1+0x160] ;  /* 0x0001600001187983 */ /* 0x002ea20000300800 */
[----:B------:R-:W2:Y:S02]  /*5d720*/  LDL.LU R25, [R1+0x164] ;  /* 0x0001640001197983 */ /* 0x000ea40000300800 */
[----:B------:R-:W2:Y:S02]  /*5d730*/  LDL.LU R26, [R1+0x168] ;  /* 0x00016800011a7983 */ /* 0x000ea40000300800 */
[----:B------:R-:W2:Y:S01]  /*5d740*/  LDL.LU R27, [R1+0x16c] ;  /* 0x00016c00011b7983 */ /* 0x000ea20000300800 */
[----:B------:R-:W2:Y:S01]  /*5d750*/  LDL.64 R28, [R1+0xc0] ;  /* 0x0000c000011c7983 */ /* 0x000ea20000100a00 */
[C---:B----4-:R-:W-:Y:S11]  /*5d760*/  HMMA.16816.F32.BF16 R48, R4.reuse, R44, R48 ;  /* 0x0000002c0430723c */ /* 0x050ff60000041830 */
        /* <DEDUP_REMOVED lines=13> */
[----:B0-----:R-:W3:Y:S01]  /*5d840*/  LDL.LU.64 R52, [R1+0x3a88] ;  /* 0x003a880001347983 */ /* 0x001ee20000300a00 */
[----:B----4-:R-:W-:Y:S02]  /*5d850*/  STL.64 [R1+0x3a08], R50 ;  /* 0x003a083201007387 */ /* 0x010fe40000100a00 */
        /* <DEDUP_REMOVED lines=11> */
[----:B------:R-:W3:Y:S01]  /*5d910*/  LDL.LU.64 R12, [R1+0x3a78] ;  /* 0x003a7800010c7983 */ /* 0x000ee20000300a00 */
[----:B------:R-:W-:Y:S01]  /*5d920*/  HMMA.16816.F32.BF16 R20, R4, R56, R20 ;  /* 0x000000380414723c */ /* 0x000fe20000041814 */
[----:B------:R0:W-:Y:S02]  /*5d930*/  STL.64 [R1+0x3a50], R52 ;  /* 0x003a503401007387 */ /* 0x0001e40000100a00 */
[----:B0-----:R-:W4:Y:S01]  /*5d940*/  LDL.64 R52, [R1+0xa0] ;  /* 0x0000a00001347983 */ /* 0x001f220000100a00 */
[----:B------:R-:W4:Y:S11]  /*5d950*/  LDL.LU R4, [R1+0x140] ;  /* 0x0001400001047983 */ /* 0x000f360000300800 */
[----:B------:R-:W-:Y:S08]  /*5d960*/  @!UPT UIADD3 URZ, URZ, URZ, URZ ;  /* 0x0000003f3f3ff290 */ /* 0x000ff0000fffe03f */
[----:B------:R0:W-:Y:S01]  /*5d970*/  STL.64 [R1+0x5b0], R20 ;  /* 0x0005b01401007387 */ /* 0x0001e20000100a00 */
[----:B------:R1:W-:Y:S02]  /*5d980*/  STL.64 [R1+0x5b8], R22 ;  /* 0x0005b81601007387 */ /* 0x0003e40000100a00 */
[----:B------:R-:W4:Y:S02]  /*5d990*/  LDL.LU R5, [R1+0x144] ;  /* 0x0001440001057983 */ /* 0x000f240000300800 */
[----:B------:R-:W4:Y:S01]  /*5d9a0*/  LDL.LU R6, [R1+0x148] ;  /* 0x0001480001067983 */ /* 0x000f220000300800 */
[----:B------:R-:W4:Y:S04]  /*5d9b0*/  LDL.LU R7, [R1+0x14c] ;  /* 0x00014c0001077983 */ /* 0x000f280000300800 */
[----:B0-----:R-:W2:Y:S01]  /*5d9c0*/  LDL.LU R20, [R1+0x1270] ;  /* 0x0012700001147983 */ /* 0x001ea20000300800 */
[----:B------:R-:W2:Y:S02]  /*5d9d0*/  LDL.LU R21, [R1+0x1274] ;  /* 0x0012740001157983 */ /* 0x000ea40000300800 */
[----:B-1----:R-:W2:Y:S02]  /*5d9e0*/  LDL.LU R22, [R1+0x1278] ;  /* 0x0012780001167983 */ /* 0x002ea40000300800 */
[----:B------:R-:W2:Y:S01]  /*5d9f0*/  LDL.LU R23, [R1+0x127c] ;  /* 0x00127c0001177983 */ /* 0x000ea20000300800 */
[----:B------:R-:W-:Y:S01]  /*5da00*/  STL [R1+0x3a60], R58 ;  /* 0x003a603a01007387 */ /* 0x000fe20000100800 */
[----:B------:R0:W-:Y:S02]  /*5da10*/  STL.64 [R1+0x3a58], R56 ;  /* 0x003a583801007387 */ /* 0x0001e40000100a00 */
[----:B------:R-:W-:-:S02]  /*5da20*/  IMAD.MOV.U32 R45, RZ, RZ, R2 ;  /* 0x000000ffff2d7224 */ /* 0x000fc400078e0002 */
[----:B------:R-:W-:Y:S01]  /*5da30*/  IMAD.MOV.U32 R2, RZ, RZ, R29 ;  /* 0x000000ffff027224 */ /* 0x000fe200078e001d */
[----:B0-----:R-:W4:Y:S01]  /*5da40*/  LDL.LU R56, [R1+0x150] ;  /* 0x0001500001387983 */ /* 0x001f220000300800 */
[----:B------:R-:W4:Y:S02]  /*5da50*/  LDL.LU R57, [R1+0x154] ;  /* 0x0001540001397983 */ /* 0x000f240000300800 */
[----:B------:R-:W4:Y:S02]  /*5da60*/  LDL.LU R58, [R1+0x158] ;  /* 0x00015800013a7983 */ /* 0x000f240000300800 */
[----:B------:R-:W4:Y:S01]  /*5da70*/  LDL.LU R59, [R1+0x15c] ;  /* 0x00015c00013b7983 */ /* 0x000f220000300800 */
[C---:B---3--:R-:W-:Y:S11]  /*5da80*/  HMMA.16816.F32.BF16 R24, R12.reuse, R28, R24 ;  /* 0x0000001c0c18723c */ /* 0x048ff60000041818 */
[----:B------:R-:W-:Y:S11]  /*5da90*/  @!UPT UIADD3 URZ, URZ, URZ, URZ ;  /* 0x0000003f3f3ff290 */ /* 0x000ff6000fffe03f */
[----:B------:R-:W-:Y:S01]  /*5daa0*/  @!UPT UIADD3 URZ, URZ, URZ, URZ ;  /* 0x0000003f3f3ff290 */ /* 0x000fe2000fffe03f */
[----:B------:R0:W-:Y:S01]  /*5dab0*/  STL.64 [R1+0x700], R24 ;  /* 0x0007001801007387 */ /* 0x0001e20000100a00 */
[----:B------:R1:W-:Y:S03]  /*5dac0*/  STL.64 [R1+0x708], R26 ;  /* 0x0007081a01007387 */ /* 0x0003e60000100a00 */
[----:B0-----:R-:W3:Y:S01]  /*5dad0*/  LDL.LU.64 R24, [R1+0x3a70] ;  /* 0x003a700001187983 */ /* 0x001ee20000300a00 */
[----:B-1----:R-:W-:Y:S02]  /*5dae0*/  IMAD.MOV.U32 R26, RZ, RZ, R28 ;  /* 0x000000ffff1a7224 */ /* 0x002fe400078e001c */
[----:B------:R-:W4:Y:S02]  /*5daf0*/  LDL.LU.64 R28, [R1+0x3a68] ;  /* 0x003a6800011c7983 */ /* 0x000f240000300a00 */
[----:B------:R-:W-:Y:S01]  /*5db00*/  IMAD.MOV.U32 R44, RZ, RZ, R18 ;  /* 0x000000ffff2c7224 */ /* 0x000fe200078e0012 */
[C---:B------:R-:W-:Y:S08]  /*5db10*/  HMMA.16816.F32.BF16 R32, R12.reuse, R32, R36 ;  /* 0x000000200c20723c */ /* 0x040ff00000041824 */
[C---:B--2---:R-:W-:Y:S08]  /*5db20*/  HMMA.16816.F32.BF16 R44, R12.reuse, R44, R48 ;  /* 0x0000002c0c2c723c */ /* 0x044ff00000041830 */
[C---:B----4-:R-:W-:Y:S11]  /*5db30*/  HMMA.16816.F32.BF16 R56, R12.reuse, R28, R56 ;  /* 0x0000001c0c38723c */ /* 0x050ff60000041838 */
[----:B------:R-:W-:Y:S11]  /*5db40*/  @!UPT UIADD3 URZ, URZ, URZ, URZ ;  /* 0x0000003f3f3ff290 */ /* 0x000ff6000fffe03f */
[----:B------:R-:W-:Y:S01]  /*5db50*/  @!UPT UIADD3 URZ, URZ, URZ, URZ ;  /* 0x0000003f3f3ff290 */ /* 0x000fe2000fffe03f */
[----:B------:R-:W-:Y:S01]  /*5db60*/  STL.64 [R1+0x650], R56 ;  /* 0x0006503801007387 */ /* 0x000fe20000100a00 */
[----:B------:R0:W-:Y:S02]  /*5db70*/  STL.64 [R1+0x658], R58 ;  /* 0x0006583a01007387 */ /* 0x0001e40000100a00 */
[C---:B0-----:R-:W-:Y:S08]  /*5db80*/  HMMA.16816.F32.BF16 R56, R12.reuse, R52, R4 ;  /* 0x000000340c38723c */ /* 0x041ff00000041804 */
[----:B---3--:R-:W-:Y:S01]  /*5db90*/  HMMA.16816.F32.BF16 R40, R12, R24, R40 ;  /* 0x000000180c28723c */ /* 0x008fe20000041828 */
[----:B------:R-:W-:-:S02]  /*5dba0*/  IMAD.MOV.U32 R5, RZ, RZ, R52 ;  /* 0x000000ffff057224 */ /* 0x000fc400078e0034 */
[----:B------:R-:W-:Y:S11]  /*5dbb0*/  IMAD.MOV.U32 R4, RZ, RZ, R53 ;  /* 0x000000ffff047224 */ /* 0x000ff600078e0035 */
[----:B------:R-:W-:Y:S01]  /*5dbc0*/  @!UPT UIADD3 URZ, URZ, URZ, URZ ;  /* 0x0000003f3f3ff290 */ /* 0x000fe2000fffe03f */
[----:B------:R-:W-:Y:S01]  /*5dbd0*/  STL.64 [R1+0x5a0], R56 ;  /* 0x0005a03801007387 */ /* 0x000fe20000100a00 */
[----:B------:R-:W-:Y:S02]  /*5dbe0*/  STL.64 [R1+0x5a8], R58 ;  /* 0x0005a83a01007387 */ /* 0x000fe40000100a00 */
[----:B------:R0:W-:Y:S02]  /*5dbf0*/  STL.64 [R1+0x39d0], R24 ;  /* 0x0039d01801007387 */ /* 0x0001e40000100a00 */
[----:B0-----:R-:W-:Y:S02]  /*5dc00*/  IMAD.MOV.U32 R24, RZ, RZ, R5 ;  /* 0x000000ffff187224 */ /* 0x001fe400078e0005 */
[----:B------:R-:W-:Y:S02]  /*5dc10*/  IMAD.MOV.U32 R25, RZ, RZ, R4 ;  /* 0x000000ffff197224 */ /* 0x000fe400078e0004 */
[----:B------:R-:W0:Y:S04]  /*5dc20*/  LDSM.16.MT88.4 R4, [R60+0x4080] ;  /* 0x004080003c04783b */ /* 0x000e280000004200 */
[----:B------:R-:W-:Y:S01]  /*5dc30*/  STL.64 [R1+0x530], R44 ;  /* 0x0005302c01007387 */ /* 0x000fe20000100a00 */
[----:B------:R-:W-:Y:S02]  /*5dc40*/  STL.64 [R1+0x538], R46 ;  /* 0x0005382e01007387 */ /* 0x000fe40000100a00 */
[----:B------:R-:W-:Y:S02]  /*5dc50*/  STL.64 [R1+0x520], R40 ;  /* 0x0005202801007387 */ /* 0x000fe40000100a00 */
[----:B------:R-:W-:Y:S01]  /*5dc60*/  STL.64 [R1+0x528], R42 ;  /* 0x0005282a01007387 */ /* 0x000fe20000100a00 */
[----:B------:R1:W-:Y:S01]  /*5dc70*/  STL.64 [R1+0x510], R32 ;  /* 0x0005102001007387 */ /* 0x0003e20000100a00 */
[----:B------:R-:W-:Y:S02]  /*5dc80*/  STL.64 [R1+0x518], R34 ;  /* 0x0005182201007387 */ /* 0x000fe40000100a00 */
[----:B------:R-:W2:Y:S02]  /*5dc90*/  LDL.LU R36, [R1+0x1240] ;  /* 0x0012400001247983 */ /* 0x000ea40000300800 */
[----:B------:R-:W2:Y:S01]  /*5dca0*/  LDL.LU R37, [R1+0x1244] ;  /* 0x0012440001257983 */ /* 0x000ea20000300800 */
[----:B------:R-:W2:Y:S01]  /*5dcb0*/  LDL.LU R38, [R1+0x1248] ;  /* 0x0012480001267983 */ /* 0x000ea20000300800 */
[----:B------:R-:W2:Y:S02]  /*5dcc0*/  LDL.LU R39, [R1+0x124c] ;  /* 0x00124c0001277983 */ /* 0x000ea40000300800 */
[----:B------:R-:W3:Y:S02]  /*5dcd0*/  LDL.LU R56, [R1+0x1260] ;  /* 0x0012600001387983 */ /* 0x000ee40000300800 */
[----:B------:R-:W3:Y:S01]  /*5dce0*/  LDL.LU R57, [R1+0x1264] ;  /* 0x0012640001397983 */ /* 0x000ee20000300800 */
[----:B------:R-:W3:Y:S01]  /*5dcf0*/  LDL.LU R58, [R1+0x1268] ;  /* 0x00126800013a7983 */ /* 0x000ee20000300800 */
[----:B------:R-:W3:Y:S03]  /*5dd00*/  LDL.LU R59, [R1+0x126c] ;  /* 0x00126c00013b7983 */ /* 0x000ee60000300800 */
[----:B-1----:R-:W4:Y:S04]  /*5dd10*/  LDL.64 R32, [R1+0x40] ;  /* 0x0000400001207983 */ /* 0x002f280000100a00 */
[----:B0-----:R-:W-:Y:S01]  /*5dd20*/  STL.64 [R1+0x3960], R6 ;  /* 0x0039600601007387 */ /* 0x001fe20000100a00 */
[----:B------:R0:W-:Y:S03]  /*5dd30*/  STL.64 [R1+0x3958], R4 ;  /* 0x0039580401007387 */ /* 0x0001e60000100a00 */
[----:B0-----:R-:W2:Y:S01]  /*5dd40*/  LDL.LU R4, [R1+0x1250] ;  /* 0x0012500001047983 */ /* 0x001ea20000300800 */
[----:B------:R-:W2:Y:S02]  /*5dd50*/  LDL.LU R5, [R1+0x1254] ;  /* 0x0012540001057983 */ /* 0x000ea40000300800 */
[----:B------:R-:W2:Y:S02]  /*5dd60*/  LDL.LU R6, [R1+0x1258] ;  /* 0x0012580001067983 */ /* 0x000ea40000300800 */
[----:B------:R-:W2:Y:S02]  /*5dd70*/  LDL.LU R7, [R1+0x125c] ;  /* 0x00125c0001077983 */ /* 0x000ea40000300800 */
[----:B------:R-:W-:-:S02]  /*5dd80*/  IMAD.MOV.U32 R52, RZ, RZ, R8 ;  /* 0x000000ffff347224 */ /* 0x000fc400078e0008 */
[----:B------:R-:W-:Y:S01]  /*5dd90*/  IMAD.MOV.U32 R53, RZ, RZ, R3 ;  /* 0x000000ffff357224 */ /* 0x000fe200078e0003 */
[C---:B------:R-:W-:Y:S01]  /*5dda0*/  HMMA.16816.F32.BF16 R8, R12.reuse, R16, R20 ;  /* 0x000000100c08723c */ /* 0x040fe20000041814 */
[----:B------:R-:W2:Y:S11]  /*5ddb0*/  LDL.LU R40, [R1+0x1230] ;  /* 0x0012300001287983 */ /* 0x000eb60000300800 */
[----:B------:R-:W-:Y:S11]  /*5ddc0*/  @!UPT UIADD3 URZ, URZ, URZ, URZ ;  /* 0x0000003f3f3ff290 */ /* 0x000ff6000fffe03f */
[----:B------:R-:W-:Y:S01]  /*5ddd0*/  STL.64 [R1+0x500], R8 ;  /* 0x0005000801007387 */ /* 0x000fe20000100a00 */
[----:B------:R-:W-:Y:S02]  /*5dde0*/  STL.64 [R1+0x508], R10 ;  /* 0x0005080a01007387 */ /* 0x000fe40000100a00 */
        /* <DEDUP_REMOVED lines=15> */
[----:B------:R0:W-:Y:S03]  /*5dee0*/  STL.64 [R1+0x39b8], R16 ;  /* 0x0039b81001007387 */ /* 0x0001e60000100a00 */
[----:B0-----:R-:W2:Y:S01]  /*5def0*/  LDL.LU R16, [R1+0x1150] ;  /* 0x0011500001107983 */ /* 0x001ea20000300800 */
[----:B------:R-:W2:Y:S02]  /*5df00*/  LDL.LU R17, [R1+0x1154] ;  /* 0x0011540001117983 */ /* 0x000ea40000300800 */
[----:B------:R-:W2:Y:S02]  /*5df10*/  LDL.LU R18, [R1+0x1158] ;  /* 0x0011580001127983 */ /* 0x000ea40000300800 */
[----:B------:R-:W2:Y:S01]  /*5df20*/  LDL.LU R19, [R1+0x115c] ;  /* 0x00115c0001137983 */ /* 0x000ea20000300800 */
[----:B------:R-:W2:Y:S01]  /*5df30*/  LDL.LU R8, [R1+0x1200] ;  /* 0x0012000001087983 */ /* 0x000ea20000300800 */
[----:B------:R-:W2:Y:S02]  /*5df40*/  LDL.LU R9, [R1+0x1204] ;  /* 0x0012040001097983 */ /* 0x000ea40000300800 */
[----:B------:R-:W2:Y:S02]  /*5df50*/  LDL.LU R10, [R1+0x1208] ;  /* 0x00120800010a7983 */ /* 0x000ea40000300800 */
[----:B------:R-:W2:Y:S01]  /*5df60*/  LDL.LU R11, [R1+0x120c] ;  /* 0x00120c00010b7983 */ /* 0x000ea20000300800 */
[----:B---3--:R-:W-:Y:S01]  /*5df70*/  HMMA.16816.F32.BF16 R52, R12, R52, R56 ;  /* 0x000000340c34723c */ /* 0x008fe20000041838 */
[----:B------:R-:W3:Y:S01]  /*5df80*/  LDL.LU R58, [R1+0x3a60] ;  /* 0x003a6000013a7983 */ /* 0x000ee20000300800 */
[----:B------:R-:W3:Y:S02]  /*5df90*/  LDL.LU.64 R56, [R1+0x3a58] ;  /* 0x003a580001387983 */ /* 0x000ee40000300a00 */
[----:B----4-:R-:W-:-:S04]  /*5dfa0*/  IMAD.MOV.U32 R3, RZ, RZ, R33 ;  /* 0x000000ffff037224 */ /* 0x010fc800078e0021 */
[----:B--2---:R-:W-:Y:S11]  /*5dfb0*/  HMMA.16816.F32.BF16 R4, R12, R32, R4 ;  /* 0x000000200c04723c */ /* 0x004ff60000041804 */
[----:B------:R-:W-:Y:S04]  /*5dfc0*/  @!UPT UIADD3 URZ, URZ, URZ, URZ ;  /* 0x0000003f3f3ff290 */ /* 0x000fe8000fffe03f */
[----:B------:R0:W-:Y:S01]  /*5dfd0*/  STL.64 [R1+0x4f0], R52 ;  /* 0x0004f03401007387 */ /* 0x0001e20000100a00 */
[----:B------:R-:W-:Y:S03]  /*5dfe0*/  STL.64 [R1+0x4f8], R54 ;  /* 0x0004f83601007387 */ /* 0x000fe60000100a00 */
[----:B0-----:R-:W2:Y:S04]  /*5dff0*/  LDL.LU.64 R52, [R1+0x3a50] ;  /* 0x003a500001347983 */ /* 0x001ea80000300a00 */
[----:B------:R0:W-:Y:S01]  /*5e000*/  STL.64 [R1+0x4e0], R4 ;  /* 0x0004e00401007387 */ /* 0x0001e20000100a00 */
[----:B------:R-:W-:Y:S02]  /*5e010*/  STL.64 [R1+0x4e8], R6 ;  /* 0x0004e80601007387 */ /* 0x000fe40000100a00 */
[----:B------:R-:W4:Y:S02]  /*5e020*/  LDL.LU.64 R34, [R1+0x3a48] ;  /* 0x003a480001227983 */ /* 0x000f240000300a00 */
[----:B0-----:R-:W-:-:S02]  /*5e030*/  IMAD.MOV.U32 R4, RZ, RZ, R32 ;  /* 0x000000ffff047224 */ /* 0x001fc400078e0020 */
        /* <DEDUP_REMOVED lines=8> */
[----:B----4-:R-:W-:Y:S02]  /*5e0c0*/  STL.64 [R1+0x3970], R34 ;  /* 0x0039702201007387 */ /* 0x010fe40000100a00 */
        /* <DEDUP_REMOVED lines=34> */
[----:B----4-:R-:W-:Y:S02]  /*5e2f0*/  STL.64 [R1+0x39a0], R46 ;  /* 0x0039a02e01007387 */ /* 0x010fe40000100a00 */
        /* <DEDUP_REMOVED lines=11> */
[----:B------:R-:W2:Y:S01]  /*5e3b0*/  LDL.LU.64 R8, [R1+0x39f0] ;  /* 0x0039f00001087983 */ /* 0x000ea20000300a00 */
[C---:B----4-:R-:W-:Y:S08]  /*5e3c0*/  HMMA.16816.F32.BF16 R44, R12.reuse, R52, R44 ;  /* 0x000000340c2c723c */ /* 0x050ff0000004182c */
[----:B------:R-:W-:Y:S01]  /*5e3d0*/  HMMA.16816.F32.BF16 R12, R12, R56, R40 ;  /* 0x000000380c0c723c */ /* 0x000fe20000041828 */
[----:B------:R-:W-:-:S02]  /*5e3e0*/  IMAD.MOV.U32 R32, RZ, RZ, R26 ;  /* 0x000000ffff207224 */ /* 0x000fc400078e001a */
[----:B------:R-:W-:Y:S01]  /*5e3f0*/  IMAD.MOV.U32 R33, RZ, RZ, R2 ;  /* 0x000000ffff217224 */ /* 0x000fe200078e0002 */
[----:B---3--:R-:W-:Y:S01]  /*5e400*/  STL.64 [R1+0x39b0], R50 ;  /* 0x0039b03201007387 */ /* 0x008fe20000100a00 */
[----:B------:R-:W-:Y:S02]  /*5e410*/  STL.64 [R1+0x39a8], R48 ;  /* 0x0039a83001007387 */ /* 0x000fe40000100a00 */
[----:B------:R-:W-:Y:S08]  /*5e420*/  STL.64 [R1+0x39c8], R52 ;  /* 0x0039c83401007387 */ /* 0x000ff00000100a00 */
[----:B------:R-:W-:Y:S01]  /*5e430*/  STL.64 [R1+0x480], R44 ;  /* 0x0004802c01007387 */ /* 0x000fe20000100a00 */
[----:B------:R-:W-:Y:S02]  /*5e440*/  STL.64 [R1+0x488], R46 ;  /* 0x0004882e01007387 */ /* 0x000fe40000100a00 */
[----:B------:R-:W-:Y:S02]  /*5e450*/  STL [R1+0x39e0], R58 ;  /* 0x0039e03a01007387 */ /* 0x000fe40000100800 */
[----:B------:R-:W-:Y:S03]  /*5e460*/  STL.64 [R1+0x39d8], R56 ;  /* 0x0039d83801007387 */ /* 0x000fe60000100a00 */
[----:B------:R-:W-:Y:S01]  /*5e470*/  STL.64 [R1+0x470], R12 ;  /* 0x0004700c01007387 */ /* 0x000fe20000100a00 */
[----:B------:R0:W-:Y:S02]  /*5e480*/  STL.64 [R1+0x478], R14 ;  /* 0x0004780e01007387 */ /* 0x0001e40000100a00 */
[----:B------:R-:W-:Y:S01]  /*5e490*/  IMAD.MOV.U32 R2, RZ, RZ, R29 ;  /* 0x000000ffff027224 */ /* 0x000fe200078e001d */
[C---:B--2---:R-:W-:Y:S08]  /*5e4a0*/  HMMA.16816.F32.BF16 R32, R8.reuse, R32, R36 ;  /* 0x000000200820723c */ /* 0x044ff00000041824 */
[C---:B0-----:R-:W-:Y:S11]  /*5e4b0*/  HMMA.16816.F32.BF16 R12, R8.reuse, R28, R20 ;  /* 0x0000001c080c723c */ /* 0x041ff60000041814 */
[----:B------:R-:W-:Y:S04]  /*5e4c0*/  @!UPT UIADD3 URZ, URZ, URZ, URZ ;  /* 0x0000003f3f3ff290 */ /* 0x000fe8000fffe03f */
[----:B------:R-:W-:Y:S01]  /*5e4d0*/  STL.64 [R1+0x150], R32 ;  /* 0x0001502001007387 */ /* 0x000fe20000100a00 */
[----:B------:R-:W-:Y:S07]  /*5e4e0*/  STL.64 [R1+0x158], R34 ;  /* 0x0001582201007387 */ /* 0x000fee0000100a00 */
[----:B------:R-:W-:Y:S02]  /*5e4f0*/  STL.64 [R1+0x140], R12 ;  /* 0x0001400c01007387 */ /* 0x000fe40000100a00 */
[----:B------:R0:W-:Y:S02]  /*5e500*/  STL.64 [R1+0x148], R14 ;  /* 0x0001480e01007387 */ /* 0x0001e40000100a00 */
[----:B0-----:R-:W-:Y:S01]  /*5e510*/  HMMA.16816.F32.BF16 R12, R8, R24, R16 ;  /* 0x00000018080c723c */ /* 0x001fe20000041810 */
[----:B------:R-:W-:-:S02]  /*5e520*/  IMAD.MOV.U32 R20, RZ, RZ, R28 ;  /* 0x000000ffff147224 */ /* 0x000fc400078e001c */
[----:B------:R-:W2:Y:S01]  /*5e530*/  LDL.LU.64 R28, [R1+0x39e8] ;  /* 0x0039e800011c7983 */ /* 0x000ea20000300a00 */
[----:B------:R-:W3:Y:S11]  /*5e540*/  LDL.LU R56, [R1+0x1140] ;  /* 0x0011400001387983 */ /* 0x000ef60000300800 */
[----:B------:R-:W-:Y:S08]  /*5e550*/  @!UPT UIADD3 URZ, URZ, URZ, URZ ;  /* 0x0000003f3f3ff290 */ /* 0x000ff0000fffe03f */
[----:B------:R0:W-:Y:S01]  /*5e560*/  STL.64 [R1+0x130], R12 ;  /* 0x0001300c01007387 */ /* 0x0001e20000100a00 */
[----:B------:R-:W-:Y:S02]  /*5e570*/  STL.64 [R1+0x138], R14 ;  /* 0x0001380e01007387 */ /* 0x000fe40000100a00 */
[----:B------:R-:W3:Y:S02]  /*5e580*/  LDL.LU R57, [R1+0x1144] ;  /* 0x0011440001397983 */ /* 0x000ee40000300800 */
[----:B------:R-:W3:Y:S01]  /*5e590*/  LDL.LU R58, [R1+0x1148] ;  /* 0x00114800013a7983 */ /* 0x000ee20000300800 */
[----:B------:R-:W3:Y:S01]  /*5e5a0*/  LDL.LU R59, [R1+0x114c] ;  /* 0x00114c00013b7983 */ /* 0x000ee20000300800 */
[----:B------:R-:W3:Y:S02]  /*5e5b0*/  LDL.64 R24, [R1+0x90] ;  /* 0x0000900001187983 */ /* 0x000ee40000100a00 */
        /* <DEDUP_REMOVED lines=8> */
[----:B0-----:R-:W2:Y:S02]  /*5e640*/  LDL.64 R12, [R1+0x70] ;  /* 0x00007000010c7983 */ /* 0x001ea40000100a00 */
        /* <DEDUP_REMOVED lines=14> */
[----:B------:R-:W-:-:S02]  /*5e730*/  IMAD.MOV.U32 R32, RZ, RZ, R4 ;  /* 0x000000ffff207224 */ /* 0x000fc400078e0004 */
[----:B------:R-:W2:Y:S02]  /*5e740*/  LDL.64 R40, [R1+0x50] ;  /* 0x0000500001287983 */ /* 0x000ea40000100a00 */
[----:B------:R-:W2:Y:S01]  /*5e750*/  LDL.LU R4, [R1+0x16e0] ;  /* 0x0016e00001047983 */ /* 0x000ea20000300800 */
[----:B------:R-:W2:Y:S01]  /*5e760*/  LDL.LU R5, [R1+0x16e4] ;  /* 0x0016e40001057983 */ /* 0x000ea20000300800 */
[----:B------:R-:W2:Y:S02]  /*5e770*/  LDL.LU R6, [R1+0x16e8] ;  /* 0x0016e80001067983 */ /* 0x000ea40000300800 */
[----:B------:R-:W2:Y:S01]  /*5e780*/  LDL.LU R7, [R1+0x16ec] ;  /* 0x0016ec0001077983 */ /* 0x000ea20000300800 */
[C---:B---3--:R-:W-:Y:S01]  /*5e790*/  HMMA.16816.F32.BF16 R56, R8.reuse, R24, R56 ;  /* 0x000000180838723c */ /* 0x048fe20000041838 */
[----:B------:R-:W-:Y:S02]  /*5e7a0*/  IMAD.MOV.U32 R22, RZ, RZ, R24 ;  /* 0x000000ffff167224 */ /* 0x000fe400078e0018 */
[----:B------:R-:W-:Y:S11]  /*5e7b0*/  IMAD.MOV.U32 R21, RZ, RZ, R25 ;  /* 0x000000ffff157224 */ /* 0x000ff600078e0019 */
[----:B------:R-:W-:Y:S09]  /*5e7c0*/  @!UPT UIADD3 URZ, URZ, URZ, URZ ;  /* 0x0000003f3f3ff290 */ /* 0x000ff2000fffe03f */
[----:B------:R-:W-:Y:S01]  /*5e7d0*/  STL.64 [R1+0x120], R56 ;  /* 0x0001203801007387 */ /* 0x000fe20000100a00 */
[----:B------:R0:W-:Y:S03]  /*5e7e0*/  STL.64 [R1+0x128], R58 ;  /* 0x0001283a01007387 */ /* 0x0001e60000100a00 */
[----:B0-----:R-:W3:Y:S01]  /*5e7f0*/  LDL.LU R58, [R1+0x39e0] ;  /* 0x0039e000013a7983 */ /* 0x001ee20000300800 */
[----:B------:R-:W3:Y:S02]  /*5e800*/  LDL.LU.64 R56, [R1+0x39d8] ;  /* 0x0039d80001387983 */ /* 0x000ee40000300a00 */
[----:B------:R-:W4:Y:S01]  /*5e810*/  LDL.LU.64 R24, [R1+0x39d0] ;  /* 0x0039d00001187983 */ /* 0x000f220000300a00 */
[C---:B--2---:R-:W-:Y:S08]  /*5e820*/  HMMA.16816.F32.BF16 R16, R8.reuse, R12, R16 ;  /* 0x0000000c0810723c */ /* 0x044ff00000041810 */
[----:B----4-:R-:W-:Y:S01]  /*5e830*/  HMMA.16816.F32.BF16 R52, R8, R24, R52 ;  /* 0x000000180834723c */ /* 0x010fe20000041834 */
[----:B------:R-:W-:-:S02]  /*5e840*/  IMAD.MOV.U32 R59, RZ, RZ, R24 ;  /* 0x000000ffff3b7224 */ /* 0x000fc400078e0018 */
[----:B------:R-:W-:Y:S11]  /*5e850*/  IMAD.MOV.U32 R23, RZ, RZ, R25 ;  /* 0x000000ffff177224 */ /* 0x000ff600078e0019 */
[----:B------:R-:W-:Y:S09]  /*5e860*/  @!UPT UIADD3 URZ, URZ, URZ, URZ ;  /* 0x0000003f3f3ff290 */ /* 0x000ff2000fffe03f */
[----:B------:R0:W-:Y:S01]  /*5e870*/  STL.64 [R1+0x110], R52 ;  /* 0x0001103401007387 */ /* 0x0001e20000100a00 */
[----:B------:R-:W-:Y:S03]  /*5e880*/  STL.64 [R1+0x118], R54 ;  /* 0x0001183601007387 */ /* 0x000fe60000100a00 */
[----:B0-----:R-:W2:Y:S01]  /*5e890*/  LDL.LU.64 R52, [R1+0x39c8] ;  /* 0x0039c80001347983 */ /* 0x001ea20000300a00 */
[----:B------:R-:W4:Y:S02]  /*5e8a0*/  LDL.LU.64 R24, [R1+0x39c0] ;  /* 0x0039c00001187983 */ /* 0x000f240000300a00 */
[----:B------:R-:W4:Y:S02]  /*5e8b0*/  LDL.LU R26, [R1+0x16a8] ;  /* 0x0016a800011a7983 */ /* 0x000f240000300800 */
[----:B------:R-:W4:Y:S01]  /*5e8c0*/  LDL.LU R27, [R1+0x16ac] ;  /* 0x0016ac00011b7983 */ /* 0x000f220000300800 */
[----:B------:R0:W-:Y:S01]  /*5e8d0*/  STL.64 [R1+0x100], R16 ;  /* 0x0001001001007387 */ /* 0x0001e20000100a00 */
[----:B------:R-:W-:Y:S03]  /*5e8e0*/  STL.64 [R1+0x108], R18 ;  /* 0x0001081201007387 */ /* 0x000fe60000100a00 */
[----:B0-----:R-:W2:Y:S01]  /*5e8f0*/  LDL.LU.64 R16, [R1+0x39b8] ;  /* 0x0039b80001107983 */ /* 0x001ea20000300a00 */
[----:B------:R-:W-:-:S02]  /*5e900*/  IMAD.MOV.U32 R55, RZ, RZ, R12 ;  /* 0x000000ffff377224 */ /* 0x000fc400078e000c */
[----:B------:R-:W-:Y:S02]  /*5e910*/  IMAD.MOV.U32 R54, RZ, RZ, R13 ;  /* 0x000000ffff367224 */ /* 0x000fe400078e000d */
[----:B------:R-:W0:Y:S01]  /*5e920*/  LDSM.16.MT88.4 R12, [R60+0x4100] ;  /* 0x004100003c0c783b */ /* 0x000e220000004200 */
[----:B------:R-:W-:Y:S01]  /*5e930*/  HMMA.16816.F32.BF16 R44, R8, R40, R44 ;  /* 0x00000028082c723c */ /* 0x000fe2000004182c */
[----:B------:R-:W-:-:S07]  /*5e940*/  IMAD.MOV.U32 R33, RZ, RZ, R3 ;  /* 0x000000ffff217224 */ /* 0x000fce00078e0003 */
[C---:B------:R-:W-:Y:S01]  /*5e950*/  HMMA.16816.F32.BF16 R32, R8.reuse, R32, R36 ;  /* 0x000000200820723c */ /* 0x040fe20000041824 */
[----:B------:R-:W-:Y:S02]  /*5e960*/  IMAD.MOV.U32 R61, RZ, RZ, R40 ;  /* 0x000000ffff3d7224 */ /* 0x000fe400078e0028 */
[----:B------:R-:W-:Y:S01]  /*5e970*/  IMAD.MOV.U32 R3, RZ, RZ, R41 ;  /* 0x000000ffff037224 */ /* 0x000fe200078e0029 */
[----:B0-----:R-:W-:Y:S01]  /*5e980*/  STL.64 [R1+0x3898], R14 ;  /* 0x0038980e01007387 */ /* 0x001fe20000100a00 */
        /* <DEDUP_REMOVED lines=21> */
[----:B------:R-:W2:Y:S02]  /*5eae0*/  LDL.LU.64 R42, [R1+0x3990] ;  /* 0x00399000012a7983 */ /* 0x000ea40000300a00 */
[----:B------:R-:W3:Y:S01]  /*5eaf0*/  LDL.LU.64 R40, [R1+0x3988] ;  /* 0x0039880001287983 */ /* 0x000ee20000300a00 */
[----:B------:R-:W2:Y:S01]  /*5eb00*/  LDL.LU.64 R38, [R1+0x3980] ;  /* 0x0039800001267983 */ /* 0x000ea20000300a00 */
[----:B------:R-:W2:Y:S02]  /*5eb10*/  LDL.LU.64 R36, [R1+0x3978] ;  /* 0x0039780001247983 */ /* 0x000ea40000300a00 */
[----:B------:R-:W-:Y:S02]  /*5eb20*/  STL.64 [R1+0xd0], R32 ;  /* 0x0000d02001007387 */ /* 0x000fe40000100a00 */
[----:B------:R0:W-:Y:S02]  /*5eb30*/  STL.64 [R1+0xd8], R34 ;  /* 0x0000d82201007387 */ /* 0x0001e40000100a00 */
[----:B0-----:R-:W4:Y:S01]  /*5eb40*/  LDL.LU.64 R34, [R1+0x3970] ;  /* 0x0039700001227983 */ /* 0x001f220000300a00 */
[----:B------:R-:W4:Y:S01]  /*5eb50*/  LDL.LU.64 R32, [R1+0x3968] ;  /* 0x0039680001207983 */ /* 0x000f220000300a00 */
[C---:B--2---:R-:W-:Y:S08]  /*5eb60*/  HMMA.16816.F32.BF16 R16, R8.reuse, R36, R16 ;  /* 0x000000240810723c */ /* 0x044ff00000041810 */
[C---:B---3--:R-:W-:Y:S08]  /*5eb70*/  HMMA.16816.F32.BF16 R12, R8.reuse, R40, R12 ;  /* 0x00000028080c723c */ /* 0x048ff0000004180c */
[C---:B----4-:R-:W-:Y:S08]  /*5eb80*/  HMMA.16816.F32.BF16 R4, R8.reuse, R32, R4 ;  /* 0x000000200804723c */ /* 0x050ff00000041804 */
[C---:B------:R-:W-:Y:S11]  /*5eb90*/  HMMA.16816.F32.BF16 R28, R8.reuse, R44, R28 ;  /* 0x0000002c081c723c */ /* 0x040ff6000004181c */
[----:B------:R-:W-:Y:S04]  /*5eba0*/  @!UPT UIADD3 URZ, URZ, URZ, URZ ;  /* 0x0000003f3f3ff290 */ /* 0x000fe8000fffe03f */
[----:B------:R-:W-:Y:S01]  /*5ebb0*/  STL.64 [R1+0x30], R4 ;  /* 0x0000300401007387 */ /* 0x000fe20000100a00 */
[----:B------:R0:W-:Y:S03]  /*5ebc0*/  STL.64 [R1+0x38], R6 ;  /* 0x0000380601007387 */ /* 0x0001e60000100a00 */
[----:B0-----:R-:W2:Y:S01]  /*5ebd0*/  LDL.LU.64 R6, [R1+0x3960] ;  /* 0x0039600001067983 */ /* 0x001ea20000300a00 */
[----:B------:R-:W2:Y:S02]  /*5ebe0*/  LDL.LU.64 R4, [R1+0x3958] ;  /* 0x0039580001047983 */ /* 0x000ea40000300a00 */
[----:B------:R-:W-:Y:S02]  /*5ebf0*/  STL.64 [R1+0x38c8], R34 ;  /* 0x0038c82201007387 */ /* 0x000fe40000100a00 */
[----:B------:R-:W-:Y:S01]  /*5ec00*/  STL.64 [R1+0x38c0], R32 ;  /* 0x0038c02001007387 */ /* 0x000fe20000100a00 */
[----:B------:R-:W-:Y:S01]  /*5ec10*/  STL.64 [R1+0x38e0], R38 ;  /* 0x0038e02601007387 */ /* 0x000fe20000100a00 */
[----:B------:R-:W-:Y:S02]  /*5ec20*/  STL.64 [R1+0x38d8], R36 ;  /* 0x0038d82401007387 */ /* 0x000fe40000100a00 */
[----:B------:R-:W-:Y:S02]  /*5ec30*/  STL.64 [R1+0x20], R16 ;  /* 0x0000201001007387 */ /* 0x000fe40000100a00 */
[----:B------:R-:W-:Y:S01]  /*5ec40*/  STL.64 [R1+0x28], R18 ;  /* 0x0000281201007387 */ /* 0x000fe20000100a00 */
[----:B------:R-:W-:Y:S01]  /*5ec50*/  STL.64 [R1+0x38f0], R42 ;  /* 0x0038f02a01007387 */ /* 0x000fe20000100a00 */
[----:B------:R-:W-:Y:S02]  /*5ec60*/  STL.64 [R1+0x38e8], R40 ;  /* 0x0038e82801007387 */ /* 0x000fe40000100a00 */
[----:B------:R-:W-:Y:S02]  /*5ec70*/  STL.64 [R1], R12 ;  /* 0x0000000c01007387 */ /* 0x000fe40000100a00 */
[----:B------:R-:W-:Y:S01]  /*5ec80*/  STL.64 [R1+0x8], R14 ;  /* 0x0000080e01007387 */ /* 0x000fe20000100a00 */
[----:B------:R-:W-:Y:S01]  /*5ec90*/  STL.64 [R1+0x38b8], R46 ;  /* 0x0038b82e01007387 */ /* 0x000fe20000100a00 */
[----:B------:R-:W-:Y:S02]  /*5eca0*/  STL.64 [R1+0x38b0], R44 ;  /* 0x0038b02c01007387 */ /* 0x000fe40000100a00 */
[----:B------:R-:W-:Y:S02]  /*5ecb0*/  STL.64 [R1+0x3390], R30 ;  /* 0x0033901e01007387 */ /* 0x000fe40000100a00 */
[----:B------:R0:W-:Y:S02]  /*5ecc0*/  STL.64 [R1+0x3388], R28 ;  /* 0x0033881c01007387 */ /* 0x0001e40000100a00 */
[----:B0-----:R-:W2:Y:S01]  /*5ecd0*/  LDL.LU.64 R28, [R1+0xc0] ;  /* 0x0000c000011c7983 */ /* 0x001ea20000300a00 */
[----:B------:R-:W3:Y:S03]  /*5ece0*/  LDL.64 R30, [R1+0xc8] ;  /* 0x0000c800011e7983 */ /* 0x000ee60000100a00 */
[----:B---3--:R-:W-:Y:S01]  /*5ecf0*/  STL [R1+0x380c], R30 ;  /* 0x00380c1e01007387 */ /* 0x008fe20000100800 */
[----:B------:R-:W-:Y:S02]  /*5ed00*/  STL [R1+0x3808], R31 ;  /* 0x0038081f01007387 */ /* 0x000fe40000100800 */
[----:B------:R-:W3:Y:S02]  /*5ed10*/  LDL.LU R44, [R1+0x1530] ;  /* 0x00153000012c7983 */ /* 0x000ee40000300800 */
[----:B------:R-:W3:Y:S01]  /*5ed20*/  LDL.LU R45, [R1+0x1534] ;  /* 0x00153400012d7983 */ /* 0x000ee20000300800 */
[----:B------:R-:W4:Y:S01]  /*5ed30*/  LDL.LU R46, [R1+0x1538] ;  /* 0x00153800012e7983 */ /* 0x000f220000300800 */
[----:B------:R-:W4:Y:S01]  /*5ed40*/  LDL.LU R47, [R1+0x153c] ;  /* 0x00153c00012f7983 */ /* 0x000f220000300800 */
[----:B------:R-:W-:Y:S02]  /*5ed50*/  HMMA.16816.F32.BF16 R24, R8, R48, R24 ;  /* 0x000000300818723c */ /* 0x000fe40000041818 */
[----:B----4-:R-:W-:Y:S01]  /*5ed60*/  STL.64 [R1+0x3900], R46 ;  /* 0x0039002e01007387 */ /* 0x010fe20000100a00 */
[----:B---3--:R-:W-:Y:S02]  /*5ed70*/  STL.64 [R1+0x38f8], R44 ;  /* 0x0038f82c01007387 */ /* 0x008fe40000100a00 */
[----:B------:R-:W-:Y:S02]  /*5ed80*/  STL.64 [R1+0x38a8], R50 ;  /* 0x0038a83201007387 */ /* 0x000fe40000100a00 */
[----:B------:R0:W-:Y:S02]  /*5ed90*/  STL.64 [R1+0x38a0], R48 ;  /* 0x0038a03001007387 */ /* 0x0001e40000100a00 */
[----:B0-----:R-:W3:Y:S01]  /*5eda0*/  LDL.LU R48, [R1+0x1540] ;  /* 0x0015400001307983 */ /* 0x001ee20000300800 */
[----:B------:R-:W3:Y:S02]  /*5edb0*/  LDL.LU R49, [R1+0x1544] ;  /* 0x0015440001317983 */ /* 0x000ee40000300800 */
[----:B------:R-:W4:Y:S02]  /*5edc0*/  LDL.LU R50, [R1+0x1548] ;  /* 0x0015480001327983 */ /* 0x000f240000300800 */
[----:B------:R-:W4:Y:S02]  /*5edd0*/  LDL.LU R51, [R1+0x154c] ;  /* 0x00154c0001337983 */ /* 0x000f240000300800 */
[----:B----4-:R-:W-:Y:S01]  /*5ede0*/  STL.64 [R1+0x3910], R50 ;  /* 0x0039103201007387 */ /* 0x010fe20000100a00 */
[----:B---3--:R-:W-:Y:S02]  /*5edf0*/  STL.64 [R1+0x3908], R48 ;  /* 0x0039083001007387 */ /* 0x008fe40000100a00 */
[----:B------:R-:W3:Y:S02]  /*5ee00*/  LDL.LU R16, [R1+0x2c0] ;  /* 0x0002c00001107983 */ /* 0x000ee40000300800 */
[----:B------:R-:W3:Y:S01]  /*5ee10*/  LDL.LU R17, [R1+0x2c4] ;  /* 0x0002c40001117983 */ /* 0x000ee20000300800 */
[----:B------:R-:W4:Y:S01]  /*5ee20*/  LDL.LU R18, [R1+0x2c8] ;  /* 0x0002c80001127983 */ /* 0x000f220000300800 */
[----:B------:R-:W4:Y:S02]  /*5ee30*/  LDL.LU R19, [R1+0x2cc] ;  /* 0x0002cc0001137983 */ /* 0x000f240000300800 */
[----:B------:R-:W-:-:S02]  /*5ee40*/  IMAD.MOV.U32 R36, RZ, RZ, R59 ;  /* 0x000000ffff247224 */ /* 0x000fc400078e003b */
[----:B------:R-:W-:Y:S02]  /*5ee50*/  IMAD.MOV.U32 R37, RZ, RZ, R23 ;  /* 0x000000ffff257224 */ /* 0x000fe400078e0017 */
[----:B------:R-:W-:Y:S02]  /*5ee60*/  IMAD.MOV.U32 R44, RZ, RZ, R22 ;  /* 0x000000ffff2c7224 */ /* 0x000fe400078e0016 */
[----:B------:R-:W-:Y:S01]  /*5ee70*/  IMAD.MOV.U32 R45, RZ, RZ, R21 ;  /* 0x000000ffff2d7224 */ /* 0x000fe200078e0015 */
[----:B----4-:R-:W-:Y:S01]  /*5ee80*/  STL.64 [R1+0x3920], R18 ;  /* 0x0039201201007387 */ /* 0x010fe20000100a00 */
[----:B---3--:R0:W-:Y:S02]  /*5ee90*/  STL.64 [R1+0x3918], R16 ;  /* 0x0039181001007387 */ /* 0x0081e40000100a00 */
[----:B------:R-:W3:Y:S02]  /*5eea0*/  LDL.LU R59, [R1+0x3950] ;  /* 0x00395000013b7983 */ /* 0x000ee40000300800 */
[----:B------:R1:W-:Y:S01]  /*5eeb0*/  STL.64 [R1+0x3928], R36 ;  /* 0x0039282401007387 */ /* 0x0003e20000100a00 */
[----:B------:R4:W-:Y:S04]  /*5eec0*/  STL.64 [R1+0x3930], R44 ;  /* 0x0039302c01007387 */ /* 0x0009e80000100a00 */
        /* <DEDUP_REMOVED lines=8> */
[----:B-1----:R-:W-:Y:S01]  /*5ef50*/  IMAD.MOV.U32 R36, RZ, RZ, R20 ;  /* 0x000000ffff247224 */ /* 0x002fe200078e0014 */
[----:B--2---:R-:W-:Y:S01]  /*5ef60*/  STL.64 [R1+0x3940], R18 ;  /* 0x0039401201007387 */ /* 0x004fe20000100a00 */
[----:B------:R0:W-:Y:S02]  /*5ef70*/  STL.64 [R1+0x3938], R16 ;  /* 0x0039381001007387 */ /* 0x0001e40000100a00 */
[----:B------:R-:W2:Y:S02]  /*5ef80*/  LDL.LU R20, [R1+0x1110] ;  /* 0x0011100001147983 */ /* 0x000ea40000300800 */
[----:B------:R-:W2:Y:S01]  /*5ef90*/  LDL.LU R21, [R1+0x1114] ;  /* 0x0011140001157983 */ /* 0x000ea20000300800 */
[----:B------:R-:W2:Y:S01]  /*5efa0*/  LDL.LU R22, [R1+0x1118] ;  /* 0x0011180001167983 */ /* 0x000ea20000300800 */
[----:B------:R-:W2:Y:S02]  /*5efb0*/  LDL.LU R23, [R1+0x111c] ;  /* 0x00111c0001177983 */ /* 0x000ea40000300800 */
[----:B----4-:R-:W4:Y:S02]  /*5efc0*/  LDL.LU R44, [R1+0x320] ;  /* 0x00032000012c7983 */ /* 0x010f240000300800 */
[----:B------:R-:W4:Y:S01]  /*5efd0*/  LDL.LU R45, [R1+0x324] ;  /* 0x00032400012d7983 */ /* 0x000f220000300800 */
[----:B------:R-:W4:Y:S01]  /*5efe0*/  LDL.LU R46, [R1+0x328] ;  /* 0x00032800012e7983 */ /* 0x000f220000300800 */
[----:B------:R-:W4:Y:S03]  /*5eff0*/  LDL.LU R47, [R1+0x32c] ;  /* 0x00032c00012f7983 */ /* 0x000f260000300800 */
[----:B0-----:R-:W4:Y:S01]  /*5f000*/  LDL.LU R16, [R1+0x1100] ;  /* 0x0011000001107983 */ /* 0x001f220000300800 */
[----:B------:R-:W4:Y:S02]  /*5f010*/  LDL.LU R17, [R1+0x1104] ;  /* 0x0011040001117983 */ /* 0x000f240000300800 */
[----:B------:R-:W4:Y:S02]  /*5f020*/  LDL.LU R18, [R1+0x1108] ;  /* 0x0011080001127983 */ /* 0x000f240000300800 */
[----:B------:R-:W4:Y:S01]  /*5f030*/  LDL.LU R19, [R1+0x110c] ;  /* 0x00110c0001137983 */ /* 0x000f220000300800 */
[C---:B---3--:R-:W-:Y:S01]  /*5f040*/  HMMA.16816.F32.BF16 R12, R8.reuse, R52, R12 ;  /* 0x00000034080c723c */ /* 0x048fe2000004180c */
        /* <DEDUP_REMOVED lines=12> */
[----:B------:R-:W-:Y:S01]  /*5f110*/  STL.64 [R1+0x33a0], R26 ;  /* 0x0033a01a01007387 */ /* 0x000fe20000100a00 */
[----:B------:R0:W-:Y:S02]  /*5f120*/  STL.64 [R1+0x3398], R24 ;  /* 0x0033981801007387 */ /* 0x0001e40000100a00 */
[----:B------:R-:W-:Y:S01]  /*5f130*/  IMAD.MOV.U32 R37, RZ, RZ, R2 ;  /* 0x000000ffff257224 */ /* 0x000fe200078e0002 */
[----:B0-----:R-:W3:Y:S01]  /*5f140*/  LDL.LU.64 R24, [R1+0xa0] ;  /* 0x0000a00001187983 */ /* 0x001ee20000300a00 */
[----:B------:R-:W3:Y:S02]  /*5f150*/  LDL.64 R26, [R1+0xa8] ;  /* 0x0000a800011a7983 */ /* 0x000ee40000100a00 */
[----:B------:R0:W-:Y:S02]  /*5f160*/  STL.64 [R1+0x160], R12 ;  /* 0x0001600c01007387 */ /* 0x0001e40000100a00 */
[----:B------:R1:W-:Y:S02]  /*5f170*/  STL [R1+0x168], R14 ;  /* 0x0001680e01007387 */ /* 0x0003e40000100800 */
[----:B------:R-:W-:Y:S01]  /*5f180*/  IMAD.MOV.U32 R2, RZ, RZ, R15 ;  /* 0x000000ffff027224 */ /* 0x000fe200078e000f */
[----:B0-----:R-:W3:Y:S01]  /*5f190*/  LDL.LU R12, [R1+0x1520] ;  /* 0x00152000010c7983 */ /* 0x001ee20000300800 */
[----:B------:R-:W3:Y:S02]  /*5f1a0*/  LDL.LU R13, [R1+0x1524] ;  /* 0x00152400010d7983 */ /* 0x000ee40000300800 */
[----:B-1----:R-:W3:Y:S02]  /*5f1b0*/  LDL.LU R14, [R1+0x1528] ;  /* 0x00152800010e7983 */ /* 0x002ee40000300800 */
[----:B------:R-:W3:Y:S01]  /*5f1c0*/  LDL.LU R15, [R1+0x152c] ;  /* 0x00152c00010f7983 */ /* 0x000ee20000300800 */
[----:B------:R-:W-:Y:S01]  /*5f1d0*/  STL [R1+0x33ac], R2 ;  /* 0x0033ac0201007387 */ /* 0x000fe20000100800 */
[----:B--2---:R-:W-:Y:S08]  /*5f1e0*/  HMMA.16816.F32.BF16 R20, R8, R56, R20 ;  /* 0x000000380814723c */ /* 0x004ff00000041814 */
[----:B----4-:R-:W-:Y:S01]  /*5f1f0*/  HMMA.16816.F32.BF16 R16, R4, R28, R16 ;  /* 0x0000001c0410723c */ /* 0x010fe20000041810 */
[----:B------:R-:W-:-:S02]  /*5f200*/  IMAD.MOV.U32 R8, RZ, RZ, R55 ;  /* 0x000000ffff087224 */ /* 0x000fc400078e0037 */
[----:B------:R-:W-:Y:S01]  /*5f210*/  IMAD.MOV.U32 R9, RZ, RZ, R54 ;  /* 0x000000ffff097224 */ /* 0x000fe200078e0036 */
[----:B------:R-:W2:Y:S01]  /*5f220*/  LDL.LU R55, [R1+0x394c] ;  /* 0x00394c0001377983 */ /* 0x000ea20000300800 */
[----:B------:R-:W2:Y:S10]  /*5f230*/  LDL.LU R54, [R1+0x3948] ;  /* 0x0039480001367983 */ /* 0x000eb40000300800 */
[----:B------:R-:W-:Y:S01]  /*5f240*/  STL.64 [R1+0x3380], R22 ;  /* 0x0033801601007387 */ /* 0x000fe20000100a00 */
[----:B------:R0:W-:Y:S03]  /*5f250*/  STL.64 [R1+0x3378], R20 ;  /* 0x0033781401007387 */ /* 0x0001e60000100a00 */
[----:B0-----:R-:W4:Y:S01]  /*5f260*/  LDL.LU.64 R20, [R1+0x40] ;  /* 0x0000400001147983 */ /* 0x001f220000300a00 */
[----:B------:R-:W2:Y:S03]  /*5f270*/  LDL.64 R22, [R1+0x48] ;  /* 0x0000480001167983 */ /* 0x000ea60000100a00 */
[----:B------:R-:W-:Y:S02]  /*5f280*/  STL.64 [R1+0x370], R16 ;  /* 0x0003701001007387 */ /* 0x000fe40000100a00 */
[----:B------:R0:W-:Y:S02]  /*5f290*/  STL.64 [R1+0x378], R18 ;  /* 0x0003781201007387 */ /* 0x0001e40000100a00 */
[----:B0-----:R-:W3:Y:S01]  /*5f2a0*/  LDL.LU.64 R18, [R1+0x3940] ;  /* 0x0039400001127983 */ /* 0x001ee20000300a00 */
[----:B------:R-:W3:Y:S01]  /*5f2b0*/  LDL.LU.64 R16, [R1+0x3938] ;  /* 0x0039380001107983 */ /* 0x000ee20000300a00 */
[C---:B------:R-:W-:Y:S01]  /*5f2c0*/  HMMA.16816.F32.BF16 R36, R4.reuse, R36, R44 ;  /* 0x000000240424723c */ /* 0x040fe2000004182c */
[----:B------:R-:W2:Y:S11]  /*5f2d0*/  LDL.LU.64 R44, [R1+0x3930] ;  /* 0x00393000012c7983 */ /* 0x000eb60000300a00 */
[----:B------:R-:W-:Y:S11]  /*5f2e0*/  @!UPT UIADD3 URZ, URZ, URZ, URZ ;  /* 0x0000003f3f3ff290 */ /* 0x000ff6000fffe03f */
[----:B------:R0:W-:Y:S01]  /*5f2f0*/  STL.64 [R1+0x360], R36 ;  /* 0x0003602401007387 */ /* 0x0001e20000100a00 */
[----:B------:R-:W-:Y:S03]  /*5f300*/  STL.64 [R1+0x368], R38 ;  /* 0x0003682601007387 */ /* 0x000fe60000100a00 */
[----:B0-----:R-:W2:Y:S01]  /*5f310*/  LDL.LU.64 R36, [R1+0x3928] ;  /* 0x0039280001247983 */ /* 0x001ea20000300a00 */
[C---:B---3--:R-:W-:Y:S11]  /*5f320*/  HMMA.16816.F32.BF16 R16, R4.reuse, R24, R16 ;  /* 0x000000180410723c */ /* 0x048ff60000041810 */
[----:B------:R-:W-:Y:S11]  /*5f330*/  @!UPT UIADD3 URZ, URZ, URZ, URZ ;  /* 0x0000003f3f3ff290 */ /* 0x000ff6000fffe03f */
[----:B------:R-:W-:Y:S01]  /*5f340*/  @!UPT UIADD3 URZ, URZ, URZ, URZ ;  /* 0x0000003f3f3ff290 */ /* 0x000fe2000fffe03f */
[----:B------:R-:W-:Y:S01]  /*5f350*/  STL.64 [R1+0x350], R16 ;  /* 0x0003501001007387 */ /* 0x000fe20000100a00 */
[----:B------:R0:W-:Y:S03]  /*5f360*/  STL.64 [R1+0x358], R18 ;  /* 0x0003581201007387 */ /* 0x0001e60000100a00 */
[----:B0-----:R-:W3:Y:S01]  /*5f370*/  LDL.LU.64 R18, [R1+0x3920] ;  /* 0x0039200001127983 */ /* 0x001ee20000300a00 */
[----:B------:R-:W3:Y:S01]  /*5f380*/  LDL.LU.64 R16, [R1+0x3918] ;  /* 0x0039180001107983 */ /* 0x000ee20000300a00 */
[C---:B--2---:R-:W-:Y:S08]  /*5f390*/  HMMA.16816.F32.BF16 R44, R4.reuse, R44, R48 ;  /* 0x0000002c042c723c */ /* 0x044ff00000041830 */
[C---:B------:R-:W-:Y:S01]  /*5f3a0*/  HMMA.16816.F32.BF16 R36, R4.reuse, R36, R40 ;  /* 0x000000240424723c */ /* 0x040fe20000041828 */
[----:B------:R-:W-:Y:S01]  /*5f3b0*/  STL.64 [R1+0x3880], R26 ;  /* 0x0038801a01007387 */ /* 0x000fe20000100a00 */
[----:B------:R-:W-:Y:S02]  /*5f3c0*/  STL.64 [R1+0x3878], R24 ;  /* 0x0038781801007387 */ /* 0x000fe40000100a00 */
[----:B------:R-:W4:Y:S02]  /*5f3d0*/  LDL.LU.64 R50, [R1+0x3910] ;  /* 0x0039100001327983 */ /* 0x000f240000300a00 */
[----:B------:R-:W4:Y:S09]  /*5f3e0*/  LDL.LU.64 R48, [R1+0x3908] ;  /* 0x0039080001307983 */ /* 0x000f320000300a00 */
        /* <DEDUP_REMOVED lines=9> */
[----:B------:R-:W2:Y:S01]  /*5f480*/  LDL.LU.64 R36, [R1+0x38d8] ;  /* 0x0038d80001247983 */ /* 0x000ea20000300a00 */
[C---:B---3--:R-:W-:Y:S02]  /*5f490*/  HMMA.16816.F32.BF16 R8, R4.reuse, R8, R16 ;  /* 0x000000080408723c */ /* 0x048fe40000041810 */
[----:B------:R-:W3:Y:S11]  /*5f4a0*/  LDL.LU.64 R16, [R1+0x38d0] ;  /* 0x0038d00001107983 */ /* 0x000ef60000300a00 */
[----:B------:R-:W-:Y:S10]  /*5f4b0*/  @!UPT UIADD3 URZ, URZ, URZ, URZ ;  /* 0x0000003f3f3ff290 */ /* 0x000ff4000fffe03f */
        /* <DEDUP_REMOVED lines=9> */
[----:B------:R-:W-:Y:S01]  /*5f550*/  STL [R1+0x3810], R60 ;  /* 0x0038103c01007387 */ /* 0x000fe20000100800 */
[C---:B---3--:R-:W-:Y:S11]  /*5f560*/  HMMA.16816.F32.BF16 R32, R4.reuse, R16, R32 ;  /* 0x000000100420723c */ /* 0x048ff60000041820 */
[----:B------:R-:W-:Y:S11]  /*5f570*/  @!UPT UIADD3 URZ, URZ, URZ, URZ ;  /* 0x0000003f3f3ff290 */ /* 0x000ff6000fffe03f */
[----:B------:R-:W-:Y:S01]  /*5f580*/  @!UPT UIADD3 URZ, URZ, URZ, URZ ;  /* 0x0000003f3f3ff290 */ /* 0x000fe2000fffe03f */
[----:B------:R-:W-:Y:S01]  /*5f590*/  STL.64 [R1+0x310], R32 ;  /* 0x0003102001007387 */ /* 0x000fe20000100a00 */
[----:B------:R0:W-:Y:S03]  /*5f5a0*/  STL.64 [R1+0x318], R34 ;  /* 0x0003182201007387 */ /* 0x0001e60000100a00 */
[----:B0-----:R-:W3:Y:S01]  /*5f5b0*/  LDL.LU.64 R34, [R1+0x38c8] ;  /* 0x0038c80001227983 */ /* 0x001ee20000300a00 */
[----:B------:R-:W3:Y:S02]  /*5f5c0*/  LDL.LU.64 R32, [R1+0x38c0] ;  /* 0x0038c00001207983 */ /* 0x000ee40000300a00 */
[----:B------:R-:W-:Y:S02]  /*5f5d0*/  IMAD.MOV.U32 R24, RZ, RZ, R61 ;  /* 0x000000ffff187224 */ /* 0x000fe400078e003d */
[----:B------:R-:W-:Y:S01]  /*5f5e0*/  IMAD.MOV.U32 R25, RZ, RZ, R3 ;  /* 0x000000ffff197224 */ /* 0x000fe200078e0003 */
[----:B------:R2:W-:Y:S01]  /*5f5f0*/  STL.64 [R1+0x3888], R16 ;  /* 0x0038881001007387 */ /* 0x0005e20000100a00 */
[----:B------:R-:W-:Y:S05]  /*5f600*/  STL.64 [R1+0x3860], R22 ;  /* 0x0038601601007387 */ /* 0x000fea0000100a00 */
[C---:B--2---:R-:W-:Y:S08]  /*5f610*/  HMMA.16816.F32.BF16 R16, R4.reuse, R24, R8 ;  /* 0x000000180410723c */ /* 0x044ff00000041808 */
[C---:B----4-:R-:W-:Y:S11]  /*5f620*/  HMMA.16816.F32.BF16 R8, R4.reuse, R20, R48 ;  /* 0x000000140408723c */ /* 0x050ff60000041830 */
[----:B------:R-:W-:Y:S04]  /*5f630*/  @!UPT UIADD3 URZ, URZ, URZ, URZ ;  /* 0x0000003f3f3ff290 */ /* 0x000fe8000fffe03f */
[----:B------:R-:W-:Y:S01]  /*5f640*/  STL.64 [R1+0x300], R16 ;  /* 0x0003001001007387 */ /* 0x000fe20000100a00 */
[----:B------:R-:W-:Y:S02]  /*5f650*/  STL.64 [R1+0x308], R18 ;  /* 0x0003081201007387 */ /* 0x000fe40000100a00 */
[----:B------:R-:W-:Y:S05]  /*5f660*/  STL.64 [R1+0x3858], R20 ;  /* 0x0038581401007387 */ /* 0x000fea0000100a00 */
[----:B------:R-:W-:Y:S01]  /*5f670*/  STL.64 [R1+0x2f0], R8 ;  /* 0x0002f00801007387 */ /* 0x000fe20000100a00 */
[----:B------:R3:W-:Y:S02]  /*5f680*/  STL.64 [R1+0x2f8], R10 ;  /* 0x0002f80a01007387 */ /* 0x0007e40000100a00 */
[C---:B---3--:R-:W-:Y:S02]  /*5f690*/  HMMA.16816.F32.BF16 R8, R4.reuse, R32, R44 ;  /* 0x000000200408723c */ /* 0x048fe4000004182c */
[----:B------:R-:W2:Y:S11]  /*5f6a0*/  LDL.LU R44, [R1+0x1510] ;  /* 0x00151000012c7983 */ /* 0x000eb60000300800 */
[----:B------:R-:W-:Y:S10]  /*5f6b0*/  @!UPT UIADD3 URZ, URZ, URZ, URZ ;  /* 0x0000003f3f3ff290 */ /* 0x000ff4000fffe03f */
[----:B------:R-:W-:Y:S01]  /*5f6c0*/  STL.64 [R1+0x2e0], R8 ;  /* 0x0002e00801007387 */ /* 0x000fe20000100a00 */
[----:B------:R0:W-:Y:S02]  /*5f6d0*/  STL.64 [R1+0x2e8], R10 ;  /* 0x0002e80a01007387 */ /* 0x0001e40000100a00 */
[----:B------:R-:W2:Y:S02]  /*5f6e0*/  LDL.LU R45, [R1+0x1514] ;  /* 0x00151400012d7983 */ /* 0x000ea40000300800 */
[----:B------:R-:W2:Y:S01]  /*5f6f0*/  LDL.LU R46, [R1+0x1518] ;  /* 0x00151800012e7983 */ /* 0x000ea20000300800 */
[----:B------:R-:W2:Y:S01]  /*5f700*/  LDL.LU R47, [R1+0x151c] ;  /* 0x00151c00012f7983 */ /* 0x000ea20000300800 */
[C---:B0-----:R-:W-:Y:S03]  /*5f710*/  HMMA.16816.F32.BF16 R8, R4.reuse, R36, R12 ;  /* 0x000000240408723c */ /* 0x041fe6000004180c */
[----:B------:R-:W-:Y:S01]  /*5f720*/  STL.64 [R1+0x3850], R34 ;  /* 0x0038502201007387 */ /* 0x000fe20000100a00 */
[----:B------:R-:W-:Y:S02]  /*5f730*/  STL.64 [R1+0x3848], R32 ;  /* 0x0038482001007387 */ /* 0x000fe40000100a00 */
[----:B------:R-:W3:Y:S11]  /*5f740*/  LDL.LU R48, [R1+0x1500] ;  /* 0x0015000001307983 */ /* 0x000ef60000300800 */
[----:B------:R-:W-:Y:S06]  /*5f750*/  @!UPT UIADD3 URZ, URZ, URZ, URZ ;  /* 0x0000003f3f3ff290 */ /* 0x000fec000fffe03f */
        /* <DEDUP_REMOVED lines=8> */
[----:B------:R-:W4:Y:S04]  /*5f7e0*/  LDL.LU R15, [R1+0x14ec] ;  /* 0x0014ec00010f7983 */ /* 0x000f280000300800 */
[----:B0-----:R-:W3:Y:S01]  /*5f7f0*/  LDL.LU R8, [R1+0x380] ;  /* 0x0003800001087983 */ /* 0x001ee20000300800 */
[----:B------:R-:W3:Y:S02]  /*5f800*/  LDL.LU R9, [R1+0x384] ;  /* 0x0003840001097983 */ /* 0x000ee40000300800 */
[----:B-1----:R-:W3:Y:S02]  /*5f810*/  LDL.LU R10, [R1+0x388] ;  /* 0x00038800010a7983 */ /* 0x002ee40000300800 */
[----:B------:R-:W3:Y:S01]  /*5f820*/  LDL.LU R11, [R1+0x38c] ;  /* 0x00038c00010b7983 */ /* 0x000ee20000300800 */
[----:B------:R-:W3:Y:S01]  /*5f830*/  LDL.LU R16, [R1+0x390] ;  /* 0x0003900001107983 */ /* 0x000ee20000300800 */
[----:B------:R-:W3:Y:S02]  /*5f840*/  LDL.LU R17, [R1+0x394] ;  /* 0x0003940001117983 */ /* 0x000ee40000300800 */
[----:B------:R-:W3:Y:S02]  /*5f850*/  LDL.LU R18, [R1+0x398] ;  /* 0x0003980001127983 */ /* 0x000ee40000300800 */
[----:B------:R-:W3:Y:S01]  /*5f860*/  LDL.LU R19, [R1+0x39c] ;  /* 0x00039c0001137983 */ /* 0x000ee20000300800 */
[----:B------:R-:W3:Y:S01]  /*5f870*/  LDL.LU.64 R24, [R1+0xb0] ;  /* 0x0000b00001187983 */ /* 0x000ee20000300a00 */
[----:B------:R-:W3:Y:S02]  /*5f880*/  LDL.LU R32, [R1+0x3b0] ;  /* 0x0003b00001207983 */ /* 0x000ee40000300800 */
[----:B------:R-:W3:Y:S02]  /*5f890*/  LDL.LU R33, [R1+0x3b4] ;  /* 0x0003b40001217983 */ /* 0x000ee40000300800 */
[----:B------:R-:W3:Y:S01]  /*5f8a0*/  LDL.LU R34, [R1+0x3b8] ;  /* 0x0003b80001227983 */ /* 0x000ee20000300800 */
[----:B------:R-:W3:Y:S01]  /*5f8b0*/  LDL.LU R35, [R1+0x3bc] ;  /* 0x0003bc0001237983 */ /* 0x000ee20000300800 */
[----:B------:R-:W3:Y:S02]  /*5f8c0*/  LDL.LU.64 R20, [R1+0x90] ;  /* 0x0000900001147983 */ /* 0x000ee40000300a00 */
        /* <DEDUP_REMOVED lines=26> */
[C---:B----4-:R-:W-:Y:S01]  /*5fa70*/  HMMA.16816.F32.BF16 R12, R4.reuse, R52, R12 ;  /* 0x00000034040c723c */ /* 0x050fe2000004180c */
[----:B--2---:R-:W-:Y:S01]  /*5fa80*/  STL.64 [R1+0x3870], R46 ;  /* 0x0038702e01007387 */ /* 0x004fe20000100a00 */
[----:B------:R0:W-:Y:S04]  /*5fa90*/  STL.64 [R1+0x3868], R44 ;  /* 0x0038682c01007387 */ /* 0x0001e80000100a00 */
[----:B0-----:R-:W2:Y:S01]  /*5faa0*/  LDL.LU R44, [R1+0x3a0] ;  /* 0x0003a000012c7983 */ /* 0x001ea20000300800 */
[----:B------:R-:W2:Y:S02]  /*5fab0*/  LDL.LU R45, [R1+0x3a4] ;  /* 0x0003a400012d7983 */ /* 0x000ea40000300800 */
[----:B------:R-:W2:Y:S02]  /*5fac0*/  LDL.LU R46, [R1+0x3a8] ;  /* 0x0003a800012e7983 */ /* 0x000ea40000300800 */
[----:B------:R-:W2:Y:S01]  /*5fad0*/  LDL.LU R47, [R1+0x3ac] ;  /* 0x0003ac00012f7983 */ /* 0x000ea20000300800 */
[C---:B---3--:R-:W-:Y:S11]  /*5fae0*/  HMMA.16816.F32.BF16 R36, R4.reuse, R48, R36 ;  /* 0x000000300424723c */ /* 0x048ff60000041824 */
[----:B------:R-:W-:Y:S11]  /*5faf0*/  @!UPT UIADD3 URZ, URZ, URZ, URZ ;  /* 0x0000003f3f3ff290 */ /* 0x000ff6000fffe03f */
[----:B------:R-:W-:Y:S01]  /*5fb00*/  @!UPT UIADD3 URZ, URZ, URZ, URZ ;  /* 0x0000003f3f3ff290 */ /* 0x000fe2000fffe03f */
[----:B------:R0:W-:Y:S01]  /*5fb10*/  STL.64 [R1+0x2a0], R36 ;  /* 0x0002a02401007387 */ /* 0x0001e20000100a00 */
[----:B------:R-:W-:Y:S03]  /*5fb20*/  STL.64 [R1+0x2a8], R38 ;  /* 0x0002a82601007387 */ /* 0x000fe60000100a00 */
[----:B0-----:R-:W3:Y:S01]  /*5fb30*/  LDL.LU.64 R36, [R1+0x80] ;  /* 0x0000800001247983 */ /* 0x001ee20000300a00 */
[----:B------:R-:W-:Y:S02]  /*5fb40*/  STL.64 [R1+0x290], R12 ;  /* 0x0002900c01007387 */ /* 0x000fe40000100a00 */
[----:B------:R0:W-:Y:S02]  /*5fb50*/  STL.64 [R1+0x298], R14 ;  /* 0x0002980e01007387 */ /* 0x0001e40000100a00 */
[----:B0-----:R-:W4:Y:S01]  /*5fb60*/  LDL.LU.64 R14, [R1+0x3898] ;  /* 0x00389800010e7983 */ /* 0x001f220000300a00 */
[----:B------:R-:W4:Y:S01]  /*5fb70*/  LDL.LU.64 R12, [R1+0x3890] ;  /* 0x00389000010c7983 */ /* 0x000f220000300a00 */
[----:B------:R-:W-:Y:S01]  /*5fb80*/  HMMA.16816.F32.BF16 R40, R4, R56, R40 ;  /* 0x000000380428723c */ /* 0x000fe20000041828 */
[----:B------:R-:W2:Y:S02]  /*5fb90*/  LDL.LU R4, [R1+0x3d0] ;  /* 0x0003d00001047983 */ /* 0x000ea40000300800 */
[----:B------:R-:W-:-:S02]  /*5fba0*/  IMAD.MOV.U32 R60, RZ, RZ, R24 ;  /* 0x000000ffff3c7224 */ /* 0x000fc400078e0018 */
[----:B------:R-:W-:Y:S11]  /*5fbb0*/  IMAD.MOV.U32 R30, RZ, RZ, R25 ;  /* 0x000000ffff1e7224 */ /* 0x000ff600078e0019 */
[----:B------:R-:W-:Y:S07]  /*5fbc0*/  @!UPT UIADD3 URZ, URZ, URZ, URZ ;  /* 0x0000003f3f3ff290 */ /* 0x000fee000fffe03f */
[----:B------:R0:W-:Y:S01]  /*5fbd0*/  STL.64 [R1+0x270], R40 ;  /* 0x0002702801007387 */ /* 0x0001e20000100a00 */
[----:B------:R-:W-:Y:S02]  /*5fbe0*/  STL.64 [R1+0x278], R42 ;  /* 0x0002782a01007387 */ /* 0x000fe40000100a00 */
[----:B------:R-:W2:Y:S02]  /*5fbf0*/  LDL.LU R5, [R1+0x3d4] ;  /* 0x0003d40001057983 */ /* 0x000ea40000300800 */
[----:B------:R-:W2:Y:S01]  /*5fc00*/  LDL.LU R6, [R1+0x3d8] ;  /* 0x0003d80001067983 */ /* 0x000ea20000300800 */
[----:B------:R-:W2:Y:S04]  /*5fc10*/  LDL.LU R7, [R1+0x3dc] ;  /* 0x0003dc0001077983 */ /* 0x000ea80000300800 */
[----:B0-----:R-:W2:Y:S01]  /*5fc20*/  LDL.LU.64 R40, [R1+0x70] ;  /* 0x0000700001287983 */ /* 0x001ea20000300a00 */
[C---:B----4-:R-:W-:Y:S08]  /*5fc30*/  HMMA.16816.F32.BF16 R8, R12.reuse, R28, R8 ;  /* 0x0000001c0c08723c */ /* 0x050ff00000041808 */
[C---:B------:R-:W-:Y:S11]  /*5fc40*/  HMMA.16816.F32.BF16 R16, R12.reuse, R24, R16 ;  /* 0x000000180c10723c */ /* 0x040ff60000041810 */
[----:B------:R-:W-:Y:S04]  /*5fc50*/  @!UPT UIADD3 URZ, URZ, URZ, URZ ;  /* 0x0000003f3f3ff290 */ /* 0x000fe8000fffe03f */
[----:B------:R0:W-:Y:S01]  /*5fc60*/  STL.64 [R1+0x260], R8 ;  /* 0x0002600801007387 */ /* 0x0001e20000100a00 */
[----:B------:R1:W-:Y:S03]  /*5fc70*/  STL.64 [R1+0x268], R10 ;  /* 0x0002680a01007387 */ /* 0x0003e60000100a00 */
[----:B0-----:R-:W4:Y:S01]  /*5fc80*/  LDL.LU R8, [R1+0x3e0] ;  /* 0x0003e00001087983 */ /* 0x001f220000300800 */
[----:B------:R-:W4:Y:S02]  /*5fc90*/  LDL.LU R9, [R1+0x3e4] ;  /* 0x0003e40001097983 */ /* 0x000f240000300800 */
[----:B-1----:R-:W4:Y:S02]  /*5fca0*/  LDL.LU R10, [R1+0x3e8] ;  /* 0x0003e800010a7983 */ /* 0x002f240000300800 */
[----:B------:R-:W4:Y:S01]  /*5fcb0*/  LDL.LU R11, [R1+0x3ec] ;  /* 0x0003ec00010b7983 */ /* 0x000f220000300800 */
[----:B------:R0:W-:Y:S01]  /*5fcc0*/  STL.64 [R1+0x250], R16 ;  /* 0x0002501001007387 */ /* 0x0001e20000100a00 */
[----:B------:R1:W-:Y:S03]  /*5fcd0*/  STL.64 [R1+0x258], R18 ;  /* 0x0002581201007387 */ /* 0x0003e60000100a00 */
[----:B0-----:R-:W4:Y:S01]  /*5fce0*/  LDL.LU.64 R16, [R1+0x3888] ;  /* 0x0038880001107983 */ /* 0x001f220000300a00 */
[----:B------:R-:W2:Y:S02]  /*5fcf0*/  LDL.LU.64 R26, [R1+0x3880] ;  /* 0x00388000011a7983 */ /* 0x000ea40000300a00 */
[----:B------:R-:W2:Y:S01]  /*5fd00*/  LDL.LU.64 R24, [R1+0x3878] ;  /* 0x0038780001187983 */ /* 0x000ea20000300a00 */
[----:B------:R-:W-:Y:S01]  /*5fd10*/  HMMA.16816.F32.BF16 R32, R12, R20, R32 ;  /* 0x000000140c20723c */ /* 0x000fe20000041820 */
[----:B-1----:R-:W-:-:S02]  /*5fd20*/  IMAD.MOV.U32 R19, RZ, RZ, R20 ;  /* 0x000000ffff137224 */ /* 0x002fc400078e0014 */
[----:B------:R-:W-:-:S05]  /*5fd30*/  IMAD.MOV.U32 R18, RZ, RZ, R21 ;  /* 0x000000ffff127224 */ /* 0x000fca00078e0015 */
[C---:B--2---:R-:W-:Y:S01]  /*5fd40*/  HMMA.16816.F32.BF16 R44, R12.reuse, R24, R44 ;  /* 0x000000180c2c723c */ /* 0x044fe2000004182c */
[----:B------:R-:W-:Y:S01]  /*5fd50*/  STL.64 [R1+0x37e8], R26 ;  /* 0x0037e81a01007387 */ /* 0x000fe20000100a00 */
[----:B------:R0:W-:Y:S11]  /*5fd60*/  STL.64 [R1+0x37e0], R24 ;  /* 0x0037e01801007387 */ /* 0x0001f60000100a00 */
[----:B------:R-:W-:Y:S10]  /*5fd70*/  @!UPT UIADD3 URZ, URZ, URZ, URZ ;  /* 0x0000003f3f3ff290 */ /* 0x000ff4000fffe03f */
[----:B------:R1:W-:Y:S01]  /*5fd80*/  STL.64 [R1+0x240], R44 ;  /* 0x0002402c01007387 */ /* 0x0003e20000100a00 */
[----:B------:R2:W-:Y:S02]  /*5fd90*/  STL.64 [R1+0x248], R46 ;  /* 0x0002482e01007387 */ /* 0x0005e40000100a00 */
[----:B0-----:R-:W4:Y:S02]  /*5fda0*/  LDL.LU R24, [R1+0x3c0] ;  /* 0x0003c00001187983 */ /* 0x001f240000300800 */
[----:B------:R-:W4:Y:S01]  /*5fdb0*/  LDL.LU R25, [R1+0x3c4] ;  /* 0x0003c40001197983 */ /* 0x000f220000300800 */
[----:B------:R-:W4:Y:S01]  /*5fdc0*/  LDL.LU R26, [R1+0x3c8] ;  /* 0x0003c800011a7983 */ /* 0x000f220000300800 */
[----:B------:R-:W4:Y:S02]  /*5fdd0*/  LDL.LU R27, [R1+0x3cc] ;  /* 0x0003cc00011b7983 */ /* 0x000f240000300800 */
[----:B------:R0:W-:Y:S02]  /*5fde0*/  STL.64 [R1+0x230], R32 ;  /* 0x0002302001007387 */ /* 0x0001e40000100a00 */
[----:B------:R3:W-:Y:S01]  /*5fdf0*/  STL.64 [R1+0x238], R34 ;  /* 0x0002382201007387 */ /* 0x0007e20000100a00 */
[----:B-1----:R-:W4:Y:S01]  /*5fe00*/  LDL.LU R44, [R1+0x1350] ;  /* 0x00135000012c7983 */ /* 0x002f220000300800 */
[----:B------:R-:W4:Y:S02]  /*5fe10*/  LDL.LU R45, [R1+0x1354] ;  /* 0x00135400012d7983 */ /* 0x000f240000300800 */
[----:B--2---:R-:W2:Y:S02]  /*5fe20*/  LDL.LU R46, [R1+0x1358] ;  /* 0x00135800012e7983 */ /* 0x004ea40000300800 */
[----:B------:R-:W2:Y:S01]  /*5fe30*/  LDL.LU R47, [R1+0x135c] ;  /* 0x00135c00012f7983 */ /* 0x000ea20000300800 */
[----:B------:R-:W2:Y:S01]  /*5fe40*/  LDL.LU.64 R20, [R1+0x50] ;  /* 0x0000500001147983 */ /* 0x000ea20000300a00 */
[----:B------:R-:W-:Y:S01]  /*5fe50*/  HMMA.16816.F32.BF16 R4, R12, R40, R4 ;  /* 0x000000280c04723c */ /* 0x000fe20000041804 */
[----:B0-----:R-:W2:Y:S02]  /*5fe60*/  LDL.LU R32, [R1+0x1340] ;  /* 0x0013400001207983 */ /* 0x001ea40000300800 */
[----:B------:R-:W2:Y:S01]  /*5fe70*/  LDL.LU R33, [R1+0x1344] ;  /* 0x0013440001217983 */ /* 0x000ea20000300800 */
[----:B---3--:R-:W3:Y:S01]  /*5fe80*/  LDL.LU R34, [R1+0x1348] ;  /* 0x0013480001227983 */ /* 0x008ee20000300800 */
[----:B------:R-:W3:Y:S02]  /*5fe90*/  LDL.LU R35, [R1+0x134c] ;  /* 0x00134c0001237983 */ /* 0x000ee40000300800 */
[----:B------:R-:W-:-:S02]  /*5fea0*/  IMAD.MOV.U32 R31, RZ, RZ, R36 ;  /* 0x000000ffff1f7224 */ /* 0x000fc400078e0024 */
[----:B------:R-:W-:Y:S01]  /*5feb0*/  IMAD.MOV.U32 R61, RZ, RZ, R37 ;  /* 0x000000ffff3d7224 */ /* 0x000fe200078e0025 */
[C---:B----4-:R-:W-:Y:S11]  /*5fec0*/  HMMA.16816.F32.BF16 R24, R12.reuse, R36, R24 ;  /* 0x000000240c18723c */ /* 0x050ff60000041818 */
[----:B------:R-:W-:Y:S11]  /*5fed0*/  @!UPT UIADD3 URZ, URZ, URZ, URZ ;  /* 0x0000003f3f3ff290 */ /* 0x000ff6000fffe03f */
[----:B------:R-:W-:Y:S01]  /*5fee0*/  @!UPT UIADD3 URZ, URZ, URZ, URZ ;  /* 0x0000003f3f3ff290 */ /* 0x000fe2000fffe03f */
[----:B------:R-:W-:Y:S01]  /*5fef0*/  STL.64 [R1+0x220], R24 ;  /* 0x0002201801007387 */ /* 0x000fe20000100a00 */
[----:B------:R-:W-:Y:S02]  /*5ff00*/  STL.64 [R1+0x228], R26 ;  /* 0x0002281a01007387 */ /* 0x000fe40000100a00 */
[----:B------:R-:W4:Y:S02]  /*5ff10*/  LDL.LU R36, [R1+0x1330] ;  /* 0x0013300001247983 */ /* 0x000f240000300800 */
[----:B------:R-:W4:Y:S01]  /*5ff20*/  LDL.LU R37, [R1+0x1334] ;  /* 0x0013340001257983 */ /* 0x000f220000300800 */
[----:B------:R-:W4:Y:S01]  /*5ff30*/  LDL.LU R38, [R1+0x1338] ;  /* 0x0013380001267983 */ /* 0x000f220000300800 */
[----:B------:R-:W4:Y:S02]  /*5ff40*/  LDL.LU R39, [R1+0x133c] ;  /* 0x00133c0001277983 */ /* 0x000f240000300800 */
[----:B------:R-:W-:Y:S02]  /*5ff50*/  STL.64 [R1+0x210], R4 ;  /* 0x0002100401007387 */ /* 0x000fe40000100a00 */
[----:B------:R0:W-:Y:S02]  /*5ff60*/  STL.64 [R1+0x218], R6 ;  /* 0x0002180601007387 */ /* 0x0001e40000100a00 */
[----:B0-----:R-:W-:Y:S01]  /*5ff70*/  HMMA.16816.F32.BF16 R4, R12, R16, R8 ;  /* 0x000000100c04723c */ /* 0x001fe20000041808 */
[----:B------:R-:W-:-:S02]  /*5ff80*/  IMAD.MOV.U32 R25, RZ, RZ, R40 ;  /* 0x000000ffff197224 */ /* 0x000fc400078e0028 */
[----:B------:R-:W-:Y:S01]  /*5ff90*/  IMAD.MOV.U32 R24, RZ, RZ, R41 ;  /* 0x000000ffff187224 */ /* 0x000fe200078e0029 */
[----:B------:R-:W3:Y:S01]  /*5ffa0*/  LDL.LU R40, [R1+0x1320] ;  /* 0x0013200001287983 */ /* 0x000ee20000300800 */
[----:B------:R-:W3:Y:S02]  /*5ffb0*/  LDL.LU R41, [R1+0x1324] ;  /* 0x0013240001297983 */ /* 0x000ee40000300800 */
[----:B------:R-:W3:Y:S02]  /*5ffc0*/  LDL.LU R42, [R1+0x1328] ;  /* 0x00132800012a7983 */ /* 0x000ee40000300800 */
[----:B------:R-:W3:Y:S01]  /*5ffd0*/  LDL.LU R43, [R1+0x132c] ;  /* 0x00132c00012b7983 */ /* 0x000ee20000300800 */
[----:B------:R-:W3:Y:S11]  /*5ffe0*/  LDL.LU R8, [R1+0x1310] ;  /* 0x0013100001087983 */ /* 0x000ef60000300800 */
[----:B------:R-:W-:Y:S02]  /*5fff0*/  @!UPT UIADD3 URZ, URZ, URZ, URZ ;  /* 0x0000003f3f3ff290 */ /* 0x000fe4000fffe03f */
[----:B------:R-:W-:Y:S01]  /*60000*/  STL.64 [R1+0x200], R4 ;  /* 0x0002000401007387 */ /* 0x000fe20000100a00 */
[----:B------:R-:W-:Y:S02]  /*60010*/  STL.64 [R1+0x208], R6 ;  /* 0x0002080601007387 */ /* 0x000fe40000100a00 */
[----:B------:R-:W0:Y:S01]  /*60020*/  LDSM.16.MT88.4 R4, [R0+0x6000] ;  /* 0x006000000004783b */ /* 0x000e220000004200 */
[----:B--2---:R-:W-:Y:S01]  /*60030*/  HMMA.16816.F32.BF16 R44, R12, R20, R44 ;  /* 0x000000140c2c723c */ /* 0x004fe2000004182c */
[----:B------:R-:W2:Y:S02]  /*60040*/  LDL.LU R9, [R1+0x1314] ;  /* 0x0013140001097983 */ /* 0x000ea40000300800 */
[----:B------:R-:W2:Y:S02]  /*60050*/  LDL.LU R10, [R1+0x1318] ;  /* 0x00131800010a7983 */ /* 0x000ea40000300800 */
[----:B------:R-:W2:Y:S02]  /*60060*/  LDL.LU R11, [R1+0x131c] ;  /* 0x00131c00010b7983 */ /* 0x000ea40000300800 */
[----:B------:R-:W-:Y:S02]  /*60070*/  STL.64 [R1+0x3790], R16 ;  /* 0x0037901001007387 */ /* 0x000fe40000100a00 */
[----:B------:R-:W-:-:S02]  /*60080*/  IMAD.MOV.U32 R3, RZ, RZ, R20 ;  /* 0x000000ffff037224 */ /* 0x000fc400078e0014 */
[----:B------:R-:W-:Y:S01]  /*60090*/  IMAD.MOV.U32 R2, RZ, RZ, R21 ;  /* 0x000000ffff027224 */ /* 0x000fe200078e0015 */
[----:B0-----:R-:W-:Y:S01]  /*600a0*/  STL.64 [R1+0x3708], R6 ;  /* 0x0037080601007387 */ /* 0x001fe20000100a00 */
[----:B------:R0:W-:Y:S03]  /*600b0*/  STL.64 [R1+0x3700], R4 ;  /* 0x0037000401007387 */ /* 0x0001e60000100a00 */
[----:B0-----:R-:W2:Y:S01]  /*600c0*/  LDL.LU R4, [R1+0x460] ;  /* 0x0004600001047983 */ /* 0x001ea20000300800 */
[----:B------:R-:W2:Y:S02]  /*600d0*/  LDL.LU R5, [R1+0x464] ;  /* 0x0004640001057983 */ /* 0x000ea40000300800 */
[----:B------:R-:W2:Y:S02]  /*600e0*/  LDL.LU R6, [R1+0x468] ;  /* 0x0004680001067983 */ /* 0x000ea40000300800 */
[----:B------:R-:W2:Y:S02]  /*600f0*/  LDL.LU R7, [R1+0x46c] ;  /* 0x00046c0001077983 */ /* 0x000ea40000300800 */
[----:B------:R-:W-:Y:S01]  /*60100*/  STL.64 [R1+0x1f0], R44 ;  /* 0x0001f02c01007387 */ /* 0x000fe20000100a00 */
[----:B------:R0:W-:Y:S03]  /*60110*/  STL.64 [R1+0x1f8], R46 ;  /* 0x0001f82e01007387 */ /* 0x0001e60000100a00 */
[----:B0-----:R-:W2:Y:S01]  /*60120*/  LDL.LU.64 R46, [R1+0x3870] ;  /* 0x00387000012e7983 */ /* 0x001ea20000300a00 */
[----:B------:R-:W2:Y:S02]  /*60130*/  LDL.LU.64 R44, [R1+0x3868] ;  /* 0x00386800012c7983 */ /* 0x000ea40000300a00 */
[----:B------:R-:W2:Y:S02]  /*60140*/  LDL.LU.64 R22, [R1+0x3860] ;  /* 0x0038600001167983 */ /* 0x000ea40000300a00 */
[----:B------:R-:W3:Y:S02]  /*60150*/  LDL.LU.64 R20, [R1+0x3858] ;  /* 0x0038580001147983 */ /* 0x000ee40000300a00 */
[C---:B---3--:R-:W-:Y:S11]  /*60160*/  HMMA.16816.F32.BF16 R32, R12.reuse, R20, R32 ;  /* 0x000000140c20723c */ /* 0x048ff60000041820 */
[----:B------:R-:W-:Y:S11]  /*60170*/  @!UPT UIADD3 URZ, URZ, URZ, URZ ;  /* 0x0000003f3f3ff290 */ /* 0x000ff6000fffe03f */
[----:B------:R-:W-:Y:S01]  /*60180*/  @!UPT UIADD3 URZ, URZ, URZ, URZ ;  /* 0x0000003f3f3ff290 */ /* 0x000fe2000fffe03f */
[----:B------:R-:W-:Y:S01]  /*60190*/  STL.64 [R1+0x1e0], R32 ;  /* 0x0001e02001007387 */ /* 0x000fe20000100a00 */
[----:B------:R0:W-:Y:S03]  /*601a0*/  STL.64 [R1+0x1e8], R34 ;  /* 0x0001e82201007387 */ /* 0x0001e60000100a00 */
[----:B0-----:R-:W3:Y:S01]  /*601b0*/  LDL.LU.64 R34, [R1+0x3850] ;  /* 0x0038500001227983 */ /* 0x001ee20000300a00 */
[----:B------:R-:W4:Y:S02]  /*601c0*/  LDL.LU.64 R32, [R1+0x3848] ;  /* 0x0038480001207983 */ /* 0x000f240000300a00 */
[----:B--2---:R-:W-:Y:S02]  /*601d0*/  STL.64 [R1+0x3760], R22 ;  /* 0x0037601601007387 */ /* 0x004fe40000100a00 */
        /* <DEDUP_REMOVED lines=26> */
[----:B------:R0:W-:Y:S02]  /*60380*/  STL.64 [R1+0x3738], R36 ;  /* 0x0037382401007387 */ /* 0x0001e40000100a00 */
[----:B0-----:R-:W4:Y:S01]  /*60390*/  LDL.LU R36, [R1+0x1300] ;  /* 0x0013000001247983 */ /* 0x001f220000300800 */
[----:B------:R-:W4:Y:S02]  /*603a0*/  LDL.LU R37, [R1+0x1304] ;  /* 0x0013040001257983 */ /* 0x000f240000300800 */
[----:B------:R-:W4:Y:S02]  /*603b0*/  LDL.LU R38, [R1+0x1308] ;  /* 0x0013080001267983 */ /* 0x000f240000300800 */
[----:B------:R-:W4:Y:S01]  /*603c0*/  LDL.LU R39, [R1+0x130c] ;  /* 0x00130c0001277983 */ /* 0x000f220000300800 */
[C---:B---3--:R-:W-:Y:S08]  /*603d0*/  HMMA.16816.F32.BF16 R32, R12.reuse, R48, R32 ;  /* 0x000000300c20723c */ /* 0x048ff00000041820 */
[C---:B------:R-:W-:Y:S08]  /*603e0*/  HMMA.16816.F32.BF16 R20, R12.reuse, R52, R20 ;  /* 0x000000340c14723c */ /* 0x040ff00000041814 */
[C---:B------:R-:W-:Y:S08]  /*603f0*/  HMMA.16816.F32.BF16 R4, R12.reuse, R56, R4 ;  /* 0x000000380c04723c */ /* 0x040ff00000041804 */
[C---:B--2---:R-:W-:Y:S08]  /*60400*/  HMMA.16816.F32.BF16 R8, R12.reuse, R40, R8 ;  /* 0x000000280c08723c */ /* 0x044ff00000041808 */
[----:B----4-:R-:W-:Y:S11]  /*60410*/  HMMA.16816.F32.BF16 R36, R12, R44, R36 ;  /* 0x0000002c0c24723c */ /* 0x010ff60000041824 */
        /* <DEDUP_REMOVED lines=13> */
[----:B------:R-:W-:Y:S02]  /*604f0*/  STL.64 [R1+0x190], R32 ;  /* 0x0001902001007387 */ /* 0x000fe40000100a00 */
[----:B------:R-:W-:Y:S01]  /*60500*/  STL.64 [R1+0x198], R34 ;  /* 0x0001982201007387 */ /* 0x000fe20000100a00 */
[----:B------:R-:W-:Y:S01]  /*60510*/  STL.64 [R1+0x37a0], R54 ;  /* 0x0037a03601007387 */ /* 0x000fe20000100a00 */
[----:B------:R1:W-:Y:S02]  /*60520*/  STL.64 [R1+0x3798], R52 ;  /* 0x0037983401007387 */ /* 0x0003e40000100a00 */
[----:B------:R-:W-:Y:S02]  /*60530*/  STL.64 [R1+0x180], R20 ;  /* 0x0001801401007387 */ /* 0x000fe40000100a00 */
[----:B------:R-:W-:Y:S01]  /*60540*/  STL.64 [R1+0x188], R22 ;  /* 0x0001881601007387 */ /* 0x000fe20000100a00 */
[----:B------:R-:W-:Y:S01]  /*60550*/  STL.64 [R1+0x37b0], R58 ;  /* 0x0037b03a01007387 */ /* 0x000fe20000100a00 */
[----:B------:R-:W-:Y:S02]  /*60560*/  STL.64 [R1+0x37a8], R56 ;  /* 0x0037a83801007387 */ /* 0x000fe40000100a00 */
[----:B------:R-:W-:Y:S02]  /*60570*/  STL.64 [R1+0x170], R4 ;  /* 0x0001700401007387 */ /* 0x000fe40000100a00 */
[----:B------:R-:W-:Y:S01]  /*60580*/  STL.64 [R1+0x178], R6 ;  /* 0x0001780601007387 */ /* 0x000fe20000100a00 */
[----:B------:R-:W3:Y:S01]  /*60590*/  LDL.LU R12, [R1+0xac0] ;  /* 0x000ac000010c7983 */ /* 0x000ee20000300800 */
[----:B------:R-:W3:Y:S02]  /*605a0*/  LDL.LU R13, [R1+0xac4] ;  /* 0x000ac400010d7983 */ /* 0x000ee40000300800 */
[----:B------:R-:W4:Y:S02]  /*605b0*/  LDL.LU R14, [R1+0xac8] ;  /* 0x000ac800010e7983 */ /* 0x000f240000300800 */
[----:B------:R-:W4:Y:S02]  /*605c0*/  LDL.LU R15, [R1+0xacc] ;  /* 0x000acc00010f7983 */ /* 0x000f240000300800 */
[----:B----4-:R-:W-:Y:S01]  /*605d0*/  STL.64 [R1+0x37c0], R14 ;  /* 0x0037c00e01007387 */ /* 0x010fe20000100a00 */
[----:B---3--:R-:W-:Y:S02]  /*605e0*/  STL.64 [R1+0x37b8], R12 ;  /* 0x0037b80c01007387 */ /* 0x008fe40000100a00 */
[----:B0-----:R-:W3:Y:S02]  /*605f0*/  LDL.LU R48, [R1+0x3f0] ;  /* 0x0003f00001307983 */ /* 0x001ee40000300800 */
[----:B------:R-:W3:Y:S01]  /*60600*/  LDL.LU R49, [R1+0x3f4] ;  /* 0x0003f40001317983 */ /* 0x000ee20000300800 */
[----:B------:R-:W4:Y:S01]  /*60610*/  LDL.LU R50, [R1+0x3f8] ;  /* 0x0003f80001327983 */ /* 0x000f220000300800 */
[----:B------:R-:W4:Y:S02]  /*60620*/  LDL.LU R51, [R1+0x3fc] ;  /* 0x0003fc0001337983 */ /* 0x000f240000300800 */
[----:B------:R-:W-:-:S02]  /*60630*/  IMAD.MOV.U32 R16, RZ, RZ, R25 ;  /* 0x000000ffff107224 */ /* 0x000fc400078e0019 */
[----:B------:R-:W-:Y:S01]  /*60640*/  IMAD.MOV.U32 R17, RZ, RZ, R24 ;  /* 0x000000ffff117224 */ /* 0x000fe200078e0018 */
[----:B----4-:R-:W-:Y:S01]  /*60650*/  STL.64 [R1+0x37d0], R50 ;  /* 0x0037d03201007387 */ /* 0x010fe20000100a00 */
[----:B---3--:R-:W-:Y:S03]  /*60660*/  STL.64 [R1+0x37c8], R48 ;  /* 0x0037c83001007387 */ /* 0x008fe60000100a00 */
[----:B------:R-:W-:Y:S02]  /*60670*/  STL.64 [R1+0x37d8], R16 ;  /* 0x0037d81001007387 */ /* 0x000fe40000100a00 */
[----:B-1----:R-:W3:Y:S01]  /*60680*/  LDL.LU R52, [R1+0x400] ;  /* 0x0004000001347983 */ /* 0x002ee20000300800 */
[----:B------:R-:W3:Y:S01]  /*60690*/  LDL.LU R53, [R1+0x404] ;  /* 0x0004040001357983 */ /* 0x000ee20000300800 */
[----:B------:R-:W4:Y:S02]  /*606a0*/  LDL.LU R54, [R1+0x408] ;  /* 0x0004080001367983 */ /* 0x000f240000300800 */
[----:B------:R-:W4:Y:S02]  /*606b0*/  LDL.LU R55, [R1+0x40c] ;  /* 0x00040c0001377983 */ /* 0x000f240000300800 */
[----:B------:R-:W-:-:S02]  /*606c0*/  IMAD.MOV.U32 R40, RZ, RZ, R60 ;  /* 0x000000ffff287224 */ /* 0x000fc400078e003c */
[----:B------:R-:W-:Y:S01]  /*606d0*/  IMAD.MOV.U32 R41, RZ, RZ, R30 ;  /* 0x000000ffff297224 */ /* 0x000fe200078e001e */
[----:B----4-:R-:W-:Y:S01]  /*606e0*/  STL.64 [R1+0x37f8], R54 ;  /* 0x0037f83601007387 */ /* 0x010fe20000100a00 */
[----:B---3--:R0:W-:Y:S02]  /*606f0*/  STL.64 [R1+0x37f0], R52 ;  /* 0x0037f03401007387 */ /* 0x0081e40000100a00 */
[----:B------:R-:W3:Y:S02]  /*60700*/  LDL.LU R60, [R1+0x3810] ;  /* 0x00381000013c7983 */ /* 0x000ee40000300800 */
[----:B------:R-:W4:Y:S01]  /*60710*/  LDL.LU R30, [R1+0x380c] ;  /* 0x00380c00011e7983 */ /* 0x000f220000300800 */
[----:B------:R-:W2:Y:S01]  /*60720*/  LDL.LU R24, [R1+0x440] ;  /* 0x0004400001187983 */ /* 0x000ea20000300800 */
[----:B------:R-:W2:Y:S02]  /*60730*/  LDL.LU R25, [R1+0x444] ;  /* 0x0004440001197983 */ /* 0x000ea40000300800 */
[----:B------:R-:W2:Y:S02]  /*60740*/  LDL.LU R26, [R1+0x448] ;  /* 0x00044800011a7983 */ /* 0x000ea40000300800 */
[----:B------:R-:W2:Y:S01]  /*60750*/  LDL.LU R27, [R1+0x44c] ;  /* 0x00044c00011b7983 */ /* 0x000ea20000300800 */
[----:B0-----:R-:W2:Y:S01]  /*60760*/  LDL.LU R52, [R1+0x450] ;  /* 0x0004500001347983 */ /* 0x001ea20000300800 */
[----:B------:R-:W2:Y:S02]  /*60770*/  LDL.LU R53, [R1+0x454] ;  /* 0x0004540001357983 */ /* 0x000ea40000300800 */
[----:B------:R-:W2:Y:S02]  /*60780*/  LDL.LU R54, [R1+0x458] ;  /* 0x0004580001367983 */ /* 0x000ea40000300800 */
[----:B------:R-:W2:Y:S02]  /*60790*/  LDL.LU R55, [R1+0x45c] ;  /* 0x00045c0001377983 */ /* 0x000ea40000300800 */
[----:B------:R-:W-:-:S02]  /*607a0*/  IMAD.MOV.U32 R56, RZ, RZ, R31 ;  /* 0x000000ffff387224 */ /* 0x000fc400078e001f */
[----:B------:R-:W-:Y:S01]  /*607b0*/  IMAD.MOV.U32 R57, RZ, RZ, R61 ;  /* 0x000000ffff397224 */ /* 0x000fe200078e003d */
[----:B------:R-:W4:Y:S01]  /*607c0*/  LDL.LU R31, [R1+0x3808] ;  /* 0x00380800011f7983 */ /* 0x000f220000300800 */
        /* <DEDUP_REMOVED lines=10> */
[----:B------:R-:W-:Y:S01]  /*60870*/  IMAD.MOV.U32 R49, RZ, RZ, R18 ;  /* 0x000000ffff317224 */ /* 0x000fe200078e0012 */
[----:B------:R-:W3:Y:S01]  /*60880*/  LDL.LU R17, [R1+0x424] ;  /* 0x0004240001117983 */ /* 0x000ee20000300800 */
[----:B------:R-:W-:-:S02]  /*60890*/  IMAD.MOV.U32 R48, RZ, RZ, R19 ;  /* 0x000000ffff307224 */ /* 0x000fc400078e0013 */
[----:B------:R-:W3:Y:S02]  /*608a0*/  LDL.LU R18, [R1+0x428] ;  /* 0x0004280001127983 */ /* 0x000ee40000300800 */
[----:B------:R-:W3:Y:S01]  /*608b0*/  LDL.LU R19, [R1+0x42c] ;  /* 0x00042c0001137983 */ /* 0x000ee20000300800 */
[----:B------:R-:W3:Y:S01]  /*608c0*/  LDL.LU R32, [R1+0xb30] ;  /* 0x000b300001207983 */ /* 0x000ee20000300800 */
[----:B------:R-:W3:Y:S02]  /*608d0*/  LDL.LU R33, [R1+0xb34] ;  /* 0x000b340001217983 */ /* 0x000ee40000300800 */
[----:B------:R-:W3:Y:S02]  /*608e0*/  LDL.LU R34, [R1+0xb38] ;  /* 0x000b380001227983 */ /* 0x000ee40000300800 */
[----:B------:R-:W3:Y:S02]  /*608f0*/  LDL.LU R35, [R1+0xb3c] ;  /* 0x000b3c0001237983 */ /* 0x000ee40000300800 */
[----:B------:R-:W-:-:S02]  /*60900*/  IMAD.MOV.U32 R20, RZ, RZ, R3 ;  /* 0x000000ffff147224 */ /* 0x000fc400078e0003 */
        /* <DEDUP_REMOVED lines=9> */
[C---:B--2---:R-:W-:Y:S08]  /*609a0*/  HMMA.16816.F32.BF16 R52, R8.reuse, R28, R52 ;  /* 0x0000001c0834723c */ /* 0x044ff00000041834 */
[C---:B------:R-:W-:Y:S11]  /*609b0*/  HMMA.16816.F32.BF16 R40, R8.reuse, R40, R24 ;  /* 0x000000280828723c */ /* 0x040ff60000041818 */
[----:B------:R-:W-:Y:S04]  /*609c0*/  @!UPT UIADD3 URZ, URZ, URZ, URZ ;  /* 0x0000003f3f3ff290 */ /* 0x000fe8000fffe03f */
[----:B------:R-:W-:Y:S01]  /*609d0*/  STL.64 [R1+0x460], R52 ;  /* 0x0004603401007387 */ /* 0x000fe20000100a00 */
[----:B------:R0:W-:Y:S03]  /*609e0*/  STL.64 [R1+0x468], R54 ;  /* 0x0004683601007387 */ /* 0x0001e60000100a00 */
[----:B0-----:R-:W2:Y:S01]  /*609f0*/  LDL.LU.64 R54, [R1+0x37f8] ;  /* 0x0037f80001367983 */ /* 0x001ea20000300a00 */
[----:B------:R-:W2:Y:S02]  /*60a00*/  LDL.LU.64 R52, [R1+0x37f0] ;  /* 0x0037f00001347983 */ /* 0x000ea40000300a00 */
[----:B------:R-:W2:Y:S02]  /*60a10*/  LDL.LU.64 R26, [R1+0x37e8] ;  /* 0x0037e800011a7983 */ /* 0x000ea40000300a00 */
[----:B------:R-:W2:Y:S01]  /*60a20*/  LDL.LU.64 R24, [R1+0x37e0] ;  /* 0x0037e00001187983 */ /* 0x000ea20000300a00 */
[----:B------:R0:W-:Y:S01]  /*60a30*/  STL.64 [R1+0x450], R40 ;  /* 0x0004502801007387 */ /* 0x0001e20000100a00 */
[----:B------:R1:W-:Y:S03]  /*60a40*/  STL.64 [R1+0x458], R42 ;  /* 0x0004582a01007387 */ /* 0x0003e60000100a00 */
[----:B0-----:R-:W4:Y:S01]  /*60a50*/  LDL.LU R40, [R1+0xb10] ;  /* 0x000b100001287983 */ /* 0x001f220000300800 */
[----:B------:R-:W4:Y:S02]  /*60a60*/  LDL.LU R41, [R1+0xb14] ;  /* 0x000b140001297983 */ /* 0x000f240000300800 */
[----:B-1----:R-:W4:Y:S02]  /*60a70*/  LDL.LU R42, [R1+0xb18] ;  /* 0x000b1800012a7983 */ /* 0x002f240000300800 */
[----:B------:R-:W4:Y:S01]  /*60a80*/  LDL.LU R43, [R1+0xb1c] ;  /* 0x000b1c00012b7983 */ /* 0x000f220000300800 */
[C---:B---3--:R-:W-:Y:S08]  /*60a90*/  HMMA.16816.F32.BF16 R48, R8.reuse, R48, R16 ;  /* 0x000000300830723c */ /* 0x048ff00000041810 */
        /* <DEDUP_REMOVED lines=11> */
[----:B------:R-:W3:Y:S01]  /*60b50*/  LDL.LU R25, [R1+0x964] ;  /* 0x0009640001197983 */ /* 0x000ee20000300800 */
[----:B0-----:R-:W3:Y:S01]  /*60b60*/  LDL.LU R26, [R1+0x968] ;  /* 0x00096800011a7983 */ /* 0x001ee20000300800 */
[----:B------:R-:W3:Y:S02]  /*60b70*/  LDL.LU R27, [R1+0x96c] ;  /* 0x00096c00011b7983 */ /* 0x000ee40000300800 */
[----:B------:R-:W2:Y:S01]  /*60b80*/  LDL.LU.64 R16, [R1+0x37d8] ;  /* 0x0037d80001107983 */ /* 0x000ea20000300a00 */
[C---:B------:R-:W-:Y:S01]  /*60b90*/  HMMA.16816.F32.BF16 R56, R8.reuse, R56, R12 ;  /* 0x000000380838723c */ /* 0x040fe2000004180c */
[----:B------:R-:W-:Y:S01]  /*60ba0*/  STL.64 [R1+0x430], R48 ;  /* 0x0004303001007387 */ /* 0x000fe20000100a00 */
[----:B------:R0:W-:Y:S03]  /*60bb0*/  STL.64 [R1+0x438], R50 ;  /* 0x0004383201007387 */ /* 0x0001e60000100a00 */
[----:B0-----:R-:W3:Y:S01]  /*60bc0*/  LDL.LU.64 R50, [R1+0x37d0] ;  /* 0x0037d00001327983 */ /* 0x001ee20000300a00 */
[----:B------:R-:W3:Y:S02]  /*60bd0*/  LDL.LU.64 R48, [R1+0x37c8] ;  /* 0x0037c80001307983 */ /* 0x000ee40000300a00 */
[----:B------:R-:W3:Y:S02]  /*60be0*/  LDL.LU.64 R14, [R1+0x37c0] ;  /* 0x0037c000010e7983 */ /* 0x000ee40000300a00 */
[----:B------:R-:W3:Y:S11]  /*60bf0*/  LDL.LU.64 R12, [R1+0x37b8] ;  /* 0x0037b800010c7983 */ /* 0x000ef60000300a00 */
[----:B------:R-:W-:Y:S02]  /*60c00*/  @!UPT UIADD3 URZ, URZ, URZ, URZ ;  /* 0x0000003f3f3ff290 */ /* 0x000fe4000fffe03f */
[----:B------:R-:W-:Y:S01]  /*60c10*/  STL.64 [R1+0x420], R56 ;  /* 0x0004203801007387 */ /* 0x000fe20000100a00 */
[----:B------:R0:W-:Y:S03]  /*60c20*/  STL.64 [R1+0x428], R58 ;  /* 0x0004283a01007387 */ /* 0x0001e60000100a00 */
[----:B0-----:R-:W3:Y:S01]  /*60c30*/  LDL.LU.64 R58, [R1+0x37b0] ;  /* 0x0037b000013a7983 */ /* 0x001ee20000300a00 */
[----:B------:R-:W3:Y:S01]  /*60c40*/  LDL.LU.64 R56, [R1+0x37a8] ;  /* 0x0037a80001387983 */ /* 0x000ee20000300a00 */
[----:B--2---:R-:W-:Y:S02]  /*60c50*/  HMMA.16816.F32.BF16 R16, R8, R16, R52 ;  /* 0x000000100810723c */ /* 0x004fe40000041834 */
[----:B------:R-:W2:Y:S01]  /*60c60*/  LDL.LU.64 R54, [R1+0x37a0] ;  /* 0x0037a00001367983 */ /* 0x000ea20000300a00 */
[----:B------:R-:W2:Y:S11]  /*60c70*/  LDL.LU.64 R52, [R1+0x3798] ;  /* 0x0037980001347983 */ /* 0x000eb60000300a00 */
[----:B------:R-:W-:Y:S09]  /*60c80*/  @!UPT UIADD3 URZ, URZ, URZ, URZ ;  /* 0x0000003f3f3ff290 */ /* 0x000ff2000fffe03f */
[----:B------:R0:W-:Y:S01]  /*60c90*/  STL.64 [R1+0x410], R16 ;  /* 0x0004101001007387 */ /* 0x0001e20000100a00 */
[----:B------:R3:W-:Y:S03]  /*60ca0*/  STL.64 [R1+0x418], R18 ;  /* 0x0004181201007387 */ /* 0x0007e60000100a00 */
[----:B0-----:R-:W3:Y:S01]  /*60cb0*/  LDL.LU.64 R16, [R1+0x3790] ;  /* 0x0037900001107983 */ /* 0x001ee20000300a00 */
[----:B------:R-:W-:-:S07]  /*60cc0*/  IMAD.MOV.U32 R21, RZ, RZ, R2 ;  /* 0x000000ffff157224 */ /* 0x000fce00078e0002 */
[C---:B------:R-:W-:Y:S08]  /*60cd0*/  HMMA.16816.F32.BF16 R20, R8.reuse, R20, R44 ;  /* 0x000000140814723c */ /* 0x040ff0000004182c */
[----:B---3--:R-:W-:Y:S01]  /*60ce0*/  HMMA.16816.F32.BF16 R16, R8, R16, R48 ;  /* 0x000000100810723c */ /* 0x008fe20000041830 */
[----:B------:R-:W3:Y:S01]  /*60cf0*/  LDL.LU.64 R50, [R1+0x3788] ;  /* 0x0037880001327983 */ /* 0x000ee20000300a00 */
[----:B------:R-:W2:Y:S11]  /*60d00*/  LDL.LU.64 R48, [R1+0x3780] ;  /* 0x0037800001307983 */ /* 0x000eb60000300a00 */
        /* <DEDUP_REMOVED lines=8> */
[----:B---3--:R-:W-:-:S02]  /*60d90*/  IMAD.MOV.U32 R18, RZ, RZ, R51 ;  /* 0x000000ffff127224 */ /* 0x008fc400078e0033 */
[----:B------:R-:W-:Y:S01]  /*60da0*/  IMAD.MOV.U32 R19, RZ, RZ, R50 ;  /* 0x000000ffff137224 */ /* 0x000fe200078e0032 */
[----:B------:R-:W3:Y:S01]  /*60db0*/  LDL.LU R51, [R1+0x377c] ;  /* 0x00377c0001337983 */ /* 0x000ee20000300800 */
[----:B------:R-:W2:Y:S02]  /*60dc0*/  LDL.LU R50, [R1+0x3778] ;  /* 0x0037780001327983 */ /* 0x000ea40000300800 */
[----:B------:R-:W-:Y:S02]  /*60dd0*/  STL [R1+0x336c], R0 ;  /* 0x00336c0001007387 */ /* 0x000fe40000100800 */
        /* <DEDUP_REMOVED lines=21> */
[----:B------:R-:W2:Y:S01]  /*60f30*/  LDL.LU R32, [R1+0xae0] ;  /* 0x000ae00001207983 */ /* 0x000ea20000300800 */
[----:B------:R-:W2:Y:S04]  /*60f40*/  LDL.LU R33, [R1+0xae4] ;  /* 0x000ae40001217983 */ /* 0x000ea80000300800 */
[----:B0-----:R-:W2:Y:S01]  /*60f50*/  LDL.LU R34, [R1+0xae8] ;  /* 0x000ae80001227983 */ /* 0x001ea20000300800 */
[----:B------:R-:W-:-:S02]  /*60f60*/  IMAD.MOV.U32 R35, RZ, RZ, R46 ;  /* 0x000000ffff237224 */ /* 0x000fc400078e002e */
[----:B------:R-:W2:Y:S01]  /*60f70*/  LDL.LU R46, [R1+0x3730] ;  /* 0x00373000012e7983 */ /* 0x000ea20000300800 */
[----:B----4-:R-:W-:Y:S11]  /*60f80*/  HMMA.16816.F32.BF16 R40, R8, R36, R40 ;  /* 0x000000240828723c */ /* 0x010ff60000041828 */
[----:B------:R-:W-:Y:S11]  /*60f90*/  @!UPT UIADD3 URZ, URZ, URZ, URZ ;  /* 0x0000003f3f3ff290 */ /* 0x000ff6000fffe03f */
[----:B------:R-:W-:Y:S01]  /*60fa0*/  @!UPT UIADD3 URZ, URZ, URZ, URZ ;  /* 0x0000003f3f3ff290 */ /* 0x000fe2000fffe03f */
[----:B------:R-:W-:Y:S01]  /*60fb0*/  STL.64 [R1+0x3c0], R40 ;  /* 0x0003c02801007387 */ /* 0x000fe20000100a00 */
[----:B------:R0:W-:Y:S03]  /*60fc0*/  STL.64 [R1+0x3c8], R42 ;  /* 0x0003c82a01007387 */ /* 0x0001e60000100a00 */
[----:B0-----:R-:W4:Y:S01]  /*60fd0*/  LDL.LU.64 R42, [R1+0x3728] ;  /* 0x00372800012a7983 */ /* 0x001f220000300a00 */
[----:B------:R-:W4:Y:S02]  /*60fe0*/  LDL.LU.64 R40, [R1+0x3720] ;  /* 0x0037200001287983 */ /* 0x000f240000300a00 */
[----:B--2---:R0:W-:Y:S02]  /*60ff0*/  STL.64 [R1+0x36c8], R38 ;  /* 0x0036c82601007387 */ /* 0x0041e40000100a00 */
[----:B------:R-:W-:Y:S02]  /*61000*/  IMAD.MOV.U32 R37, RZ, RZ, R47 ;  /* 0x000000ffff257224 */ /* 0x000fe400078e002f */
[----:B0-----:R-:W-:-:S02]  /*61010*/  IMAD.MOV.U32 R38, RZ, RZ, R50 ;  /* 0x000000ffff267224 */ /* 0x001fc400078e0032 */
[----:B---3--:R-:W-:Y:S02]  /*61020*/  IMAD.MOV.U32 R39, RZ, RZ, R51 ;  /* 0x000000ffff277224 */ /* 0x008fe400078e0033 */
[----:B----4-:R-:W-:Y:S02]  /*61030*/  IMAD.MOV.U32 R36, RZ, RZ, R43 ;  /* 0x000000ffff247224 */ /* 0x010fe400078e002b */
[----:B------:R-:W2:Y:S01]  /*61040*/  LDL.LU R43, [R1+0x371c] ;  /* 0x00371c00012b7983 */ /* 0x000ea20000300800 */
[----:B------:R-:W3:Y:S02]  /*61050*/  LDL.LU R47, [R1+0x3718] ;  /* 0x00371800012f7983 */ /* 0x000ee40000300800 */
[----:B------:R-:W4:Y:S02]  /*61060*/  LDL.LU R50, [R1+0x3714] ;  /* 0x0037140001327983 */ /* 0x000f240000300800 */
[----:B------:R-:W4:Y:S01]  /*61070*/  LDL.LU R51, [R1+0x3710] ;  /* 0x0037100001337983 */ /* 0x000f220000300800 */
[C---:B------:R-:W-:Y:S11]  /*61080*/  HMMA.16816.F32.BF16 R4, R8.reuse, R40, R4 ;  /* 0x000000280804723c */ /* 0x040ff60000041804 */
[----:B------:R-:W-:Y:S11]  /*61090*/  @!UPT UIADD3 URZ, URZ, URZ, URZ ;  /* 0x0000003f3f3ff290 */ /* 0x000ff6000fffe03f */
[----:B------:R-:W-:Y:S01]  /*610a0*/  @!UPT UIADD3 URZ, URZ, URZ, URZ ;  /* 0x0000003f3f3ff290 */ /* 0x000fe2000fffe03f */
[----:B------:R-:W-:Y:S01]  /*610b0*/  STL.64 [R1+0x3b0], R4 ;  /* 0x0003b00401007387 */ /* 0x000fe20000100a00 */
[----:B------:R0:W-:Y:S03]  /*610c0*/  STL.64 [R1+0x3b8], R6 ;  /* 0x0003b80601007387 */ /* 0x0001e60000100a00 */
[----:B0-----:R-:W4:Y:S01]  /*610d0*/  LDL.LU.64 R6, [R1+0x3708] ;  /* 0x0037080001067983 */ /* 0x001f220000300a00 */
[----:B------:R-:W4:Y:S03]  /*610e0*/  LDL.LU.64 R4, [R1+0x3700] ;  /* 0x0037000001047983 */ /* 0x000f260000300a00 */
[----:B--2---:R0:W-:Y:S02]  /*610f0*/  STL.64 [R1+0x3698], R42 ;  /* 0x0036982a01007387 */ /* 0x0041e40000100a00 */
[C---:B0-----:R-:W-:Y:S08]  /*61100*/  HMMA.16816.F32.BF16 R40, R8.reuse, R44, R36 ;  /* 0x0000002c0828723c */ /* 0x041ff00000041824 */
[C---:B------:R-:W-:Y:S01]  /*61110*/  HMMA.16816.F32.BF16 R36, R8.reuse, R48, R32 ;  /* 0x000000300824723c */ /* 0x040fe20000041820 */
[----:B---3--:R-:W-:Y:S07]  /*61120*/  STL.64 [R1+0x3690], R46 ;  /* 0x0036902e01007387 */ /* 0x008fee0000100a00 */
[C---:B------:R-:W-:Y:S08]  /*61130*/  HMMA.16816.F32.BF16 R32, R8.reuse, R52, R16 ;  /* 0x000000340820723c */ /* 0x040ff00000041810 */
[----:B------:R-:W-:Y:S01]  /*61140*/  HMMA.16816.F32.BF16 R16, R8, R56, R24 ;  /* 0x000000380810723c */ /* 0x000fe20000041818 */
[----:B------:R-:W-:Y:S01]  /*61150*/  STL.64 [R1+0x3a0], R40 ;  /* 0x0003a02801007387 */ /* 0x000fe20000100a00 */
[----:B------:R-:W-:Y:S02]  /*61160*/  STL.64 [R1+0x3a8], R42 ;  /* 0x0003a82a01007387 */ /* 0x000fe40000100a00 */
[----:B----4-:R-:W-:Y:S03]  /*61170*/  STL.64 [R1+0x3688], R50 ;  /* 0x0036883201007387 */ /* 0x010fe60000100a00 */
[----:B------:R-:W-:Y:S04]  /*61180*/  STL.64 [R1+0x390], R36 ;  /* 0x0003902401007387 */ /* 0x000fe80000100a00 */
[----:B------:R-:W-:Y:S01]  /*61190*/  STL.64 [R1+0x398], R38 ;  /* 0x0003982601007387 */ /* 0x000fe20000100a00 */
[----:B------:R-:W2:Y:S01]  /*611a0*/  LDL.64 R10, [R1+0x78] ;  /* 0x00007800010a7983 */ /* 0x000ea20000100a00 */
[----:B------:R-:W-:Y:S02]  /*611b0*/  HMMA.16816.F32.BF16 R12, R4, R30, R12 ;  /* 0x0000001e040c723c */ /* 0x000fe4000004180c */
[----:B------:R-:W-:Y:S01]  /*611c0*/  STL.64 [R1+0x380], R32 ;  /* 0x0003802001007387 */ /* 0x000fe20000100a00 */
[----:B------:R-:W-:Y:S04]  /*611d0*/  STL.64 [R1+0x388], R34 ;  /* 0x0003882201007387 */ /* 0x000fe80000100a00 */
[----:B--2---:R0:W-:Y:S03]  /*611e0*/  STL.64 [R1+0x36d0], R10 ;  /* 0x0036d00a01007387 */ /* 0x0041e60000100a00 */
[----:B------:R-:W-:Y:S02]  /*611f0*/  STL.64 [R1+0x280], R16 ;  /* 0x0002801001007387 */ /* 0x000fe40000100a00 */
[----:B------:R-:W-:Y:S11]  /*61200*/  STL.64 [R1+0x288], R18 ;  /* 0x0002881201007387 */ /* 0x000ff60000100a00 */
[----:B------:R-:W-:Y:S01]  /*61210*/  STL.64 [R1+0x13c0], R12 ;  /* 0x0013c00c01007387 */ /* 0x000fe20000100a00 */
[----:B------:R-:W-:Y:S01]  /*61220*/  STL.64 [R1+0x13c8], R14 ;  /* 0x0013c80e01007387 */ /* 0x000fe20000100a00 */
[----:B------:R-:W2:Y:S02]  /*61230*/  LDL.LU R24, [R1+0xab0] ;  /* 0x000ab00001187983 */ /* 0x000ea40000300800 */
[----:B------:R-:W2:Y:S02]  /*61240*/  LDL.LU R25, [R1+0xab4] ;  /* 0x000ab40001197983 */ /* 0x000ea40000300800 */
[----:B------:R-:W2:Y:S01]  /*61250*/  LDL.LU R26, [R1+0xab8] ;  /* 0x000ab800011a7983 */ /* 0x000ea20000300800 */
[----:B------:R-:W2:Y:S01]  /*61260*/  LDL.LU R27, [R1+0xabc] ;  /* 0x000abc00011b7983 */ /* 0x000ea20000300800 */
[----:B------:R-:W3:Y:S02]  /*61270*/  LDL.LU R8, [R1+0xa90] ;  /* 0x000a900001087983 */ /* 0x000ee40000300800 */
[----:B------:R-:W3:Y:S01]  /*61280*/  LDL.LU R9, [R1+0xa94] ;  /* 0x000a940001097983 */ /* 0x000ee20000300800 */
[----:B0-----:R-:W4:Y:S01]  /*61290*/  LDL.LU R10, [R1+0xa98] ;  /* 0x000a9800010a7983 */ /* 0x001f220000300800 */
[----:B------:R-:W4:Y:S02]  /*612a0*/  LDL.LU R11, [R1+0xa9c] ;  /* 0x000a9c00010b7983 */ /* 0x000f240000300800 */
[----:B------:R-:W-:-:S02]  /*612b0*/  IMAD.MOV.U32 R56, RZ, RZ, R12 ;  /* 0x000000ffff387224 */ /* 0x000fc400078e000c */
[----:B------:R-:W-:Y:S02]  /*612c0*/  IMAD.MOV.U32 R52, RZ, RZ, R14 ;  /* 0x000000ffff347224 */ /* 0x000fe400078e000e */
[----:B------:R-:W-:Y:S02]  /*612d0*/  IMAD.MOV.U32 R33, RZ, RZ, R54 ;  /* 0x000000ffff217224 */ /* 0x000fe400078e0036 */
[----:B------:R-:W-:Y:S01]  /*612e0*/  IMAD.MOV.U32 R34, RZ, RZ, R55 ;  /* 0x000000ffff227224 */ /* 0x000fe200078e0037 */
[----:B----4-:R0:W-:Y:S01]  /*612f0*/  STL.64 [R1+0x36e8], R10 ;  /* 0x0036e80a01007387 */ /* 0x0101e20000100a00 */
[----:B---3--:R-:W-:Y:S03]  /*61300*/  STL.64 [R1+0x36e0], R8 ;  /* 0x0036e00801007387 */ /* 0x008fe60000100a00 */
[----:B0-----:R-:W2:Y:S01]  /*61310*/  LDL.64 R10, [R1+0xb8] ;  /* 0x0000b800010a7983 */ /* 0x001ea20000100a00 */
[----:B------:R-:W3:Y:S02]  /*61320*/  LDL.LU R48, [R1+0xaa0] ;  /* 0x000aa00001307983 */ /* 0x000ee40000300800 */
[----:B------:R-:W3:Y:S02]  /*61330*/  LDL.LU R49, [R1+0xaa4] ;  /* 0x000aa40001317983 */ /* 0x000ee40000300800 */
[----:B------:R-:W3:Y:S01]  /*61340*/  LDL.LU R50, [R1+0xaa8] ;  /* 0x000aa80001327983 */ /* 0x000ee20000300800 */
[----:B------:R-:W3:Y:S01]  /*61350*/  LDL.LU R51, [R1+0xaac] ;  /* 0x000aac0001337983 */ /* 0x000ee20000300800 */
[----:B------:R-:W4:Y:S02]  /*61360*/  LDL.64 R38, [R1+0x98] ;  /* 0x0000980001267983 */ /* 0x000f240000100a00 */
[----:B------:R-:W3:Y:S02]  /*61370*/  LDL.64 R18, [R1+0x88] ;  /* 0x0000880001127983 */ /* 0x000ee40000100a00 */
        /* <DEDUP_REMOVED lines=10> */
[----:B------:R-:W4:Y:S02]  /*61420*/  LDL.LU R55, [R1+0x36f8] ;  /* 0x0036f80001377983 */ /* 0x000f240000300800 */
[----:B------:R-:W4:Y:S02]  /*61430*/  LDL.LU R35, [R1+0xc7c] ;  /* 0x000c7c0001237983 */ /* 0x000f240000300800 */
[----:B------:R-:W4:Y:S01]  /*61440*/  LDL.64 R42, [R1+0x58] ;  /* 0x00005800012a7983 */ /* 0x000f220000100a00 */
[----:B------:R3:W-:Y:S01]  /*61450*/  STL.64 [R1+0x3668], R30 ;  /* 0x0036681e01007387 */ /* 0x0007e20000100a00 */
[----:B------:R-:W4:Y:S02]  /*61460*/  LDL.LU R28, [R1+0xa80] ;  /* 0x000a8000011c7983 */ /* 0x000f240000300800 */
[----:B------:R-:W4:Y:S01]  /*61470*/  LDL.LU R29, [R1+0xa84] ;  /* 0x000a8400011d7983 */ /* 0x000f220000300800 */
[----:B--2---:R-:W-:Y:S01]  /*61480*/  HMMA.16816.F32.BF16 R24, R4, R10, R24 ;  /* 0x0000000a0418723c */ /* 0x004fe20000041818 */
[----:B------:R-:W-:-:S02]  /*61490*/  IMAD.MOV.U32 R21, RZ, RZ, R10 ;  /* 0x000000ffff157224 */ /* 0x000fc400078e000a */
[----:B------:R-:W-:Y:S02]  /*614a0*/  IMAD.MOV.U32 R20, RZ, RZ, R11 ;  /* 0x000000ffff147224 */ /* 0x000fe400078e000b */
[----:B---3--:R-:W-:Y:S02]  /*614b0*/  IMAD.MOV.U32 R30, RZ, RZ, R54 ;  /* 0x000000ffff1e7224 */ /* 0x008fe400078e0036 */
[----:B----4-:R-:W-:Y:S01]  /*614c0*/  IMAD.MOV.U32 R31, RZ, RZ, R55 ;  /* 0x000000ffff1f7224 */ /* 0x010fe200078e0037 */
[----:B------:R-:W2:Y:S01]  /*614d0*/  LDL.LU R54, [R1+0x36f4] ;  /* 0x0036f40001367983 */ /* 0x000ea20000300800 */
[----:B------:R-:W2:Y:S02]  /*614e0*/  LDL.LU R55, [R1+0x36f0] ;  /* 0x0036f00001377983 */ /* 0x000ea40000300800 */
[----:B------:R-:W-:Y:S02]  /*614f0*/  STL [R1+0x33b0], R56 ;  /* 0x0033b03801007387 */ /* 0x000fe40000100800 */
[----:B------:R-:W-:Y:S01]  /*61500*/  STL [R1+0x3370], R52 ;  /* 0x0033703401007387 */ /* 0x000fe20000100800 */
[----:B------:R-:W3:Y:S01]  /*61510*/  LDL.LU.64 R10, [R1+0x36e8] ;  /* 0x0036e800010a7983 */ /* 0x000ee20000300a00 */
[----:B------:R-:W3:Y:S08]  /*61520*/  LDL.LU.64 R8, [R1+0x36e0] ;  /* 0x0036e00001087983 */ /* 0x000ef00000300a00 */
[----:B------:R-:W-:Y:S02]  /*61530*/  STL.64 [R1+0x1380], R24 ;  /* 0x0013801801007387 */ /* 0x000fe40000100a00 */
[----:B------:R-:W-:Y:S01]  /*61540*/  IMAD.MOV.U32 R53, RZ, RZ, R26 ;  /* 0x000000ffff357224 */ /* 0x000fe200078e001a */
[----:B------:R0:W-:Y:S04]  /*61550*/  STL.64 [R1+0x1388], R26 ;  /* 0x0013881a01007387 */ /* 0x0001e80000100a00 */
[----:B0-----:R-:W4:Y:S01]  /*61560*/  LDL.LU.64 R26, [R1+0x36d8] ;  /* 0x0036d800011a7983 */ /* 0x001f220000300a00 */
[----:B------:R-:W-:-:S02]  /*61570*/  IMAD.MOV.U32 R57, RZ, RZ, R24 ;  /* 0x000000ffff397224 */ /* 0x000fc400078e0018 */
[----:B------:R-:W-:Y:S02]  /*61580*/  IMAD.MOV.U32 R25, RZ, RZ, R38 ;  /* 0x000000ffff197224 */ /* 0x000fe400078e0026 */
[----:B------:R-:W-:Y:S01]  /*61590*/  IMAD.MOV.U32 R24, RZ, RZ, R39 ;  /* 0x000000ffff187224 */ /* 0x000fe200078e0027 */
[C---:B---3--:R-:W-:Y:S08]  /*615a0*/  HMMA.16816.F32.BF16 R8, R4.reuse, R38, R8 ;  /* 0x000000260408723c */ /* 0x048ff00000041808 */
[C---:B----4-:R-:W-:Y:S01]  /*615b0*/  HMMA.16816.F32.BF16 R48, R4.reuse, R26, R48 ;  /* 0x0000001a0430723c */ /* 0x050fe20000041830 */
[----:B--2---:R0:W-:Y:S01]  /*615c0*/  STL.64 [R1+0x3678], R54 ;  /* 0x0036783601007387 */ /* 0x0041e20000100a00 */
[----:B------:R-:W-:Y:S03]  /*615d0*/  STL [R1+0x3670], R53 ;  /* 0x0036703501007387 */ /* 0x000fe60000100800 */
[----:B0-----:R-:W2:Y:S11]  /*615e0*/  LDL.64 R54, [R1+0x68] ;  /* 0x0000680001367983 */ /* 0x001eb60000100a00 */
[----:B------:R-:W-:Y:S07]  /*615f0*/  @!UPT UIADD3 URZ, URZ, URZ, URZ ;  /* 0x0000003f3f3ff290 */ /* 0x000fee000fffe03f */
        /* <DEDUP_REMOVED lines=8> */
[----:B0-----:R-:W4:Y:S01]  /*61680*/  LDL.LU.64 R10, [R1+0x36d0] ;  /* 0x0036d000010a7983 */ /* 0x001f220000300a00 */
[----:B------:R-:W3:Y:S01]  /*61690*/  LDL.LU.64 R38, [R1+0x36c8] ;  /* 0x0036c80001267983 */ /* 0x000ee20000300a00 */
[C---:B------:R-:W-:Y:S11]  /*616a0*/  HMMA.16816.F32.BF16 R28, R4.reuse, R18, R28 ;  /* 0x00000012041c723c */ /* 0x040ff6000004181c */
[----:B------:R-:W-:Y:S11]  /*616b0*/  @!UPT UIADD3 URZ, URZ, URZ, URZ ;  /* 0x0000003f3f3ff290 */ /* 0x000ff6000fffe03f */
[----:B------:R-:W-:Y:S01]  /*616c0*/  @!UPT UIADD3 URZ, URZ, URZ, URZ ;  /* 0x0000003f3f3ff290 */ /* 0x000fe2000fffe03f */
[----:B------:R0:W-:Y:S02]  /*616d0*/  STL.64 [R1+0x1190], R28 ;  /* 0x0011901c01007387 */ /* 0x0001e40000100a00 */
[----:B0-----:R-:W-:Y:S02]  /*616e0*/  IMAD.MOV.U32 R29, RZ, RZ, R18 ;  /* 0x000000ffff1d7224 */ /* 0x001fe400078e0012 */
[----:B------:R-:W-:Y:S01]  /*616f0*/  IMAD.MOV.U32 R28, RZ, RZ, R19 ;  /* 0x000000ffff1c7224 */ /* 0x000fe200078e0013 */
[----:B------:R-:W-:Y:S01]  /*61700*/  STL.64 [R1+0x1198], R30 ;  /* 0x0011981e01007387 */ /* 0x000fe20000100a00 */
[C---:B--2---:R-:W-:Y:S08]  /*61710*/  HMMA.16816.F32.BF16 R32, R4.reuse, R54, R32 ;  /* 0x000000360420723c */ /* 0x044ff00000041820 */
[C---:B----4-:R-:W-:Y:S01]  /*61720*/  HMMA.16816.F32.BF16 R16, R4.reuse, R10, R12 ;  /* 0x0000000a0410723c */ /* 0x050fe2000004180c */
[----:B------:R-:W0:Y:S04]  /*61730*/  LDSM.16.MT88.4 R12, [R3+0x6000] ;  /* 0x00600000030c783b */ /* 0x000e280000004200 */
[----:B0-----:R3:W-:Y:S11]  /*61740*/  STL.64 [R1+0x35f0], R14 ;  /* 0x0035f00e01007387 */ /* 0x0017f60000100a00 */
[----:B------:R-:W-:Y:S07]  /*61750*/  @!UPT UIADD3 URZ, URZ, URZ, URZ ;  /* 0x0000003f3f3ff290 */ /* 0x000fee000fffe03f */
[----:B------:R-:W-:Y:S02]  /*61760*/  STL.64 [R1+0x1160], R16 ;  /* 0x0011601001007387 */ /* 0x000fe40000100a00 */
[----:B------:R-:W-:Y:S02]  /*61770*/  STL.64 [R1+0x1168], R18 ;  /* 0x0011681201007387 */ /* 0x000fe40000100a00 */
[----:B------:R0:W-:Y:S02]  /*61780*/  STL.64 [R1+0x35e8], R12 ;  /* 0x0035e80c01007387 */ /* 0x0001e40000100a00 */
[----:B---3--:R-:W-:Y:S02]  /*61790*/  IMAD.MOV.U32 R14, RZ, RZ, R39 ;  /* 0x000000ffff0e7224 */ /* 0x008fe400078e0027 */
[----:B------:R-:W-:Y:S01]  /*617a0*/  IMAD.MOV.U32 R15, RZ, RZ, R38 ;  /* 0x000000ffff0f7224 */ /* 0x000fe200078e0026 */
[----:B0-----:R-:W2:Y:S01]  /*617b0*/  LDL.LU R12, [R1+0xa00] ;  /* 0x000a0000010c7983 */ /* 0x001ea20000300800 */
[----:B------:R-:W2:Y:S02]  /*617c0*/  LDL.LU R13, [R1+0xa04] ;  /* 0x000a0400010d7983 */ /* 0x000ea40000300800 */
[----:B------:R-:W3:Y:S02]  /*617d0*/  LDL.LU R39, [R1+0x36c4] ;  /* 0x0036c40001277983 */ /* 0x000ee40000300800 */
[----:B------:R-:W4:Y:S01]  /*617e0*/  LDL.LU R38, [R1+0x36c0] ;  /* 0x0036c00001267983 */ /* 0x000f220000300800 */
[----:B------:R-:W2:Y:S01]  /*617f0*/  LDL.LU R16, [R1+0xc40] ;  /* 0x000c400001107983 */ /* 0x000ea20000300800 */
[----:B------:R-:W2:Y:S02]  /*61800*/  LDL.LU R17, [R1+0xc44] ;  /* 0x000c440001117983 */ /* 0x000ea40000300800 */
[----:B------:R-:W2:Y:S02]  /*61810*/  LDL.LU R18, [R1+0xc48] ;  /* 0x000c480001127983 */ /* 0x000ea40000300800 */
[----:B------:R-:W2:Y:S01]  /*61820*/  LDL.LU R19, [R1+0xc4c] ;  /* 0x000c4c0001137983 */ /* 0x000ea20000300800 */
[----:B------:R-:W-:Y:S01]  /*61830*/  STL.64 [R1+0x1180], R32 ;  /* 0x0011802001007387 */ /* 0x000fe20000100a00 */
[----:B------:R0:W-:Y:S03]  /*61840*/  STL.64 [R1+0x1188], R34 ;  /* 0x0011882201007387 */ /* 0x0001e60000100a00 */
[----:B0-----:R-:W2:Y:S01]  /*61850*/  LDL.LU.64 R34, [R1+0x36b8] ;  /* 0x0036b80001227983 */ /* 0x001ea20000300a00 */
[----:B------:R-:W-:Y:S01]  /*61860*/  HMMA.16816.F32.BF16 R44, R4, R42, R44 ;  /* 0x0000002a042c723c */ /* 0x000fe2000004182c */
[----:B------:R-:W-:-:S02]  /*61870*/  IMAD.MOV.U32 R2, RZ, RZ, R54 ;  /* 0x000000ffff027224 */ /* 0x000fc400078e0036 */
[----:B------:R-:W-:-:S05]  /*61880*/  IMAD.MOV.U32 R0, RZ, RZ, R55 ;  /* 0x000000ffff007224 */ /* 0x000fca00078e0037 */
[----:B------:R-:W-:Y:S01]  /*61890*/  HMMA.16816.F32.BF16 R52, R4, R22, R48 ;  /* 0x000000160434723c */ /* 0x000fe20000041830 */
[----:B------:R-:W-:Y:S02]  /*618a0*/  IMAD.MOV.U32 R9, RZ, RZ, R42 ;  /* 0x000000ffff097224 */ /* 0x000fe400078e002a */
[----:B------:R-:W-:Y:S11]  /*618b0*/  IMAD.MOV.U32 R8, RZ, RZ, R43 ;  /* 0x000000ffff087224 */ /* 0x000ff600078e002b */
[----:B------:R-:W-:Y:S01]  /*618c0*/  @!UPT UIADD3 URZ, URZ, URZ, URZ ;  /* 0x0000003f3f3ff290 */ /* 0x000fe2000fffe03f */
[----:B------:R0:W-:Y:S01]  /*618d0*/  STL.64 [R1+0x1170], R44 ;  /* 0x0011702c01007387 */ /* 0x0001e20000100a00 */
[----:B------:R1:W-:Y:S02]  /*618e0*/  STL.64 [R1+0x1178], R46 ;  /* 0x0011782e01007387 */ /* 0x0003e40000100a00 */
[----:B------:R-:W3:Y:S02]  /*618f0*/  LDL.LU R40, [R1+0xc30] ;  /* 0x000c300001287983 */ /* 0x000ee40000300800 */
[----:B------:R-:W3:Y:S01]  /*61900*/  LDL.LU R41, [R1+0xc34] ;  /* 0x000c340001297983 */ /* 0x000ee20000300800 */
[----:B------:R-:W3:Y:S01]  /*61910*/  LDL.LU R42, [R1+0xc38] ;  /* 0x000c3800012a7983 */ /* 0x000ee20000300800 */
[----:B------:R-:W3:Y:S03]  /*61920*/  LDL.LU R43, [R1+0xc3c] ;  /* 0x000c3c00012b7983 */ /* 0x000ee60000300800 */
[----:B0-----:R-:W3:Y:S01]  /*61930*/  LDL.LU R44, [R1+0xc20] ;  /* 0x000c2000012c7983 */ /* 0x001ee20000300800 */
[----:B------:R-:W3:Y:S02]  /*61940*/  LDL.LU R45, [R1+0xc24] ;  /* 0x000c2400012d7983 */ /* 0x000ee40000300800 */
[----:B-1----:R-:W3:Y:S02]  /*61950*/  LDL.LU R46, [R1+0xc28] ;  /* 0x000c2800012e7983 */ /* 0x002ee40000300800 */
[----:B------:R-:W3:Y:S01]  /*61960*/  LDL.LU R47, [R1+0xc2c] ;  /* 0x000c2c00012f7983 */ /* 0x000ee20000300800 */
[----:B------:R-:W3:Y:S01]  /*61970*/  LDL.LU R48, [R1+0xc10] ;  /* 0x000c100001307983 */ /* 0x000ee20000300800 */
[----:B------:R0:W-:Y:S02]  /*61980*/  STL.64 [R1+0xc70], R52 ;  /* 0x000c703401007387 */ /* 0x0001e40000100a00 */
[----:B------:R1:W-:Y:S02]  /*61990*/  STL.64 [R1+0xc78], R54 ;  /* 0x000c783601007387 */ /* 0x0003e40000100a00 */
[----:B------:R-:W3:Y:S01]  /*619a0*/  LDL.LU R49, [R1+0xc14] ;  /* 0x000c140001317983 */ /* 0x000ee20000300800 */
[----:B------:R-:W3:Y:S01]  /*619b0*/  LDL.LU R50, [R1+0xc18] ;  /* 0x000c180001327983 */ /* 0x000ee20000300800 */
[----:B------:R-:W3:Y:S02]  /*619c0*/  LDL.LU R51, [R1+0xc1c] ;  /* 0x000c1c0001337983 */ /* 0x000ee40000300800 */
[----:B------:R1:W-:Y:S01]  /*619d0*/  STL.64 [R1+0x3630], R22 ;  /* 0x0036301601007387 */ /* 0x0003e20000100a00 */
[----:B0-----:R-:W3:Y:S01]  /*619e0*/  LDL.LU R52, [R1+0xc00] ;  /* 0x000c000001347983 */ /* 0x001ee20000300800 */
[----:B--2---:R-:W-:-:S02]  /*619f0*/  IMAD.MOV.U32 R53, RZ, RZ, R34 ;  /* 0x000000ffff357224 */ /* 0x004fc400078e0022 */
[----:B-1----:R-:W-:Y:S01]  /*61a00*/  IMAD.MOV.U32 R54, RZ, RZ, R35 ;  /* 0x000000ffff367224 */ /* 0x002fe200078e0023 */
[----:B------:R-:W2:Y:S01]  /*61a10*/  LDL.LU R34, [R1+0x36b4] ;  /* 0x0036b40001227983 */ /* 0x000ea20000300800 */
[----:B------:R-:W2:Y:S02]  /*61a20*/  LDL.LU R35, [R1+0x36b0] ;  /* 0x0036b00001237983 */ /* 0x000ea40000300800 */
[----:B------:R-:W-:Y:S02]  /*61a30*/  IMAD.MOV.U32 R23, RZ, RZ, R28 ;  /* 0x000000ffff177224 */ /* 0x000fe400078e001c */
[----:B------:R-:W3:Y:S02]  /*61a40*/  LDL.LU R55, [R1+0xc0c] ;  /* 0x000c0c0001377983 */ /* 0x000ee40000300800 */
[----:B------:R-:W-:Y:S01]  /*61a50*/  IMAD.MOV.U32 R22, RZ, RZ, R29 ;  /* 0x000000ffff167224 */ /* 0x000fe200078e001d */
[----:B------:R-:W3:Y:S01]  /*61a60*/  LDL.LU R28, [R1+0xbf0] ;  /* 0x000bf000011c7983 */ /* 0x000ee20000300800 */
[----:B------:R-:W3:Y:S02]  /*61a70*/  LDL.LU R29, [R1+0xbf4] ;  /* 0x000bf400011d7983 */ /* 0x000ee40000300800 */
[----:B------:R-:W3:Y:S02]  /*61a80*/  LDL.LU R30, [R1+0xbf8] ;  /* 0x000bf800011e7983 */ /* 0x000ee40000300800 */
[----:B------:R-:W3:Y:S01]  /*61a90*/  LDL.LU R31, [R1+0xbfc] ;  /* 0x000bfc00011f7983 */ /* 0x000ee20000300800 */
[----:B--2---:R-:W-:Y:S11]  /*61aa0*/  HMMA.16816.F32.BF16 R16, R4, R34, R16 ;  /* 0x000000220410723c */ /* 0x004ff60000041810 */
[----:B------:R-:W-:Y:S11]  /*61ab0*/  @!UPT UIADD3 URZ, URZ, URZ, URZ ;  /* 0x0000003f3f3ff290 */ /* 0x000ff6000fffe03f */
[----:B------:R-:W-:Y:S01]  /*61ac0*/  @!UPT UIADD3 URZ, URZ, URZ, URZ ;  /* 0x0000003f3f3ff290 */ /* 0x000fe2000fffe03f */
[----:B------:R0:W-:Y:S01]  /*61ad0*/  STL.64 [R1+0xc60], R16 ;  /* 0x000c601001007387 */ /* 0x0001e20000100a00 */
[----:B------:R3:W-:Y:S03]  /*61ae0*/  STL.64 [R1+0xc68], R18 ;  /* 0x000c681201007387 */ /* 0x0007e60000100a00 */
[----:B0-----:R-:W2:Y:S01]  /*61af0*/  LDL.LU R16, [R1+0xa60] ;  /* 0x000a600001107983 */ /* 0x001ea20000300800 */
[----:B----4-:R-:W-:Y:S02]  /*61b00*/  IMAD.MOV.U32 R17, RZ, RZ, R38 ;  /* 0x000000ffff117224 */ /* 0x010fe400078e0026 */
[----:B------:R-:W4:Y:S02]  /*61b10*/  LDL.LU R38, [R1+0x36ac] ;  /* 0x0036ac0001267983 */ /* 0x000f240000300800 */
[----:B---3--:R-:W-:Y:S02]  /*61b20*/  IMAD.MOV.U32 R18, RZ, RZ, R39 ;  /* 0x000000ffff127224 */ /* 0x008fe400078e0027 */
[----:B------:R-:W4:Y:S01]  /*61b30*/  LDL.LU R39, [R1+0x36a8] ;  /* 0x0036a80001277983 */ /* 0x000f220000300800 */
[----:B------:R-:W2:Y:S02]  /*61b40*/  LDL.LU R19, [R1+0xa6c] ;  /* 0x000a6c0001137983 */ /* 0x000ea40000300800 */
[----:B------:R0:W-:Y:S02]  /*61b50*/  STL.64 [R1+0x3628], R34 ;  /* 0x0036282201007387 */ /* 0x0001e40000100a00 */
[----:B------:R-:W3:Y:S01]  /*61b60*/  LDL.LU R32, [R1+0xa10] ;  /* 0x000a100001207983 */ /* 0x000ee20000300800 */
[----:B------:R-:W3:Y:S01]  /*61b70*/  LDL.LU R33, [R1+0xa14] ;  /* 0x000a140001217983 */ /* 0x000ee20000300800 */
[----:B0-----:R-:W-:-:S02]  /*61b80*/  IMAD.MOV.U32 R34, RZ, RZ, R59 ;  /* 0x000000ffff227224 */ /* 0x001fc400078e003b */
[----:B------:R-:W-:Y:S01]  /*61b90*/  IMAD.MOV.U32 R35, RZ, RZ, R58 ;  /* 0x000000ffff237224 */ /* 0x000fe200078e003a */
[----:B------:R-:W2:Y:S01]  /*61ba0*/  LDL.LU R59, [R1+0x36a4] ;  /* 0x0036a400013b7983 */ /* 0x000ea20000300800 */
[----:B------:R-:W2:Y:S01]  /*61bb0*/  LDL.LU R58, [R1+0x36a0] ;  /* 0x0036a000013a7983 */ /* 0x000ea20000300800 */
[C---:B----4-:R-:W-:Y:S11]  /*61bc0*/  HMMA.16816.F32.BF16 R40, R4.reuse, R38, R40 ;  /* 0x000000260428723c */ /* 0x050ff60000041828 */
[----:B------:R-:W-:Y:S11]  /*61bd0*/  @!UPT UIADD3 URZ, URZ, URZ, URZ ;  /* 0x0000003f3f3ff290 */ /* 0x000ff6000fffe03f */
[----:B------:R-:W-:Y:S01]  /*61be0*/  @!UPT UIADD3 URZ, URZ, URZ, URZ ;  /* 0x0000003f3f3ff290 */ /* 0x000fe2000fffe03f */
[----:B------:R-:W-:Y:S01]  /*61bf0*/  STL.64 [R1+0xc50], R40 ;  /* 0x000c502801007387 */ /* 0x000fe20000100a00 */
[----:B------:R0:W-:Y:S03]  /*61c00*/  STL.64 [R1+0xc58], R42 ;  /* 0x000c582a01007387 */ /* 0x0001e60000100a00 */
[----:B0-----:R-:W4:Y:S01]  /*61c10*/  LDL.LU.64 R42, [R1+0x3698] ;  /* 0x00369800012a7983 */ /* 0x001f220000300a00 */
[----:B------:R-:W-:Y:S01]  /*61c20*/  STL.64 [R1+0x3620], R38 ;  /* 0x0036202601007387 */ /* 0x000fe20000100a00 */
[C---:B----4-:R-:W-:Y:S11]  /*61c30*/  HMMA.16816.F32.BF16 R44, R4.reuse, R42, R44 ;  /* 0x0000002a042c723c */ /* 0x050ff6000004182c */
        /* <DEDUP_REMOVED lines=9> */
[----:B------:R-:W2:Y:S01]  /*61cd0*/  LDL.LU R43, [R1+0xa2c] ;  /* 0x000a2c00012b7983 */ /* 0x000ea20000300800 */
[----:B----4-:R-:W-:Y:S11]  /*61ce0*/  HMMA.16816.F32.BF16 R48, R4, R46, R48 ;  /* 0x0000002e0430723c */ /* 0x010ff60000041830 */
[----:B------:R-:W-:Y:S11]  /*61cf0*/  @!UPT UIADD3 URZ, URZ, URZ, URZ ;  /* 0x0000003f3f3ff290 */ /* 0x000ff6000fffe03f */
[----:B------:R-:W-:Y:S01]  /*61d00*/  @!UPT UIADD3 URZ, URZ, URZ, URZ ;  /* 0x0000003f3f3ff290 */ /* 0x000fe2000fffe03f */
[----:B------:R-:W-:Y:S01]  /*61d10*/  STL.64 [R1+0xaa0], R48 ;  /* 0x000aa03001007387 */ /* 0x000fe20000100a00 */
[----:B------:R0:W-:Y:S03]  /*61d20*/  STL.64 [R1+0xaa8], R50 ;  /* 0x000aa83201007387 */ /* 0x0001e60000100a00 */
[----:B0-----:R-:W4:Y:S01]  /*61d30*/  LDL.LU.64 R50, [R1+0x3688] ;  /* 0x0036880001327983 */ /* 0x001f220000300a00 */
[----:B------:R2:W-:Y:S02]  /*61d40*/  STL.64 [R1+0x3610], R46 ;  /* 0x0036102e01007387 */ /* 0x0005e40000100a00 */
[----:B------:R-:W3:Y:S02]  /*61d50*/  LDL.LU R44, [R1+0xa30] ;  /* 0x000a3000012c7983 */ /* 0x000ee40000300800 */
[----:B------:R-:W3:Y:S02]  /*61d60*/  LDL.LU R45, [R1+0xa34] ;  /* 0x000a3400012d7983 */ /* 0x000ee40000300800 */
[----:B--2---:R-:W-:-:S02]  /*61d70*/  IMAD.MOV.U32 R46, RZ, RZ, R58 ;  /* 0x000000ffff2e7224 */ /* 0x004fc400078e003a */
        /* <DEDUP_REMOVED lines=9> */
[----:B------:R-:W2:Y:S02]  /*61e10*/  LDL.LU R53, [R1+0x3670] ;  /* 0x0036700001357983 */ /* 0x000ea40000300800 */
[----:B------:R-:W-:Y:S01]  /*61e20*/  STL.64 [R1+0x3608], R50 ;  /* 0x0036083201007387 */ /* 0x000fe20000100a00 */
[C---:B----4-:R-:W-:Y:S08]  /*61e30*/  HMMA.16816.F32.BF16 R28, R4.reuse, R54, R28 ;  /* 0x00000036041c723c */ /* 0x050ff0000004181c */
[----:B--2---:R-:W-:Y:S11]  /*61e40*/  HMMA.16816.F32.BF16 R4, R4, R58, R16 ;  /* 0x0000003a0404723c */ /* 0x004ff60000041810 */
[----:B------:R-:W-:Y:S04]  /*61e50*/  @!UPT UIADD3 URZ, URZ, URZ, URZ ;  /* 0x0000003f3f3ff290 */ /* 0x000fe8000fffe03f */
[----:B------:R-:W-:Y:S01]  /*61e60*/  STL.64 [R1+0xa80], R28 ;  /* 0x000a801c01007387 */ /* 0x000fe20000100a00 */
[----:B------:R0:W-:Y:S03]  /*61e70*/  STL.64 [R1+0xa88], R30 ;  /* 0x000a881e01007387 */ /* 0x0001e60000100a00 */
[----:B0-----:R-:W2:Y:S01]  /*61e80*/  LDL.LU.64 R30, [R1+0x3668] ;  /* 0x00366800011e7983 */ /* 0x001ea20000300a00 */
[----:B------:R-:W-:Y:S02]  /*61e90*/  STL.64 [R1+0x3600], R54 ;  /* 0x0036003601007387 */ /* 0x000fe40000100a00 */
[----:B------:R0:W-:Y:S02]  /*61ea0*/  STL [R1+0x35f8], R53 ;  /* 0x0035f83501007387 */ /* 0x0001e40000100800 */
[----:B------:R-:W4:Y:S01]  /*61eb0*/  LDL.LU R52, [R1+0xa40] ;  /* 0x000a400001347983 */ /* 0x000f220000300800 */
[----:B0-----:R-:W4:Y:S01]  /*61ec0*/  LDL.LU R53, [R1+0xa44] ;  /* 0x000a440001357983 */ /* 0x001f220000300800 */
[----:B------:R-:W4:Y:S02]  /*61ed0*/  LDL.LU R54, [R1+0xa48] ;  /* 0x000a480001367983 */ /* 0x000f240000300800 */
[----:B------:R-:W4:Y:S02]  /*61ee0*/  LDL.LU R55, [R1+0xa4c] ;  /* 0x000a4c0001377983 */ /* 0x000f240000300800 */
[----:B------:R-:W3:Y:S01]  /*61ef0*/  LDL.LU.64 R18, [R1+0x3660] ;  /* 0x0036600001127983 */ /* 0x000ee20000300a00 */
[----:B------:R-:W3:Y:S01]  /*61f00*/  LDL.LU.64 R16, [R1+0x3658] ;  /* 0x0036580001107983 */ /* 0x000ee20000300a00 */
[----:B------:R0:W-:Y:S02]  /*61f10*/  STL.64 [R1+0xa60], R4 ;  /* 0x000a600401007387 */ /* 0x0001e40000100a00 */
[----:B------:R1:W-:Y:S01]  /*61f20*/  STL.64 [R1+0xa68], R6 ;  /* 0x000a680601007387 */ /* 0x0003e20000100a00 */
[----:B0-----:R-:W3:Y:S01]  /*61f30*/  LDL.LU R4, [R1+0xa50] ;  /* 0x000a500001047983 */ /* 0x001ee20000300800 */
[----:B------:R-:W3:Y:S02]  /*61f40*/  LDL.LU R5, [R1+0xa54] ;  /* 0x000a540001057983 */ /* 0x000ee40000300800 */
[----:B-1----:R-:W3:Y:S02]  /*61f50*/  LDL.LU R6, [R1+0xa58] ;  /* 0x000a580001067983 */ /* 0x002ee40000300800 */
[----:B------:R-:W3:Y:S02]  /*61f60*/  LDL.LU R7, [R1+0xa5c] ;  /* 0x000a5c0001077983 */ /* 0x000ee40000300800 */
[----:B------:R-:W-:-:S02]  /*61f70*/  IMAD.MOV.U32 R50, RZ, RZ, R21 ;  /* 0x000000ffff327224 */ /* 0x000fc400078e0015 */
[----:B------:R-:W-:Y:S01]  /*61f80*/  IMAD.MOV.U32 R51, RZ, RZ, R20 ;  /* 0x000000ffff337224 */ /* 0x000fe200078e0014 */
[----:B------:R-:W-:Y:S01]  /*61f90*/  STL.64 [R1+0x3640], R58 ;  /* 0x0036403a01007387 */ /* 0x000fe20000100a00 */
[----:B------:R-:W-:Y:S02]  /*61fa0*/  STL [R1+0x3638], R57 ;  /* 0x0036383901007387 */ /* 0x000fe40000100800 */
[----:B------:R-:W-:Y:S02]  /*61fb0*/  IMAD.MOV.U32 R38, RZ, RZ, R25 ;  /* 0x000000ffff267224 */ /* 0x000fe400078e0019 */
[----:B------:R-:W-:Y:S01]  /*61fc0*/  IMAD.MOV.U32 R39, RZ, RZ, R24 ;  /* 0x000000ffff277224 */ /* 0x000fe200078e0018 */
[----:B--2---:R4:W-:Y:S01]  /*61fd0*/  STL.64 [R1+0x3648], R30 ;  /* 0x0036481e01007387 */ /* 0x0049e20000100a00 */
[C---:B---3--:R-:W-:Y:S08]  /*61fe0*/  HMMA.16816.F32.BF16 R4, R16.reuse, R30, R4 ;  /* 0x0000001e1004723c */ /* 0x048ff00000041804 */
[C---:B----4-:R-:W-:Y:S11]  /*61ff0*/  HMMA.16816.F32.BF16 R28, R16.reuse, R50, R52 ;  /* 0x00000032101c723c */ /* 0x050ff60000041834 */
[----:B------:R-:W-:Y:S04]  /*62000*/  @!UPT UIADD3 URZ, URZ, URZ, URZ ;  /* 0x0000003f3f3ff290 */ /* 0x000fe8000fffe03f */
[----:B------:R-:W-:Y:S01]  /*62010*/  STL.64 [R1+0x1310], R4 ;  /* 0x0013100401007387 */ /* 0x000fe20000100a00 */
[----:B------:R0:W-:Y:S02]  /*62020*/  STL.64 [R1+0x1318], R6 ;  /* 0x0013180601007387 */ /* 0x0001e40000100a00 */
[C---:B0-----:R-:W-:Y:S01]  /*62030*/  HMMA.16816.F32.BF16 R4, R16.reuse, R26, R44 ;  /* 0x0000001a1004723c */ /* 0x041fe2000004182c */
[----:B------:R0:W-:Y:S04]  /*62040*/  STL.64 [R1+0x3650], R26 ;  /* 0x0036501a01007387 */ /* 0x0001e80000100a00 */
[----:B------:R-:W-:Y:S02]  /*62050*/  STL.64 [R1+0x1300], R28 ;  /* 0x0013001c01007387 */ /* 0x000fe40000100a00 */
[----:B------:R-:W-:Y:S01]  /*62060*/  STL.64 [R1+0x1308], R30 ;  /* 0x0013081e01007387 */ /* 0x000fe20000100a00 */
[C---:B------:R-:W-:Y:S08]  /*62070*/  HMMA.16816.F32.BF16 R20, R16.reuse, R22, R32 ;  /* 0x000000161014723c */ /* 0x040ff00000041820 */
[C---:B0-----:R-:W-:Y:S07]  /*62080*/  HMMA.16816.F32.BF16 R24, R16.reuse, R38, R40 ;  /* 0x000000261018723c */ /* 0x041fee0000041828 */
[----:B------:R-:W-:Y:S01]  /*62090*/  STL.64 [R1+0x12f0], R4 ;  /* 0x0012f00401007387 */ /* 0x000fe20000100a00 */
[----:B------:R0:W-:Y:S02]  /*620a0*/  STL.64 [R1+0x12f8], R6 ;  /* 0x0012f80601007387 */ /* 0x0001e40000100a00 */
[----:B0-----:R-:W-:Y:S11]  /*620b0*/  HMMA.16816.F32.BF16 R4, R16, R10, R12 ;  /* 0x0000000a1004723c */ /* 0x001ff6000004180c */
[----:B------:R-:W-:Y:S02]  /*620c0*/  @!UPT UIADD3 URZ, URZ, URZ, URZ ;  /* 0x0000003f3f3ff290 */ /* 0x000fe4000fffe03f */
[----:B------:R0:W-:Y:S01]  /*620d0*/  STL.64 [R1+0x12e0], R24 ;  /* 0x0012e01801007387 */ /* 0x0001e20000100a00 */
[----:B------:R1:W-:Y:S02]  /*620e0*/  STL.64 [R1+0x12e8], R26 ;  /* 0x0012e81a01007387 */ /* 0x0003e40000100a00 */
[----:B------:R-:W2:Y:S02]  /*620f0*/  LDL.LU R12, [R1+0xb60] ;  /* 0x000b6000010c7983 */ /* 0x000ea40000300800 */
[----:B------:R-:W-:Y:S01]  /*62100*/  STL.64 [R1+0x1150], R20 ;  /* 0x0011501401007387 */ /* 0x000fe20000100a00 */
[----:B------:R3:W-:Y:S04]  /*62110*/  STL.64 [R1+0x1158], R22 ;  /* 0x0011581601007387 */ /* 0x0007e80000100a00 */
[----:B------:R-:W-:Y:S01]  /*62120*/  STL.64 [R1+0x1120], R4 ;  /* 0x0011200401007387 */ /* 0x000fe20000100a00 */
[----:B------:R-:W-:Y:S02]  /*62130*/  STL.64 [R1+0x1128], R6 ;  /* 0x0011280601007387 */ /* 0x000fe40000100a00 */
[----:B------:R-:W2:Y:S02]  /*62140*/  LDL.LU R13, [R1+0xb64] ;  /* 0x000b6400010d7983 */ /* 0x000ea40000300800 */
[----:B------:R-:W2:Y:S01]  /*62150*/  LDL.LU R14, [R1+0xb68] ;  /* 0x000b6800010e7983 */ /* 0x000ea20000300800 */
[----:B------:R-:W2:Y:S01]  /*62160*/  LDL.LU R15, [R1+0xb6c] ;  /* 0x000b6c00010f7983 */ /* 0x000ea20000300800 */
[----:B------:R-:W4:Y:S02]  /*62170*/  LDL.LU R32, [R1+0xbc0] ;  /* 0x000bc00001207983 */ /* 0x000f240000300800 */
[----:B------:R-:W4:Y:S02]  /*62180*/  LDL.LU R33, [R1+0xbc4] ;  /* 0x000bc40001217983 */ /* 0x000f240000300800 */
[----:B------:R-:W4:Y:S01]  /*62190*/  LDL.LU R34, [R1+0xbc8] ;  /* 0x000bc80001227983 */ /* 0x000f220000300800 */
[----:B------:R-:W4:Y:S01]  /*621a0*/  LDL.LU R35, [R1+0xbcc] ;  /* 0x000bcc0001237983 */ /* 0x000f220000300800 */
[----:B0-----:R-:W2:Y:S02]  /*621b0*/  LDL.LU R24, [R1+0xbe0] ;  /* 0x000be00001187983 */ /* 0x001ea40000300800 */
[----:B------:R-:W2:Y:S02]  /*621c0*/  LDL.LU R25, [R1+0xbe4] ;  /* 0x000be40001197983 */ /* 0x000ea40000300800 */
[----:B-1----:R-:W2:Y:S01]  /*621d0*/  LDL.LU R26, [R1+0xbe8] ;  /* 0x000be800011a7983 */ /* 0x002ea20000300800 */
[----:B------:R-:W2:Y:S01]  /*621e0*/  LDL.LU R27, [R1+0xbec] ;  /* 0x000bec00011b7983 */ /* 0x000ea20000300800 */
[----:B------:R-:W4:Y:S02]  /*621f0*/  LDL.LU R56, [R1+0xbd0] ;  /* 0x000bd00001387983 */ /* 0x000f240000300800 */
[----:B------:R-:W4:Y:S02]  /*62200*/  LDL.LU R57, [R1+0xbd4] ;  /* 0x000bd40001397983 */ /* 0x000f240000300800 */
[----:B------:R-:W4:Y:S01]  /*62210*/  LDL.LU R58, [R1+0xbd8] ;  /* 0x000bd800013a7983 */ /* 0x000f220000300800 */
[----:B------:R-:W4:Y:S04]  /*62220*/  LDL.LU R59, [R1+0xbdc] ;  /* 0x000bdc00013b7983 */ /* 0x000f280000300800 */
[----:B------:R-:W0:Y:S01]  /*62230*/  LDSM.16.MT88.4 R4, [R61+0x6000] ;  /* 0x006000003d04783b */ /* 0x000e220000004200 */
[----:B------:R-:W-:-:S02]  /*62240*/  IMAD.MOV.U32 R30, RZ, RZ, R2 ;  /* 0x000000ffff1e7224 */ /* 0x000fc400078e0002 */
[----:B------:R-:W-:Y:S02]  /*62250*/  IMAD.MOV.U32 R31, RZ, RZ, R0 ;  /* 0x000000ffff1f7224 */ /* 0x000fe400078e0000 */
[----:B------:R-:W4:Y:S01]  /*62260*/  LDL.LU R40, [R1+0xba0] ;  /* 0x000ba00001287983 */ /* 0x000f220000300800 */
[----:B------:R-:W4:Y:S01]  /*62270*/  LDL.LU R41, [R1+0xba4] ;  /* 0x000ba40001297983 */ /* 0x000f220000300800 */
[----:B------:R-:W4:Y:S02]  /*62280*/  LDL.LU R42, [R1+0xba8] ;  /* 0x000ba800012a7983 */ /* 0x000f240000300800 */
[----:B------:R-:W4:Y:S02]  /*62290*/  LDL.LU R43, [R1+0xbac] ;  /* 0x000bac00012b7983 */ /* 0x000f240000300800 */
[----:B---3--:R-:W-:Y:S02]  /*622a0*/  IMAD.MOV.U32 R22, RZ, RZ, R9 ;  /* 0x000000ffff167224 */ /* 0x008fe400078e0009 */
        /* <DEDUP_REMOVED lines=17> */
[----:B------:R1:W-:Y:S04]  /*623c0*/  STL.64 [R1+0x35c8], R10 ;  /* 0x0035c80a01007387 */ /* 0x0003e80000100a00 */
[----:B-1----:R-:W3:Y:S01]  /*623d0*/  LDL.64 R10, [R1+0xb8] ;  /* 0x0000b800010a7983 */ /* 0x002ee20000100a00 */
[----:B0-----:R-:W-:Y:S02]  /*623e0*/  STL.64 [R1+0x3550], R6 ;  /* 0x0035500601007387 */ /* 0x001fe40000100a00 */
[----:B------:R0:W-:Y:S02]  /*623f0*/  STL.64 [R1+0x3548], R4 ;  /* 0x0035480401007387 */ /* 0x0001e40000100a00 */
[----:B0-----:R-:W3:Y:S01]  /*62400*/  LDL.LU R4, [R1+0x8b0] ;  /* 0x0008b00001047983 */ /* 0x001ee20000300800 */
[----:B------:R-:W3:Y:S02]  /*62410*/  LDL.LU R5, [R1+0x8b4] ;  /* 0x0008b40001057983 */ /* 0x000ee40000300800 */
[----:B------:R-:W3:Y:S02]  /*62420*/  LDL.LU R6, [R1+0x8b8] ;  /* 0x0008b80001067983 */ /* 0x000ee40000300800 */
[----:B------:R-:W3:Y:S01]  /*62430*/  LDL.LU R7, [R1+0x8bc] ;  /* 0x0008bc0001077983 */ /* 0x000ee20000300800 */
[C---:B--2---:R-:W-:Y:S08]  /*62440*/  HMMA.16816.F32.BF16 R28, R16.reuse, R30, R24 ;  /* 0x0000001e101c723c */ /* 0x044ff00000041818 */
[C---:B----4-:R-:W-:Y:S01]  /*62450*/  HMMA.16816.F32.BF16 R20, R16.reuse, R22, R56 ;  /* 0x000000161014723c */ /* 0x050fe20000041838 */
[----:B------:R-:W2:Y:S11]  /*62460*/  LDL.LU.64 R26, [R1+0x3650] ;  /* 0x00365000011a7983 */ /* 0x000eb60000300a00 */
[----:B------:R-:W-:Y:S03]  /*62470*/  @!UPT UIADD3 URZ, URZ, URZ, URZ ;  /* 0x0000003f3f3ff290 */ /* 0x000fe6000fffe03f */
[----:B------:R-:W-:Y:S01]  /*62480*/  STL.64 [R1+0x1140], R28 ;  /* 0x0011401c01007387 */ /* 0x000fe20000100a00 */
[----:B------:R0:W-:Y:S03]  /*62490*/  STL.64 [R1+0x1148], R30 ;  /* 0x0011481e01007387 */ /* 0x0001e60000100a00 */
[----:B0-----:R-:W4:Y:S01]  /*624a0*/  LDL.LU.64 R30, [R1+0x3648] ;  /* 0x00364800011e7983 */ /* 0x001f220000300a00 */
[----:B------:R-:W2:Y:S02]  /*624b0*/  LDL.LU.64 R58, [R1+0x3640] ;  /* 0x00364000013a7983 */ /* 0x000ea40000300a00 */
[----:B------:R-:W2:Y:S02]  /*624c0*/  LDL.LU R57, [R1+0x3638] ;  /* 0x0036380001397983 */ /* 0x000ea40000300800 */
[----:B------:R-:W-:Y:S01]  /*624d0*/  STL.64 [R1+0x1130], R20 ;  /* 0x0011301401007387 */ /* 0x000fe20000100a00 */
[----:B------:R0:W-:Y:S04]  /*624e0*/  STL.64 [R1+0x1138], R22 ;  /* 0x0011381601007387 */ /* 0x0001e80000100a00 */
[----:B0-----:R-:W2:Y:S02]  /*624f0*/  LDL.LU.64 R22, [R1+0x3630] ;  /* 0x0036300001167983 */ /* 0x001ea40000300a00 */
[C---:B--2---:R-:W-:Y:S11]  /*62500*/  HMMA.16816.F32.BF16 R32, R16.reuse, R22, R32 ;  /* 0x000000161020723c */ /* 0x044ff60000041820 */
[----:B------:R-:W-:Y:S11]  /*62510*/  @!UPT UIADD3 URZ, URZ, URZ, URZ ;  /* 0x0000003f3f3ff290 */ /* 0x000ff6000fffe03f */
[----:B------:R-:W-:Y:S01]  /*62520*/  @!UPT UIADD3 URZ, URZ, URZ, URZ ;  /* 0x0000003f3f3ff290 */ /* 0x000fe2000fffe03f */
[----:B------:R-:W-:Y:S01]  /*62530*/  STL.64 [R1+0xa70], R32 ;  /* 0x000a702001007387 */ /* 0x000fe20000100a00 */
[----:B------:R0:W-:Y:S03]  /*62540*/  STL.64 [R1+0xa78], R34 ;  /* 0x000a782201007387 */ /* 0x0001e60000100a00 */
[----:B0-----:R-:W3:Y:S01]  /*62550*/  LDL.LU.64 R34, [R1+0x3628] ;  /* 0x0036280001227983 */ /* 0x001ee20000300a00 */
[----:B------:R-:W2:Y:S02]  /*62560*/  LDL.LU R20, [R1+0x8a0] ;  /* 0x0008a00001147983 */ /* 0x000ea40000300800 */
[----:B------:R-:W-:Y:S02]  /*62570*/  IMAD.MOV.U32 R2, RZ, RZ, R22 ;  /* 0x000000ffff027224 */ /* 0x000fe400078e0016 */
[----:B------:R-:W2:Y:S02]  /*62580*/  LDL.LU R21, [R1+0x8a4] ;  /* 0x0008a40001157983 */ /* 0x000ea40000300800 */
[----:B------:R-:W-:Y:S01]  /*62590*/  IMAD.MOV.U32 R0, RZ, RZ, R23 ;  /* 0x000000ffff007224 */ /* 0x000fe200078e0017 */
[----:B------:R-:W2:Y:S01]  /*625a0*/  LDL.LU R22, [R1+0x8a8] ;  /* 0x0008a80001167983 */ /* 0x000ea20000300800 */
[----:B------:R-:W2:Y:S01]  /*625b0*/  LDL.LU R23, [R1+0x8ac] ;  /* 0x0008ac0001177983 */ /* 0x000ea20000300800 */
[C---:B---3--:R-:W-:Y:S11]  /*625c0*/  HMMA.16816.F32.BF16 R36, R16.reuse, R34, R36 ;  /* 0x000000221024723c */ /* 0x048ff60000041824 */
[----:B------:R-:W-:Y:S11]  /*625d0*/  @!UPT UIADD3 URZ, URZ, URZ, URZ ;  /* 0x0000003f3f3ff290 */ /* 0x000ff6000fffe03f */
[----:B------:R-:W-:Y:S01]  /*625e0*/  @!UPT UIADD3 URZ, URZ, URZ, URZ ;  /* 0x0000003f3f3ff290 */ /* 0x000fe2000fffe03f */
[----:B------:R-:W-:Y:S01]  /*625f0*/  STL.64 [R1+0xa50], R36 ;  /* 0x000a502401007387 */ /* 0x000fe20000100a00 */
[----:B------:R0:W-:Y:S03]  /*62600*/  STL.64 [R1+0xa58], R38 ;  /* 0x000a582601007387 */ /* 0x0001e60000100a00 */
[----:B0-----:R-:W3:Y:S02]  /*62610*/  LDL.LU.64 R38, [R1+0x3620] ;  /* 0x0036200001267983 */ /* 0x001ee40000300a00 */
[C---:B---3--:R-:W-:Y:S11]  /*62620*/  HMMA.16816.F32.BF16 R40, R16.reuse, R38, R40 ;  /* 0x000000261028723c */ /* 0x048ff60000041828 */
[----:B------:R-:W-:Y:S11]  /*62630*/  @!UPT UIADD3 URZ, URZ, URZ, URZ ;  /* 0x0000003f3f3ff290 */ /* 0x000ff6000fffe03f */
[----:B------:R-:W-:Y:S01]  /*62640*/  @!UPT UIADD3 URZ, URZ, URZ, URZ ;  /* 0x0000003f3f3ff290 */ /* 0x000fe2000fffe03f */
[----:B------:R-:W-:Y:S01]  /*62650*/  STL.64 [R1+0xa40], R40 ;  /* 0x000a402801007387 */ /* 0x000fe20000100a00 */
[----:B------:R0:W-:Y:S03]  /*62660*/  STL.64 [R1+0xa48], R42 ;  /* 0x000a482a01007387 */ /* 0x0001e60000100a00 */
[----:B0-----:R-:W3:Y:S01]  /*62670*/  LDL.LU.64 R42, [R1+0x3618] ;  /* 0x00361800012a7983 */ /* 0x001ee20000300a00 */
[----:B------:R0:W-:Y:S02]  /*62680*/  STL.64 [R1+0x35e0], R38 ;  /* 0x0035e02601007387 */ /* 0x0001e40000100a00 */
[----:B------:R-:W4:Y:S02]  /*62690*/  LDL.LU R36, [R1+0x8c0] ;  /* 0x0008c00001247983 */ /* 0x000f240000300800 */
[----:B------:R-:W4:Y:S01]  /*626a0*/  LDL.LU R37, [R1+0x8c4] ;  /* 0x0008c40001257983 */ /* 0x000f220000300800 */
[----:B0-----:R-:W4:Y:S01]  /*626b0*/  LDL.LU R38, [R1+0x8c8] ;  /* 0x0008c80001267983 */ /* 0x001f220000300800 */
[----:B------:R-:W4:Y:S01]  /*626c0*/  LDL.LU R39, [R1+0x8cc] ;  /* 0x0008cc0001277983 */ /* 0x000f220000300800 */
[C---:B---3--:R-:W-:Y:S11]  /*626d0*/  HMMA.16816.F32.BF16 R44, R16.reuse, R42, R44 ;  /* 0x0000002a102c723c */ /* 0x048ff6000004182c */
[----:B------:R-:W-:Y:S11]  /*626e0*/  @!UPT UIADD3 URZ, URZ, URZ, URZ ;  /* 0x0000003f3f3ff290 */ /* 0x000ff6000fffe03f */
[----:B------:R-:W-:Y:S01]  /*626f0*/  @!UPT UIADD3 URZ, URZ, URZ, URZ ;  /* 0x0000003f3f3ff290 */ /* 0x000fe2000fffe03f */
[----:B------:R-:W-:Y:S01]  /*62700*/  STL.64 [R1+0xa30], R44 ;  /* 0x000a302c01007387 */ /* 0x000fe20000100a00 */
[----:B------:R0:W-:Y:S03]  /*62710*/  STL.64 [R1+0xa38], R46 ;  /* 0x000a382e01007387 */ /* 0x0001e60000100a00 */
[----:B0-----:R-:W3:Y:S01]  /*62720*/  LDL.LU.64 R46, [R1+0x3610] ;  /* 0x00361000012e7983 */ /* 0x001ee20000300a00 */
[----:B------:R0:W-:Y:S02]  /*62730*/  STL.64 [R1+0x3568], R42 ;  /* 0x0035682a01007387 */ /* 0x0001e40000100a00 */
        /* <DEDUP_REMOVED lines=16> */
[----:B------:R-:W2:Y:S01]  /*62840*/  LDL.LU R53, [R1+0x35f8] ;  /* 0x0035f80001357983 */ /* 0x000ea20000300800 */
[C---:B---3--:R-:W-:Y:S11]  /*62850*/  HMMA.16816.F32.BF16 R12, R16.reuse, R54, R12 ;  /* 0x00000036100c723c */ /* 0x048ff6000004180c */
[----:B------:R-:W-:Y:S11]  /*62860*/  @!UPT UIADD3 URZ, URZ, URZ, URZ ;  /* 0x0000003f3f3ff290 */ /* 0x000ff6000fffe03f */
[----:B------:R-:W-:Y:S01]  /*62870*/  @!UPT UIADD3 URZ, URZ, URZ, URZ ;  /* 0x0000003f3f3ff290 */ /* 0x000fe2000fffe03f */
[----:B------:R-:W-:Y:S01]  /*62880*/  STL.64 [R1+0xa00], R12 ;  /* 0x000a000c01007387 */ /* 0x000fe20000100a00 */
[----:B------:R0:W-:Y:S03]  /*62890*/  STL.64 [R1+0xa08], R14 ;  /* 0x000a080e01007387 */ /* 0x0001e60000100a00 */
[----:B0-----:R-:W4:Y:S01]  /*628a0*/  LDL.LU.64 R14, [R1+0x35f0] ;  /* 0x0035f000010e7983 */ /* 0x001f220000300a00 */
[----:B------:R-:W4:Y:S01]  /*628b0*/  LDL.LU.64 R12, [R1+0x35e8] ;  /* 0x0035e800010c7983 */ /* 0x000f220000300a00 */
[----:B--2---:R-:W-:Y:S01]  /*628c0*/  HMMA.16816.F32.BF16 R16, R16, R58, R40 ;  /* 0x0000003a1010723c */ /* 0x004fe20000041828 */
[----:B------:R-:W-:Y:S01]  /*628d0*/  STL.64 [R1+0x3560], R54 ;  /* 0x0035603601007387 */ /* 0x000fe20000100a00 */
[----:B------:R-:W-:Y:S01]  /*628e0*/  STL [R1+0x3558], R53 ;  /* 0x0035583501007387 */ /* 0x000fe20000100800 */
[----:B------:R-:W-:Y:S02]  /*628f0*/  STL.64 [R1+0x3578], R58 ;  /* 0x0035783a01007387 */ /* 0x000fe40000100a00 */
[----:B------:R-:W-:Y:S11]  /*62900*/  STL [R1+0x3570], R57 ;  /* 0x0035703901007387 */ /* 0x000ff60000100800 */
[----:B------:R-:W-:Y:S07]  /*62910*/  @!UPT UIADD3 URZ, URZ, URZ, URZ ;  /* 0x0000003f3f3ff290 */ /* 0x000fee000fffe03f */
[----:B------:R-:W-:Y:S01]  /*62920*/  STL.64 [R1+0x960], R16 ;  /* 0x0009601001007387 */ /* 0x000fe20000100a00 */
[----:B------:R0:W-:Y:S02]  /*62930*/  STL.64 [R1+0x968], R18 ;  /* 0x0009681201007387 */ /* 0x0001e40000100a00 */
[----:B0-----:R-:W-:Y:S02]  /*62940*/  IMAD.MOV.U32 R18, RZ, RZ, R2 ;  /* 0x000000ffff127224 */ /* 0x001fe400078e0002 */
[----:B------:R-:W-:-:S05]  /*62950*/  IMAD.MOV.U32 R19, RZ, RZ, R0 ;  /* 0x000000ffff137224 */ /* 0x000fca00078e0000 */
[----:B------:R-:W-:Y:S01]  /*62960*/  STL.64 [R1+0x3590], R18 ;  /* 0x0035901201007387 */ /* 0x000fe20000100a00 */
[----:B------:R-:W-:Y:S02]  /*62970*/  IMAD.MOV.U32 R29, RZ, RZ, R10 ;  /* 0x000000ffff1d7224 */ /* 0x000fe400078e000a */
[----:B------:R-:W-:Y:S02]  /*62980*/  IMAD.MOV.U32 R28, RZ, RZ, R11 ;  /* 0x000000ffff1c7224 */ /* 0x000fe400078e000b */
[----:B------:R-:W-:Y:S02]  /*62990*/  IMAD.MOV.U32 R33, RZ, RZ, R26 ;  /* 0x000000ffff217224 */ /* 0x000fe400078e001a */
[----:B------:R-:W-:Y:S01]  /*629a0*/  IMAD.MOV.U32 R32, RZ, RZ, R27 ;  /* 0x000000ffff207224 */ /* 0x000fe200078e001b */
[C---:B----4-:R-:W-:Y:S08]  /*629b0*/  HMMA.16816.F32.BF16 R36, R12.reuse, R30, R36 ;  /* 0x0000001e0c24723c */ /* 0x050ff00000041824 */
[----:B------:R-:W-:Y:S11]  /*629c0*/  HMMA.16816.F32.BF16 R4, R12, R10, R4 ;  /* 0x0000000a0c04723c */ /* 0x000ff60000041804 */
[----:B------:R-:W-:Y:S04]  /*629d0*/  @!UPT UIADD3 URZ, URZ, URZ, URZ ;  /* 0x0000003f3f3ff290 */ /* 0x000fe8000fffe03f */
[----:B------:R-:W-:Y:S01]  /*629e0*/  STL.64 [R1+0x14f0], R36 ;  /* 0x0014f02401007387 */ /* 0x000fe20000100a00 */
[----:B------:R-:W-:Y:S07]  /*629f0*/  STL.64 [R1+0x14f8], R38 ;  /* 0x0014f82601007387 */ /* 0x000fee0000100a00 */
[----:B------:R-:W-:Y:S02]  /*62a00*/  STL.64 [R1+0x14e0], R4 ;  /* 0x0014e00401007387 */ /* 0x000fe40000100a00 */
[----:B------:R-:W-:Y:S01]  /*62a10*/  IMAD.MOV.U32 R45, RZ, RZ, R6 ;  /* 0x000000ffff2d7224 */ /* 0x000fe200078e0006 */
[----:B------:R0:W-:Y:S01]  /*62a20*/  STL.64 [R1+0x14e8], R6 ;  /* 0x0014e80601007387 */ /* 0x0001e20000100a00 */
[----:B------:R-:W-:-:S02]  /*62a30*/  IMAD.MOV.U32 R49, RZ, RZ, R4 ;  /* 0x000000ffff317224 */ /* 0x000fc400078e0004 */
[C---:B0-----:R-:W-:Y:S01]  /*62a40*/  HMMA.16816.F32.BF16 R4, R12.reuse, R26, R20 ;  /* 0x0000001a0c04723c */ /* 0x041fe20000041814 */
[----:B------:R-:W-:Y:S02]  /*62a50*/  IMAD.MOV.U32 R48, RZ, RZ, R36 ;  /* 0x000000ffff307224 */ /* 0x000fe400078e0024 */
[----:B------:R-:W-:Y:S01]  /*62a60*/  IMAD.MOV.U32 R44, RZ, RZ, R38 ;  /* 0x000000ffff2c7224 */ /* 0x000fe200078e0026 */
[----:B------:R-:W-:Y:S02]  /*62a70*/  STL.64 [R1+0x35b0], R50 ;  /* 0x0035b03201007387 */ /* 0x000fe40000100a00 */
[----:B------:R-:W-:Y:S02]  /*62a80*/  STL.64 [R1+0x35a8], R48 ;  /* 0x0035a83001007387 */ /* 0x000fe40000100a00 */
[----:B------:R-:W-:Y:S01]  /*62a90*/  STL.64 [R1+0x35a0], R46 ;  /* 0x0035a02e01007387 */ /* 0x000fe20000100a00 */
[----:B------:R-:W-:Y:S01]  /*62aa0*/  STL.64 [R1+0x3598], R44 ;  /* 0x0035982c01007387 */ /* 0x000fe20000100a00 */
[----:B------:R-:W-:Y:S02]  /*62ab0*/  STL.64 [R1+0x3588], R30 ;  /* 0x0035881e01007387 */ /* 0x000fe40000100a00 */
[----:B------:R-:W-:Y:S11]  /*62ac0*/  STL.64 [R1+0x3580], R28 ;  /* 0x0035801c01007387 */ /* 0x000ff60000100a00 */
[----:B------:R0:W-:Y:S01]  /*62ad0*/  STL.64 [R1+0x14d0], R4 ;  /* 0x0014d00401007387 */ /* 0x0001e20000100a00 */
[----:B------:R1:W-:Y:S02]  /*62ae0*/  STL.64 [R1+0x14d8], R6 ;  /* 0x0014d80601007387 */ /* 0x0003e40000100a00 */
[----:B------:R-:W-:Y:S02]  /*62af0*/  STL.64 [R1+0x35c0], R34 ;  /* 0x0035c02201007387 */ /* 0x000fe40000100a00 */
[----:B------:R-:W-:Y:S01]  /*62b00*/  STL.64 [R1+0x35b8], R32 ;  /* 0x0035b82001007387 */ /* 0x000fe20000100a00 */
[----:B0-----:R-:W2:Y:S01]  /*62b10*/  LDL.LU R4, [R1+0x8f0] ;  /* 0x0008f00001047983 */ /* 0x001ea20000300800 */
[----:B------:R-:W2:Y:S02]  /*62b20*/  LDL.LU R5, [R1+0x8f4] ;  /* 0x0008f40001057983 */ /* 0x000ea40000300800 */
[----:B-1----:R-:W3:Y:S02]  /*62b30*/  LDL.LU R6, [R1+0x8f8] ;  /* 0x0008f80001067983 */ /* 0x002ee40000300800 */
[----:B------:R-:W3:Y:S02]  /*62b40*/  LDL.LU R7, [R1+0x8fc] ;  /* 0x0008fc0001077983 */ /* 0x000ee40000300800 */
[----:B---3--:R0:W-:Y:S01]  /*62b50*/  STL.64 [R1+0x35d8], R6 ;  /* 0x0035d80601007387 */ /* 0x0081e20000100a00 */
[----:B--2---:R-:W-:Y:S02]  /*62b60*/  STL.64 [R1+0x35d0], R4 ;  /* 0x0035d00401007387 */ /* 0x004fe40000100a00 */
[----:B------:R-:W2:Y:S02]  /*62b70*/  LDL.LU R20, [R1+0x880] ;  /* 0x0008800001147983 */ /* 0x000ea40000300800 */
[----:B------:R-:W2:Y:S01]  /*62b80*/  LDL.LU R21, [R1+0x884] ;  /* 0x0008840001157983 */ /* 0x000ea20000300800 */
[----:B------:R-:W2:Y:S01]  /*62b90*/  LDL.LU R22, [R1+0x888] ;  /* 0x0008880001167983 */ /* 0x000ea20000300800 */
[----:B------:R-:W2:Y:S02]  /*62ba0*/  LDL.LU R23, [R1+0x88c] ;  /* 0x00088c0001177983 */ /* 0x000ea40000300800 */
[----:B------:R-:W3:Y:S02]  /*62bb0*/  LDL.LU R36, [R1+0x890] ;  /* 0x0008900001247983 */ /* 0x000ee40000300800 */
[----:B------:R-:W3:Y:S01]  /*62bc0*/  LDL.LU R37, [R1+0x894] ;  /* 0x0008940001257983 */ /* 0x000ee20000300800 */
[----:B------:R-:W3:Y:S01]  /*62bd0*/  LDL.LU R38, [R1+0x898] ;  /* 0x0008980001267983 */ /* 0x000ee20000300800 */
[----:B------:R-:W3:Y:S02]  /*62be0*/  LDL.LU R39, [R1+0x89c] ;  /* 0x00089c0001277983 */ /* 0x000ee40000300800 */
[----:B------:R-:W2:Y:S01]  /*62bf0*/  LDL.64 R10, [R1+0x88] ;  /* 0x00008800010a7983 */ /* 0x000ea20000100a00 */
[----:B0-----:R-:W3:Y:S01]  /*62c00*/  LDL.64 R6, [R1+0x98] ;  /* 0x0000980001067983 */ /* 0x001ee20000100a00 */
        /* <DEDUP_REMOVED lines=30> */
[C---:B---3--:R-:W-:Y:S08]  /*62df0*/  HMMA.16816.F32.BF16 R36, R12.reuse, R6, R36 ;  /* 0x000000060c24723c */ /* 0x048ff00000041824 */
[----:B--2---:R-:W-:Y:S11]  /*62e00*/  HMMA.16816.F32.BF16 R20, R12, R10, R20 ;  /* 0x0000000a0c14723c */ /* 0x004ff60000041814 */
        /* <DEDUP_REMOVED lines=8> */
[----:B------:R0:W-:Y:S01]  /*62e90*/  STL.64 [R1+0x13b0], R20 ;  /* 0x0013b01401007387 */ /* 0x0001e20000100a00 */
[----:B------:R-:W-:Y:S02]  /*62ea0*/  STL.64 [R1+0x13b8], R22 ;  /* 0x0013b81601007387 */ /* 0x000fe40000100a00 */
[----:B0-----:R-:W-:-:S02]  /*62eb0*/  IMAD.MOV.U32 R21, RZ, RZ, R10 ;  /* 0x000000ffff157224 */ /* 0x001fc400078e000a */
[----:B------:R-:W-:Y:S02]  /*62ec0*/  IMAD.MOV.U32 R20, RZ, RZ, R11 ;  /* 0x000000ffff147224 */ /* 0x000fe400078e000b */
[----:B------:R-:W4:Y:S02]  /*62ed0*/  LDL.LU.64 R10, [R1+0x35c8] ;  /* 0x0035c800010a7983 */ /* 0x000f240000300a00 */
[C---:B----4-:R-:W-:Y:S01]  /*62ee0*/  HMMA.16816.F32.BF16 R32, R12.reuse, R10, R32 ;  /* 0x0000000a0c20723c */ /* 0x050fe20000041820 */
[----:B------:R-:W-:Y:S02]  /*62ef0*/  IMAD.MOV.U32 R2, RZ, RZ, R10 ;  /* 0x000000ffff027224 */ /* 0x000fe400078e000a */
[----:B------:R-:W-:Y:S02]  /*62f00*/  IMAD.MOV.U32 R0, RZ, RZ, R11 ;  /* 0x000000ffff007224 */ /* 0x000fe400078e000b */
[----:B------:R-:W0:Y:S11]  /*62f10*/  LDSM.16.MT88.4 R8, [R60+0x6000] ;  /* 0x006000003c08783b */ /* 0x000e360000004200 */
[----:B------:R-:W-:Y:S07]  /*62f20*/  @!UPT UIADD3 URZ, URZ, URZ, URZ ;  /* 0x0000003f3f3ff290 */ /* 0x000fee000fffe03f */
[----:B------:R-:W-:Y:S01]  /*62f30*/  STL.64 [R1+0x1350], R32 ;  /* 0x0013502001007387 */ /* 0x000fe20000100a00 */
[----:B------:R1:W-:Y:S03]  /*62f40*/  STL.64 [R1+0x1358], R34 ;  /* 0x0013582201007387 */ /* 0x0003e60000100a00 */
[----:B-1----:R-:W4:Y:S01]  /*62f50*/  LDL.LU.64 R34, [R1+0x35c0] ;  /* 0x0035c00001227983 */ /* 0x002f220000300a00 */
[----:B------:R-:W2:Y:S03]  /*62f60*/  LDL.LU.64 R32, [R1+0x35b8] ;  /* 0x0035b80001207983 */ /* 0x000ea60000300a00 */
[----:B0-----:R-:W-:Y:S01]  /*62f70*/  STL.64 [R1+0x3488], R10 ;  /* 0x0034880a01007387 */ /* 0x001fe20000100a00 */
[----:B------:R0:W-:Y:S03]  /*62f80*/  STL.64 [R1+0x3480], R8 ;  /* 0x0034800801007387 */ /* 0x0001e60000100a00 */
[----:B0-----:R-:W2:Y:S01]  /*62f90*/  LDL.LU R8, [R1+0x950] ;  /* 0x0009500001087983 */ /* 0x001ea20000300800 */
[----:B------:R-:W2:Y:S02]  /*62fa0*/  LDL.LU R9, [R1+0x954] ;  /* 0x0009540001097983 */ /* 0x000ea40000300800 */
[----:B------:R-:W2:Y:S02]  /*62fb0*/  LDL.LU R10, [R1+0x958] ;  /* 0x00095800010a7983 */ /* 0x000ea40000300800 */
[----:B------:R-:W2:Y:S01]  /*62fc0*/  LDL.LU R11, [R1+0x95c] ;  /* 0x00095c00010b7983 */ /* 0x000ea20000300800 */
[C---:B------:R-:W-:Y:S08]  /*62fd0*/  HMMA.16816.F32.BF16 R44, R12.reuse, R18, R44 ;  /* 0x000000120c2c723c */ /* 0x040ff0000004182c */
[----:B--2---:R-:W-:Y:S11]  /*62fe0*/  HMMA.16816.F32.BF16 R8, R12, R50, R8 ;  /* 0x000000320c08723c */ /* 0x004ff60000041808 */
[----:B------:R-:W-:Y:S11]  /*62ff0*/  @!UPT UIADD3 URZ, URZ, URZ, URZ ;  /* 0x0000003f3f3ff290 */ /* 0x000ff6000fffe03f */
[----:B------:R-:W-:Y:S01]  /*63000*/  @!UPT UIADD3 URZ, URZ, URZ, URZ ;  /* 0x0000003f3f3ff290 */ /* 0x000fe2000fffe03f */
[----:B------:R0:W-:Y:S01]  /*63010*/  STL.64 [R1+0x13a0], R8 ;  /* 0x0013a00801007387 */ /* 0x0001e20000100a00 */
[----:B------:R1:W-:Y:S02]  /*63020*/  STL.64 [R1+0x13a8], R10 ;  /* 0x0013a80a01007387 */ /* 0x0003e40000100a00 */
[----:B0-----:R-:W-:Y:S02]  /*63030*/  IMAD.MOV.U32 R9, RZ, RZ, R50 ;  /* 0x000000ffff097224 */ /* 0x001fe400078e0032 */
[----:B------:R-:W-:Y:S02]  /*63040*/  IMAD.MOV.U32 R8, RZ, RZ, R51 ;  /* 0x000000ffff087224 */ /* 0x000fe400078e0033 */
[----:B------:R-:W2:Y:S01]  /*63050*/  LDL.LU.64 R50, [R1+0x35b0] ;  /* 0x0035b00001327983 */ /* 0x000ea20000300a00 */
[----:B------:R-:W2:Y:S02]  /*63060*/  LDL.LU.64 R48, [R1+0x35a8] ;  /* 0x0035a80001307983 */ /* 0x000ea40000300a00 */
[----:B------:R-:W-:Y:S02]  /*63070*/  STL.64 [R1+0x1390], R44 ;  /* 0x0013902c01007387 */ /* 0x000fe40000100a00 */
[----:B------:R0:W-:Y:S02]  /*63080*/  STL.64 [R1+0x1398], R46 ;  /* 0x0013982e01007387 */ /* 0x0001e40000100a00 */
[----:B-1----:R-:W-:-:S02]  /*63090*/  IMAD.MOV.U32 R11, RZ, RZ, R18 ;  /* 0x000000ffff0b7224 */ /* 0x002fc400078e0012 */
[----:B------:R-:W-:Y:S01]  /*630a0*/  IMAD.MOV.U32 R10, RZ, RZ, R19 ;  /* 0x000000ffff0a7224 */ /* 0x000fe200078e0013 */
[----:B0-----:R-:W3:Y:S01]  /*630b0*/  LDL.LU.64 R46, [R1+0x35a0] ;  /* 0x0035a000012e7983 */ /* 0x001ee20000300a00 */
[----:B------:R-:W2:Y:S02]  /*630c0*/  LDL.LU.64 R44, [R1+0x3598] ;  /* 0x00359800012c7983 */ /* 0x000ea40000300a00 */
[----:B------:R-:W2:Y:S01]  /*630d0*/  LDL.LU.64 R18, [R1+0x3590] ;  /* 0x0035900001127983 */ /* 0x000ea20000300a00 */
[C---:B----4-:R-:W-:Y:S08]  /*630e0*/  HMMA.16816.F32.BF16 R56, R12.reuse, R34, R56 ;  /* 0x000000220c38723c */ /* 0x050ff00000041838 */
[C---:B------:R-:W-:Y:S08]  /*630f0*/  HMMA.16816.F32.BF16 R40, R12.reuse, R38, R40 ;  /* 0x000000260c28723c */ /* 0x040ff00000041828 */
        /* <DEDUP_REMOVED lines=15> */
[----:B------:R-:W2:Y:S02]  /*631f0*/  LDL.LU R57, [R1+0x3570] ;  /* 0x0035700001397983 */ /* 0x000ea40000300800 */
[----:B------:R-:W-:Y:S02]  /*63200*/  STL.64 [R1+0x34a0], R34 ;  /* 0x0034a02201007387 */ /* 0x000fe40000100a00 */
[----:B------:R-:W-:Y:S01]  /*63210*/  STL.64 [R1+0x11f0], R40 ;  /* 0x0011f02801007387 */ /* 0x000fe20000100a00 */
[----:B------:R0:W-:Y:S04]  /*63220*/  STL.64 [R1+0x11f8], R42 ;  /* 0x0011f82a01007387 */ /* 0x0001e80000100a00 */
        /* <DEDUP_REMOVED lines=8> */
[----:B------:R-:W3:Y:S01]  /*632b0*/  LDL.LU R53, [R1+0x3558] ;  /* 0x0035580001357983 */ /* 0x000ee20000300800 */
[C---:B------:R-:W-:Y:S01]  /*632c0*/  HMMA.16816.F32.BF16 R16, R12.reuse, R50, R16 ;  /* 0x000000320c10723c */ /* 0x040fe20000041810 */
[----:B------:R-:W-:Y:S01]  /*632d0*/  STL.64 [R1+0x11d0], R4 ;  /* 0x0011d00401007387 */ /* 0x000fe20000100a00 */
[----:B------:R0:W-:Y:S04]  /*632e0*/  STL.64 [R1+0x11d8], R6 ;  /* 0x0011d80601007387 */ /* 0x0001e80000100a00 */
[----:B0-----:R-:W4:Y:S01]  /*632f0*/  LDL.LU.64 R6, [R1+0x3550] ;  /* 0x0035500001067983 */ /* 0x001f220000300a00 */
[----:B------:R-:W4:Y:S02]  /*63300*/  LDL.LU.64 R4, [R1+0x3548] ;  /* 0x0035480001047983 */ /* 0x000f240000300a00 */
[----:B------:R-:W-:Y:S02]  /*63310*/  STL.64 [R1+0x3498], R46 ;  /* 0x0034982e01007387 */ /* 0x000fe40000100a00 */
[----:B------:R-:W-:Y:S01]  /*63320*/  STL.64 [R1+0x3490], R44 ;  /* 0x0034902c01007387 */ /* 0x000fe20000100a00 */
[----:B------:R-:W-:Y:S01]  /*63330*/  STL.64 [R1+0x34b8], R50 ;  /* 0x0034b83201007387 */ /* 0x000fe20000100a00 */
[----:B------:R-:W-:Y:S10]  /*63340*/  STL.64 [R1+0x34b0], R48 ;  /* 0x0034b03001007387 */ /* 0x000ff40000100a00 */
[----:B------:R-:W-:Y:S01]  /*63350*/  STL.64 [R1+0x11c0], R16 ;  /* 0x0011c01001007387 */ /* 0x000fe20000100a00 */
[----:B------:R2:W-:Y:S02]  /*63360*/  STL.64 [R1+0x11c8], R18 ;  /* 0x0011c81201007387 */ /* 0x0005e40000100a00 */
[----:B--2---:R-:W-:Y:S01]  /*63370*/  HMMA.16816.F32.BF16 R16, R12, R54, R24 ;  /* 0x000000360c10723c */ /* 0x004fe20000041818 */
[----:B------:R-:W-:Y:S01]  /*63380*/  STL.64 [R1+0x34c8], R54 ;  /* 0x0034c83601007387 */ /* 0x000fe20000100a00 */
[----:B---3--:R-:W-:Y:S11]  /*63390*/  STL [R1+0x34c0], R53 ;  /* 0x0034c03501007387 */ /* 0x008ff60000100800 */
[----:B------:R-:W-:Y:S10]  /*633a0*/  @!UPT UIADD3 URZ, URZ, URZ, URZ ;  /* 0x0000003f3f3ff290 */ /* 0x000ff4000fffe03f */
[----:B------:R-:W-:Y:S01]  /*633b0*/  STL.64 [R1+0x11b0], R16 ;  /* 0x0011b01001007387 */ /* 0x000fe20000100a00 */
[----:B------:R0:W-:Y:S02]  /*633c0*/  STL.64 [R1+0x11b8], R18 ;  /* 0x0011b81201007387 */ /* 0x0001e40000100a00 */
[----:B0-----:R-:W-:Y:S02]  /*633d0*/  IMAD.MOV.U32 R18, RZ, RZ, R11 ;  /* 0x000000ffff127224 */ /* 0x001fe400078e000b */
[----:B------:R-:W-:-:S05]  /*633e0*/  IMAD.MOV.U32 R19, RZ, RZ, R10 ;  /* 0x000000ffff137224 */ /* 0x000fca00078e000a */
[----:B------:R0:W-:Y:S01]  /*633f0*/  STL.64 [R1+0x34d0], R18 ;  /* 0x0034d01201007387 */ /* 0x0001e20000100a00 */
[----:B------:R-:W2:Y:S02]  /*63400*/  LDL.LU R48, [R1+0x630] ;  /* 0x0006300001307983 */ /* 0x000ea40000300800 */
[----:B------:R-:W2:Y:S02]  /*63410*/  LDL.LU R49, [R1+0x634] ;  /* 0x0006340001317983 */ /* 0x000ea40000300800 */
[----:B------:R-:W3:Y:S01]  /*63420*/  LDL.LU R50, [R1+0x638] ;  /* 0x0006380001327983 */ /* 0x000ee20000300800 */
[----:B------:R-:W3:Y:S01]  /*63430*/  LDL.LU R51, [R1+0x63c] ;  /* 0x00063c0001337983 */ /* 0x000ee20000300800 */
[----:B------:R-:W-:Y:S02]  /*63440*/  IMAD.MOV.U32 R54, RZ, RZ, R9 ;  /* 0x000000ffff367224 */ /* 0x000fe400078e0009 */
[----:B------:R-:W-:Y:S01]  /*63450*/  IMAD.MOV.U32 R55, RZ, RZ, R8 ;  /* 0x000000ffff377224 */ /* 0x000fe200078e0008 */
[----:B---3--:R-:W-:Y:S01]  /*63460*/  STL.64 [R1+0x34e0], R50 ;  /* 0x0034e03201007387 */ /* 0x008fe20000100a00 */
[----:B--2---:R1:W-:Y:S03]  /*63470*/  STL.64 [R1+0x34d8], R48 ;  /* 0x0034d83001007387 */ /* 0x0043e60000100a00 */
[----:B------:R2:W-:Y:S02]  /*63480*/  STL.64 [R1+0x34e8], R54 ;  /* 0x0034e83601007387 */ /* 0x0005e40000100a00 */
[----:B------:R-:W3:Y:S01]  /*63490*/  LDL.LU R16, [R1+0x640] ;  /* 0x0006400001107983 */ /* 0x000ee20000300800 */
[----:B------:R-:W3:Y:S01]  /*634a0*/  LDL.LU R17, [R1+0x644] ;  /* 0x0006440001117983 */ /* 0x000ee20000300800 */
[----:B0-----:R-:W2:Y:S02]  /*634b0*/  LDL.LU R18, [R1+0x648] ;  /* 0x0006480001127983 */ /* 0x001ea40000300800 */
[----:B------:R-:W2:Y:S02]  /*634c0*/  LDL.LU R19, [R1+0x64c] ;  /* 0x00064c0001137983 */ /* 0x000ea40000300800 */
[----:B--2---:R-:W-:Y:S01]  /*634d0*/  STL.64 [R1+0x34f8], R18 ;  /* 0x0034f81201007387 */ /* 0x004fe20000100a00 */
[----:B---3--:R0:W-:Y:S02]  /*634e0*/  STL.64 [R1+0x34f0], R16 ;  /* 0x0034f01001007387 */ /* 0x0081e40000100a00 */
[----:B-1----:R-:W2:Y:S02]  /*634f0*/  LDL.LU R48, [R1+0x10] ;  /* 0x0000100001307983 */ /* 0x002ea40000300800 */
[----:B------:R-:W2:Y:S01]  /*63500*/  LDL.LU R49, [R1+0x14] ;  /* 0x0000140001317983 */ /* 0x000ea20000300800 */
[----:B------:R-:W3:Y:S01]  /*63510*/  LDL.LU R50, [R1+0x18] ;  /* 0x0000180001327983 */ /* 0x000ee20000300800 */
[----:B------:R-:W3:Y:S02]  /*63520*/  LDL.LU R51, [R1+0x1c] ;  /* 0x00001c0001337983 */ /* 0x000ee40000300800 */
[----:B------:R-:W-:-:S02]  /*63530*/  IMAD.MOV.U32 R54, RZ, RZ, R21 ;  /* 0x000000ffff367224 */ /* 0x000fc400078e0015 */
[----:B------:R-:W-:Y:S01]  /*63540*/  IMAD.MOV.U32 R55, RZ, RZ, R20 ;  /* 0x000000ffff377224 */ /* 0x000fe200078e0014 */
[----:B---3--:R1:W-:Y:S01]  /*63550*/  STL.64 [R1+0x3508], R50 ;  /* 0x0035083201007387 */ /* 0x0083e20000100a00 */
[----:B--2---:R-:W-:Y:S03]  /*63560*/  STL.64 [R1+0x3500], R48 ;  /* 0x0035003001007387 */ /* 0x004fe60000100a00 */
[----:B------:R-:W-:Y:S02]  /*63570*/  STL.64 [R1+0x3510], R54 ;  /* 0x0035103601007387 */ /* 0x000fe40000100a00 */
[----:B0-----:R-:W2:Y:S01]  /*63580*/  LDL.LU R16, [R1+0x550] ;  /* 0x0005500001107983 */ /* 0x001ea20000300800 */
[----:B------:R-:W2:Y:S01]  /*63590*/  LDL.LU R17, [R1+0x554] ;  /* 0x0005540001117983 */ /* 0x000ea20000300800 */
[----:B------:R-:W3:Y:S02]  /*635a0*/  LDL.LU R18, [R1+0x558] ;  /* 0x0005580001127983 */ /* 0x000ee40000300800 */
[----:B------:R-:W3:Y:S02]  /*635b0*/  LDL.LU R19, [R1+0x55c] ;  /* 0x00055c0001137983 */ /* 0x000ee40000300800 */
[----:B------:R-:W2:Y:S01]  /*635c0*/  LDL.LU R20, [R1+0x860] ;  /* 0x0008600001147983 */ /* 0x000ea20000300800 */
[----:B------:R-:W4:Y:S01]  /*635d0*/  LDL.LU R21, [R1+0x864] ;  /* 0x0008640001157983 */ /* 0x000f220000300800 */
[----:B------:R-:W4:Y:S02]  /*635e0*/  LDL.LU R22, [R1+0x868] ;  /* 0x0008680001167983 */ /* 0x000f240000300800 */
[----:B------:R-:W4:Y:S02]  /*635f0*/  LDL.LU R23, [R1+0x86c] ;  /* 0x00086c0001177983 */ /* 0x000f240000300800 */
[----:B------:R-:W4:Y:S01]  /*63600*/  LDL.LU R24, [R1+0x590] ;  /* 0x0005900001187983 */ /* 0x000f220000300800 */
[----:B------:R-:W4:Y:S01]  /*63610*/  LDL.LU R25, [R1+0x594] ;  /* 0x0005940001197983 */ /* 0x000f220000300800 */
[----:B------:R-:W4:Y:S02]  /*63620*/  LDL.LU R26, [R1+0x598] ;  /* 0x00059800011a7983 */ /* 0x000f240000300800 */
[----:B------:R-:W4:Y:S02]  /*63630*/  LDL.LU R27, [R1+0x59c] ;  /* 0x00059c00011b7983 */ /* 0x000f240000300800 */
[----:B-1----:R-:W-:-:S02]  /*63640*/  IMAD.MOV.U32 R50, RZ, RZ, R37 ;  /* 0x000000ffff327224 */ /* 0x002fc400078e0025 */
[----:B------:R-:W-:Y:S01]  /*63650*/  IMAD.MOV.U32 R51, RZ, RZ, R36 ;  /* 0x000000ffff337224 */ /* 0x000fe200078e0024 */
[----:B---3--:R0:W-:Y:S01]  /*63660*/  STL.64 [R1+0x3520], R18 ;  /* 0x0035201201007387 */ /* 0x0081e20000100a00 */
[----:B--2---:R-:W-:Y:S03]  /*63670*/  STL.64 [R1+0x3518], R16 ;  /* 0x0035181001007387 */ /* 0x004fe60000100a00 */
[----:B------:R1:W-:Y:S02]  /*63680*/  STL.64 [R1+0x3528], R50 ;  /* 0x0035283201007387 */ /* 0x0003e40000100a00 */
[----:B0-----:R-:W-:Y:S02]  /*63690*/  IMAD.MOV.U32 R18, RZ, RZ, R33 ;  /* 0x000000ffff127224 */ /* 0x001fe400078e0021 */
[----:B------:R-:W-:-:S05]  /*636a0*/  IMAD.MOV.U32 R19, RZ, RZ, R32 ;  /* 0x000000ffff137224 */ /* 0x000fca00078e0020 */
[----:B------:R-:W-:Y:S01]  /*636b0*/  STL.64 [R1+0x3530], R18 ;  /* 0x0035301201007387 */ /* 0x000fe20000100a00 */
[----:B------:R-:W2:Y:S02]  /*636c0*/  LDL.LU R48, [R1+0x570] ;  /* 0x0005700001307983 */ /* 0x000ea40000300800 */
[----:B------:R-:W2:Y:S02]  /*636d0*/  LDL.LU R49, [R1+0x574] ;  /* 0x0005740001317983 */ /* 0x000ea40000300800 */
[----:B-1----:R-:W3:Y:S01]  /*636e0*/  LDL.LU R50, [R1+0x578] ;  /* 0x0005780001327983 */ /* 0x002ee20000300800 */
[----:B------:R-:W3:Y:S01]  /*636f0*/  LDL.LU R51, [R1+0x57c] ;  /* 0x00057c0001337983 */ /* 0x000ee20000300800 */
[----:B----4-:R-:W-:Y:S03]  /*63700*/  HMMA.16816.F32.BF16 R8, R12, R58, R20 ;  /* 0x0000003a0c08723c */ /* 0x010fe60000041814 */
[----:B---3--:R-:W-:Y:S01]  /*63710*/  STL.64 [R1+0x3540], R50 ;  /* 0x0035403201007387 */ /* 0x008fe20000100a00 */
[----:B--2---:R0:W-:Y:S03]  /*63720*/  STL.64 [R1+0x3538], R48 ;  /* 0x0035383001007387 */ /* 0x0041e60000100a00 */
        /* <DEDUP_REMOVED lines=13> */
[----:B------:R0:W-:Y:S02]  /*63800*/  STL.64 [R1+0x11a8], R10 ;  /* 0x0011a80a01007387 */ /* 0x0001e40000100a00 */
[----:B0-----:R-:W-:Y:S01]  /*63810*/  HMMA.16816.F32.BF16 R8, R4, R30, R24 ;  /* 0x0000001e0408723c */ /* 0x001fe20000041818 */
[----:B------:R-:W-:-:S02]  /*63820*/  IMAD.MOV.U32 R18, RZ, RZ, R29 ;  /* 0x000000ffff127224 */ /* 0x000fc400078e001d */
[----:B------:R-:W-:Y:S11]  /*63830*/  IMAD.MOV.U32 R19, RZ, RZ, R28 ;  /* 0x000000ffff137224 */ /* 0x000ff600078e001c */
[----:B------:R-:W-:Y:S09]  /*63840*/  @!UPT UIADD3 URZ, URZ, URZ, URZ ;  /* 0x0000003f3f3ff290 */ /* 0x000ff2000fffe03f */
[----:B------:R0:W-:Y:S01]  /*63850*/  STL.64 [R1+0x16f0], R8 ;  /* 0x0016f00801007387 */ /* 0x0001e20000100a00 */
[----:B------:R1:W-:Y:S02]  /*63860*/  STL.64 [R1+0x16f8], R10 ;  /* 0x0016f80a01007387 */ /* 0x0003e40000100a00 */
[----:B------:R-:W-:Y:S02]  /*63870*/  IMAD.MOV.U32 R40, RZ, RZ, R8 ;  /* 0x000000ffff287224 */ /* 0x000fe400078e0008 */
[----:B------:R-:W-:Y:S01]  /*63880*/  IMAD.MOV.U32 R36, RZ, RZ, R10 ;  /* 0x000000ffff247224 */ /* 0x000fe200078e000a */
        /* <DEDUP_REMOVED lines=16> */
[C---:B--2---:R-:W-:Y:S01]  /*63990*/  HMMA.16816.F32.BF16 R16, R4.reuse, R18, R48 ;  /* 0x000000120410723c */ /* 0x044fe20000041830 */
[----:B------:R-:W2:Y:S01]  /*639a0*/  LDL.LU.64 R50, [R1+0x3540] ;  /* 0x0035400001327983 */ /* 0x000ea20000300a00 */
[----:B------:R-:W2:Y:S11]  /*639b0*/  LDL.LU.64 R48, [R1+0x3538] ;  /* 0x0035380001307983 */ /* 0x000eb60000300a00 */
[----:B------:R-:W-:Y:S10]  /*639c0*/  @!UPT UIADD3 URZ, URZ, URZ, URZ ;  /* 0x0000003f3f3ff290 */ /* 0x000ff4000fffe03f */
[----:B------:R-:W-:Y:S01]  /*639d0*/  STL.64 [R1+0x16e0], R16 ;  /* 0x0016e01001007387 */ /* 0x000fe20000100a00 */
[----:B------:R-:W-:Y:S02]  /*639e0*/  IMAD.MOV.U32 R37, RZ, RZ, R18 ;  /* 0x000000ffff257224 */ /* 0x000fe400078e0012 */
[----:B------:R0:W-:Y:S02]  /*639f0*/  STL.64 [R1+0x16e8], R18 ;  /* 0x0016e81201007387 */ /* 0x0001e40000100a00 */
[----:B0-----:R-:W2:Y:S01]  /*63a00*/  LDL.LU.64 R18, [R1+0x3530] ;  /* 0x0035300001127983 */ /* 0x001ea20000300a00 */
[----:B------:R-:W-:Y:S02]  /*63a10*/  IMAD.MOV.U32 R41, RZ, RZ, R16 ;  /* 0x000000ffff297224 */ /* 0x000fe400078e0010 */
[C---:B--2---:R-:W-:Y:S01]  /*63a20*/  HMMA.16816.F32.BF16 R16, R4.reuse, R18, R48 ;  /* 0x000000120410723c */ /* 0x044fe20000041830 */
[----:B------:R-:W3:Y:S11]  /*63a30*/  LDL.LU.64 R50, [R1+0x3528] ;  /* 0x0035280001327983 */ /* 0x000ef60000300a00 */
[----:B------:R-:W-:Y:S11]  /*63a40*/  @!UPT UIADD3 URZ, URZ, URZ, URZ ;  /* 0x0000003f3f3ff290 */ /* 0x000ff6000fffe03f */
[----:B------:R-:W-:Y:S01]  /*63a50*/  STL.64 [R1+0x16d0], R16 ;  /* 0x0016d01001007387 */ /* 0x000fe20000100a00 */
[----:B------:R0:W-:Y:S03]  /*63a60*/  STL.64 [R1+0x16d8], R18 ;  /* 0x0016d81201007387 */ /* 0x0001e60000100a00 */
[----:B0-----:R-:W2:Y:S01]  /*63a70*/  LDL.LU.64 R18, [R1+0x3520] ;  /* 0x0035200001127983 */ /* 0x001ea20000300a00 */
[----:B------:R-:W2:Y:S01]  /*63a80*/  LDL.LU.64 R16, [R1+0x3518] ;  /* 0x0035180001107983 */ /* 0x000ea20000300a00 */
[C---:B---3--:R-:W-:Y:S02]  /*63a90*/  HMMA.16816.F32.BF16 R48, R4.reuse, R50, R52 ;  /* 0x000000320430723c */ /* 0x048fe40000041834 */
[----:B------:R-:W2:Y:S11]  /*63aa0*/  LDL.LU.64 R54, [R1+0x3510] ;  /* 0x0035100001367983 */ /* 0x000eb60000300a00 */
[----:B------:R-:W-:Y:S10]  /*63ab0*/  @!UPT UIADD3 URZ, URZ, URZ, URZ ;  /* 0x0000003f3f3ff290 */ /* 0x000ff4000fffe03f */
        /* <DEDUP_REMOVED lines=8> */
[----:B------:R-:W-:Y:S01]  /*63b40*/  STL.64 [R1+0x15f0], R52 ;  /* 0x0015f03401007387 */ /* 0x000fe20000100a00 */
[----:B------:R0:W-:Y:S03]  /*63b50*/  STL.64 [R1+0x15f8], R54 ;  /* 0x0015f83601007387 */ /* 0x0001e60000100a00 */
[----:B0-----:R-:W2:Y:S01]  /*63b60*/  LDL.LU.64 R54, [R1+0x34e8] ;  /* 0x0034e80001367983 */ /* 0x001ea20000300a00 */
[----:B------:R-:W-:Y:S02]  /*63b70*/  IMAD.MOV.U32 R14, RZ, RZ, R2 ;  /* 0x000000ffff0e7224 */ /* 0x000fe400078e0002 */
[----:B------:R-:W-:-:S07]  /*63b80*/  IMAD.MOV.U32 R15, RZ, RZ, R0 ;  /* 0x000000ffff0f7224 */ /* 0x000fce00078e0000 */
[C---:B---3--:R-:W-:Y:S01]  /*63b90*/  HMMA.16816.F32.BF16 R12, R4.reuse, R14, R48 ;  /* 0x0000000e040c723c */ /* 0x048fe20000041830 */
[----:B------:R-:W3:Y:S01]  /*63ba0*/  LDL.LU.64 R50, [R1+0x34e0] ;  /* 0x0034e00001327983 */ /* 0x000ee20000300a00 */
[----:B------:R-:W3:Y:S11]  /*63bb0*/  LDL.LU.64 R48, [R1+0x34d8] ;  /* 0x0034d80001307983 */ /* 0x000ef60000300a00 */
[----:B------:R-:W-:Y:S10]  /*63bc0*/  @!UPT UIADD3 URZ, URZ, URZ, URZ ;  /* 0x0000003f3f3ff290 */ /* 0x000ff4000fffe03f */
[----:B------:R-:W-:Y:S01]  /*63bd0*/  STL.64 [R1+0x15c0], R12 ;  /* 0x0015c00c01007387 */ /* 0x000fe20000100a00 */
[----:B------:R-:W-:Y:S02]  /*63be0*/  STL.64 [R1+0x15c8], R14 ;  /* 0x0015c80e01007387 */ /* 0x000fe40000100a00 */
[----:B------:R-:W0:Y:S01]  /*63bf0*/  LDSM.16.MT88.4 R12, [R3+0x6080] ;  /* 0x00608000030c783b */ /* 0x000e220000004200 */
[C---:B--2---:R-:W-:Y:S01]  /*63c00*/  HMMA.16816.F32.BF16 R52, R4.reuse, R54, R16 ;  /* 0x000000360434723c */ /* 0x044fe20000041810 */
[----:B------:R-:W3:Y:S11]  /*63c10*/  LDL.LU.64 R18, [R1+0x34d0] ;  /* 0x0034d00001127983 */ /* 0x000ef60000300a00 */
[----:B------:R-:W-:Y:S11]  /*63c20*/  @!UPT UIADD3 URZ, URZ, URZ, URZ ;  /* 0x0000003f3f3ff290 */ /* 0x000ff6000fffe03f */
[----:B------:R-:W-:Y:S01]  /*63c30*/  STL.64 [R1+0x15e0], R52 ;  /* 0x0015e03401007387 */ /* 0x000fe20000100a00 */
[----:B------:R1:W-:Y:S03]  /*63c40*/  STL.64 [R1+0x15e8], R54 ;  /* 0x0015e83601007387 */ /* 0x0003e60000100a00 */
[----:B-1----:R-:W2:Y:S01]  /*63c50*/  LDL.LU.64 R54, [R1+0x34c8] ;  /* 0x0034c80001367983 */ /* 0x002ea20000300a00 */
[----:B------:R-:W2:Y:S01]  /*63c60*/  LDL.LU R53, [R1+0x34c0] ;  /* 0x0034c00001357983 */ /* 0x000ea20000300800 */
[C---:B---3--:R-:W-:Y:S02]  /*63c70*/  HMMA.16816.F32.BF16 R16, R4.reuse, R18, R48 ;  /* 0x000000120410723c */ /* 0x048fe40000041830 */
[----:B------:R-:W3:Y:S01]  /*63c80*/  LDL.LU.64 R50, [R1+0x34b8] ;  /* 0x0034b80001327983 */ /* 0x000ee20000300a00 */
[----:B------:R-:W2:Y:S11]  /*63c90*/  LDL.LU.64 R48, [R1+0x34b0] ;  /* 0x0034b00001307983 */ /* 0x000eb60000300a00 */
[----:B------:R-:W-:Y:S09]  /*63ca0*/  @!UPT UIADD3 URZ, URZ, URZ, URZ ;  /* 0x0000003f3f3ff290 */ /* 0x000ff2000fffe03f */
[----:B------:R-:W-:Y:S01]  /*63cb0*/  STL.64 [R1+0x15d0], R16 ;  /* 0x0015d01001007387 */ /* 0x000fe20000100a00 */
[----:B------:R1:W-:Y:S03]  /*63cc0*/  STL.64 [R1+0x15d8], R18 ;  /* 0x0015d81201007387 */ /* 0x0003e60000100a00 */
[----:B-1----:R-:W4:Y:S02]  /*63cd0*/  LDL.LU.64 R18, [R1+0x34a8] ;  /* 0x0034a80001127983 */ /* 0x002f240000300a00 */
[C---:B----4-:R-:W-:Y:S11]  /*63ce0*/  HMMA.16816.F32.BF16 R32, R4.reuse, R18, R32 ;  /* 0x000000120420723c */ /* 0x050ff60000041820 */
[----:B------:R-:W-:Y:S11]  /*63cf0*/  @!UPT UIADD3 URZ, URZ, URZ, URZ ;  /* 0x0000003f3f3ff290 */ /* 0x000ff6000fffe03f */
[----:B------:R-:W-:Y:S01]  /*63d00*/  @!UPT UIADD3 URZ, URZ, URZ, URZ ;  /* 0x0000003f3f3ff290 */ /* 0x000fe2000fffe03f */
[----:B------:R-:W-:Y:S01]  /*63d10*/  STL.64 [R1+0x1480], R32 ;  /* 0x0014802001007387 */ /* 0x000fe20000100a00 */
[----:B------:R1:W-:Y:S03]  /*63d20*/  STL.64 [R1+0x1488], R34 ;  /* 0x0014882201007387 */ /* 0x0003e60000100a00 */
[----:B-1----:R-:W4:Y:S01]  /*63d30*/  LDL.LU.64 R34, [R1+0x34a0] ;  /* 0x0034a00001227983 */ /* 0x002f220000300a00 */
[C---:B------:R-:W-:Y:S01]  /*63d40*/  HMMA.16816.F32.BF16 R8, R4.reuse, R38, R8 ;  /* 0x000000260408723c */ /* 0x040fe20000041808 */
[----:B------:R1:W-:Y:S02]  /*63d50*/  STL.64 [R1+0x33c8], R18 ;  /* 0x0033c81201007387 */ /* 0x0003e40000100a00 */
[----:B------:R-:W3:Y:S01]  /*63d60*/  LDL.LU R16, [R1+0x5d0] ;  /* 0x0005d00001107983 */ /* 0x000ee20000300800 */
[----:B------:R-:W3:Y:S04]  /*63d70*/  LDL.LU R17, [R1+0x5d4] ;  /* 0x0005d40001117983 */ /* 0x000ee80000300800 */
[----:B-1----:R-:W3:Y:S01]  /*63d80*/  LDL.LU R18, [R1+0x5d8] ;  /* 0x0005d80001127983 */ /* 0x002ee20000300800 */
[----:B------:R-:W3:Y:S02]  /*63d90*/  LDL.LU R19, [R1+0x5dc] ;  /* 0x0005dc0001137983 */ /* 0x000ee40000300800 */
[----:B0-----:R-:W-:Y:S02]  /*63da0*/  STL.64 [R1+0x10], R12 ;  /* 0x0000100c01007387 */ /* 0x001fe40000100a00 */
[----:B------:R-:W-:Y:S01]  /*63db0*/  STL.64 [R1+0x18], R14 ;  /* 0x0000180e01007387 */ /* 0x000fe20000100a00 */
        /* <DEDUP_REMOVED lines=15> */
[----:B0-----:R-:W3:Y:S01]  /*63eb0*/  LDL.LU.64 R10, [R1+0x3488] ;  /* 0x00348800010a7983 */ /* 0x001ee20000300a00 */
[----:B------:R-:W3:Y:S02]  /*63ec0*/  LDL.LU.64 R8, [R1+0x3480] ;  /* 0x0034800001087983 */ /* 0x000ee40000300a00 */
[----:B------:R-:W-:Y:S02]  /*63ed0*/  STL.64 [R1+0x33d8], R38 ;  /* 0x0033d82601007387 */ /* 0x000fe40000100a00 */
[----:B------:R0:W-:Y:S02]  /*63ee0*/  STL.64 [R1+0x33d0], R36 ;  /* 0x0033d02401007387 */ /* 0x0001e40000100a00 */
[----:B0-----:R-:W3:Y:S01]  /*63ef0*/  LDL.LU R36, [R1+0x5f0] ;  /* 0x0005f00001247983 */ /* 0x001ee20000300800 */
[----:B------:R-:W3:Y:S02]  /*63f00*/  LDL.LU R37, [R1+0x5f4] ;  /* 0x0005f40001257983 */ /* 0x000ee40000300800 */
[----:B------:R-:W3:Y:S02]  /*63f10*/  LDL.LU R38, [R1+0x5f8] ;  /* 0x0005f80001267983 */ /* 0x000ee40000300800 */
[----:B------:R-:W3:Y:S01]  /*63f20*/  LDL.LU R39, [R1+0x5fc] ;  /* 0x0005fc0001277983 */ /* 0x000ee20000300800 */
[----:B------:R-:W-:Y:S01]  /*63f30*/  STL.64 [R1+0x33e8], R42 ;  /* 0x0033e82a01007387 */ /* 0x000fe20000100a00 */
[----:B------:R-:W-:Y:S01]  /*63f40*/  STL.64 [R1+0x33e0], R40 ;  /* 0x0033e02801007387 */ /* 0x000fe20000100a00 */
[C---:B--2---:R-:W-:Y:S08]  /*63f50*/  HMMA.16816.F32.BF16 R12, R4.reuse, R46, R12 ;  /* 0x0000002e040c723c */ /* 0x044ff0000004180c */
[C---:B---3--:R-:W-:Y:S11]  /*63f60*/  HMMA.16816.F32.BF16 R36, R4.reuse, R42, R36 ;  /* 0x0000002a0424723c */ /* 0x048ff60000041824 */
[----:B------:R-:W-:Y:S11]  /*63f70*/  @!UPT UIADD3 URZ, URZ, URZ, URZ ;  /* 0x0000003f3f3ff290 */ /* 0x000ff6000fffe03f */
[----:B------:R-:W-:Y:S01]  /*63f80*/  @!UPT UIADD3 URZ, URZ, URZ, URZ ;  /* 0x0000003f3f3ff290 */ /* 0x000fe2000fffe03f */
[----:B------:R-:W-:Y:S01]  /*63f90*/  STL.64 [R1+0x1450], R36 ;  /* 0x0014502401007387 */ /* 0x000fe20000100a00 */
[----:B------:R-:W-:Y:S02]  /*63fa0*/  STL.64 [R1+0x1458], R38 ;  /* 0x0014582601007387 */ /* 0x000fe40000100a00 */
[----:B------:R-:W-:Y:S02]  /*63fb0*/  STL.64 [R1+0x33f8], R46 ;  /* 0x0033f82e01007387 */ /* 0x000fe40000100a00 */
[----:B----4-:R-:W-:Y:S01]  /*63fc0*/  STL.64 [R1+0x33f0], R44 ;  /* 0x0033f02c01007387 */ /* 0x010fe20000100a00 */
        /* <DEDUP_REMOVED lines=8> */
[C---:B0-----:R-:W-:Y:S08]  /*64050*/  HMMA.16816.F32.BF16 R12, R4.reuse, R54, R20 ;  /* 0x00000036040c723c */ /* 0x041ff00000041814 */
[----:B------:R-:W-:Y:S01]  /*64060*/  HMMA.16816.F32.BF16 R4, R4, R58, R24 ;  /* 0x0000003a0404723c */ /* 0x000fe20000041818 */
[----:B------:R-:W-:Y:S01]  /*64070*/  STL.64 [R1+0x3418], R54 ;  /* 0x0034183601007387 */ /* 0x000fe20000100a00 */
[----:B------:R-:W-:Y:S11]  /*64080*/  STL [R1+0x3410], R53 ;  /* 0x0034103501007387 */ /* 0x000ff60000100800 */
[----:B------:R-:W-:Y:S02]  /*64090*/  @!UPT UIADD3 URZ, URZ, URZ, URZ ;  /* 0x0000003f3f3ff290 */ /* 0x000fe4000fffe03f */
[----:B------:R-:W-:Y:S01]  /*640a0*/  STL.64 [R1+0x1420], R12 ;  /* 0x0014200c01007387 */ /* 0x000fe20000100a00 */
[----:B------:R-:W-:Y:S02]  /*640b0*/  STL.64 [R1+0x1428], R14 ;  /* 0x0014280e01007387 */ /* 0x000fe40000100a00 */
[----:B------:R-:W-:Y:S02]  /*640c0*/  STL.64 [R1+0x3428], R58 ;  /* 0x0034283a01007387 */ /* 0x000fe40000100a00 */
[----:B------:R-:W-:Y:S03]  /*640d0*/  STL [R1+0x3420], R57 ;  /* 0x0034203901007387 */ /* 0x000fe60000100800 */
[----:B------:R-:W-:Y:S01]  /*640e0*/  STL.64 [R1+0x1410], R4 ;  /* 0x0014100401007387 */ /* 0x000fe20000100a00 */
[----:B------:R-:W-:Y:S02]  /*640f0*/  STL.64 [R1+0x1418], R6 ;  /* 0x0014180601007387 */ /* 0x000fe40000100a00 */
[----:B------:R-:W2:Y:S02]  /*64100*/  LDL.LU R44, [R1+0xf0] ;  /* 0x0000f000012c7983 */ /* 0x000ea40000300800 */
[----:B------:R-:W2:Y:S01]  /*64110*/  LDL.LU R45, [R1+0xf4] ;  /* 0x0000f400012d7983 */ /* 0x000ea20000300800 */
[----:B------:R-:W3:Y:S01]  /*64120*/  LDL.LU R46, [R1+0xf8] ;  /* 0x0000f800012e7983 */ /* 0x000ee20000300800 */
[----:B------:R-:W3:Y:S03]  /*64130*/  LDL.LU R47, [R1+0xfc] ;  /* 0x0000fc00012f7983 */ /* 0x000ee60000300800 */
[----:B---3--:R-:W-:Y:S01]  /*64140*/  STL.64 [R1+0x3438], R46 ;  /* 0x0034382e01007387 */ /* 0x008fe20000100a00 */
[----:B--2---:R0:W-:Y:S03]  /*64150*/  STL.64 [R1+0x3430], R44 ;  /* 0x0034302c01007387 */ /* 0x0041e60000100a00 */
[----:B0-----:R-:W2:Y:S01]  /*64160*/  LDL.LU R44, [R1+0x110] ;  /* 0x00011000012c7983 */ /* 0x001ea20000300800 */
[----:B------:R-:W2:Y:S02]  /*64170*/  LDL.LU R45, [R1+0x114] ;  /* 0x00011400012d7983 */ /* 0x000ea40000300800 */
[----:B------:R-:W3:Y:S02]  /*64180*/  LDL.LU R46, [R1+0x118] ;  /* 0x00011800012e7983 */ /* 0x000ee40000300800 */
[----:B------:R-:W3:Y:S01]  /*64190*/  LDL.LU R47, [R1+0x11c] ;  /* 0x00011c00012f7983 */ /* 0x000ee20000300800 */
[----:B------:R-:W4:Y:S01]  /*641a0*/  LDL.LU R24, [R1+0x120] ;  /* 0x0001200001187983 */ /* 0x000f220000300800 */
[----:B------:R-:W4:Y:S02]  /*641b0*/  LDL.LU R25, [R1+0x124] ;  /* 0x0001240001197983 */ /* 0x000f240000300800 */
        /* <DEDUP_REMOVED lines=10> */
[----:B--2---:R0:W-:Y:S01]  /*64260*/  STL.64 [R1+0x3458], R26 ;  /* 0x0034581a01007387 */ /* 0x0041e20000100a00 */
[----:B----4-:R-:W-:Y:S03]  /*64270*/  STL.64 [R1+0x3450], R24 ;  /* 0x0034501801007387 */ /* 0x010fe60000100a00 */
[----:B0-----:R-:W2:Y:S04]  /*64280*/  LDL.64 R26, [R1+0xa8] ;  /* 0x0000a800011a7983 */ /* 0x001ea80000100a00 */
[----:B--2---:R-:W-:Y:S01]  /*64290*/  STL.64 [R1+0x3468], R26 ;  /* 0x0034681a01007387 */ /* 0x004fe20000100a00 */
[----:B---3--:R0:W-:Y:S02]  /*642a0*/  STL.64 [R1+0x3448], R46 ;  /* 0x0034482e01007387 */ /* 0x0081e40000100a00 */
[----:B------:R1:W-:Y:S01]  /*642b0*/  STL.64 [R1+0x3440], R44 ;  /* 0x0034402c01007387 */ /* 0x0003e20000100a00 */
[----:B0-----:R-:W2:Y:S04]  /*642c0*/  LDL.64 R46, [R1+0x98] ;  /* 0x00009800012e7983 */ /* 0x001ea80000100a00 */
[----:B--2---:R0:W-:Y:S01]  /*642d0*/  STL.64 [R1+0x3460], R46 ;  /* 0x0034602e01007387 */ /* 0x0041e20000100a00 */
[----:B-1----:R-:W2:Y:S02]  /*642e0*/  LDL.LU R44, [R1+0x130] ;  /* 0x00013000012c7983 */ /* 0x002ea40000300800 */
[----:B------:R-:W2:Y:S01]  /*642f0*/  LDL.LU R45, [R1+0x134] ;  /* 0x00013400012d7983 */ /* 0x000ea20000300800 */
[----:B0-----:R-:W3:Y:S01]  /*64300*/  LDL.LU R46, [R1+0x138] ;  /* 0x00013800012e7983 */ /* 0x001ee20000300800 */
[----:B------:R-:W3:Y:S01]  /*64310*/  LDL.LU R47, [R1+0x13c] ;  /* 0x00013c00012f7983 */ /* 0x000ee20000300800 */
[----:B------:R-:W-:Y:S02]  /*64320*/  HMMA.16816.F32.BF16 R24, R8, R30, R4 ;  /* 0x0000001e0818723c */ /* 0x000fe40000041804 */
[----:B---3--:R0:W-:Y:S01]  /*64330*/  STL.64 [R1+0x3478], R46 ;  /* 0x0034782e01007387 */ /* 0x0081e20000100a00 */
[----:B--2---:R-:W-:Y:S02]  /*64340*/  STL.64 [R1+0x3470], R44 ;  /* 0x0034702c01007387 */ /* 0x004fe40000100a00 */
[----:B------:R-:W2:Y:S01]  /*64350*/  LDL.64 R58, [R1+0x88] ;  /* 0x00008800013a7983 */ /* 0x000ea20000100a00 */
[----:B0-----:R-:W3:Y:S01]  /*64360*/  LDL.64 R46, [R1+0xb8] ;  /* 0x0000b800012e7983 */ /* 0x001ee20000100a00 */
[----:B------:R-:W4:Y:S02]  /*64370*/  LDL.LU R52, [R1+0x100] ;  /* 0x0001000001347983 */ /* 0x000f240000300800 */
[----:B------:R-:W4:Y:S02]  /*64380*/  LDL.LU R53, [R1+0x104] ;  /* 0x0001040001357983 */ /* 0x000f240000300800 */
[----:B------:R-:W4:Y:S01]  /*64390*/  LDL.LU R54, [R1+0x108] ;  /* 0x0001080001367983 */ /* 0x000f220000300800 */
[----:B------:R-:W4:Y:S01]  /*643a0*/  LDL.LU R55, [R1+0x10c] ;  /* 0x00010c0001377983 */ /* 0x000f220000300800 */
[----:B------:R-:W4:Y:S02]  /*643b0*/  LDL.64 R50, [R1+0x78] ;  /* 0x0000780001327983 */ /* 0x000f240000100a00 */
        /* <DEDUP_REMOVED lines=10> */
[----:B------:R-:W-:Y:S01]  /*64460*/  STL.64 [R1+0x17b0], R24 ;  /* 0x0017b01801007387 */ /* 0x000fe20000100a00 */
[----:B------:R3:W-:Y:S02]  /*64470*/  STL.64 [R1+0x17b8], R26 ;  /* 0x0017b81a01007387 */ /* 0x0007e40000100a00 */
[----:B------:R-:W-:-:S02]  /*64480*/  IMAD.MOV.U32 R32, RZ, RZ, R24 ;  /* 0x000000ffff207224 */ /* 0x000fc400078e0018 */
[----:B------:R-:W2:Y:S02]  /*64490*/  LDL.LU R28, [R1+0x30] ;  /* 0x00003000011c7983 */ /* 0x000ea40000300800 */
[----:B------:R-:W-:Y:S01]  /*644a0*/  IMAD.MOV.U32 R7, RZ, RZ, R30 ;  /* 0x000000ffff077224 */ /* 0x000fe200078e001e */
[----:B------:R-:W2:Y:S01]  /*644b0*/  LDL.LU R29, [R1+0x34] ;  /* 0x00003400011d7983 */ /* 0x000ea20000300800 */
[----:B------:R-:W-:Y:S02]  /*644c0*/  IMAD.MOV.U32 R6, RZ, RZ, R31 ;  /* 0x000000ffff067224 */ /* 0x000fe400078e001f */
[----:B------:R-:W2:Y:S02]  /*644d0*/  LDL.LU R30, [R1+0x38] ;  /* 0x00003800011e7983 */ /* 0x000ea40000300800 */
[----:B------:R-:W2:Y:S01]  /*644e0*/  LDL.LU R31, [R1+0x3c] ;  /* 0x00003c00011f7983 */ /* 0x000ea20000300800 */
[----:B---3--:R-:W-:Y:S07]  /*644f0*/  HMMA.16816.F32.BF16 R24, R8, R46, R20 ;  /* 0x0000002e0818723c */ /* 0x008fee0000041814 */
[----:B------:R-:W-:-:S02]  /*64500*/  IMAD.MOV.U32 R21, RZ, RZ, R46 ;  /* 0x000000ffff157224 */ /* 0x000fc400078e002e */
[----:B------:R-:W-:Y:S02]  /*64510*/  IMAD.MOV.U32 R20, RZ, RZ, R47 ;  /* 0x000000ffff147224 */ /* 0x000fe400078e002f */
[----:B------:R-:W3:Y:S01]  /*64520*/  LDL.LU.64 R46, [R1+0x3478] ;  /* 0x00347800012e7983 */ /* 0x000ee20000300a00 */
[----:B------:R-:W3:Y:S11]  /*64530*/  LDL.LU.64 R44, [R1+0x3470] ;  /* 0x00347000012c7983 */ /* 0x000ef60000300a00 */
[----:B------:R-:W-:Y:S01]  /*64540*/  STL.64 [R1+0x17a0], R24 ;  /* 0x0017a01801007387 */ /* 0x000fe20000100a00 */
[----:B------:R0:W-:Y:S03]  /*64550*/  STL.64 [R1+0x17a8], R26 ;  /* 0x0017a81a01007387 */ /* 0x0001e60000100a00 */
[----:B0-----:R-:W3:Y:S01]  /*64560*/  LDL.LU.64 R26, [R1+0x3468] ;  /* 0x00346800011a7983 */ /* 0x001ee20000300a00 */
        /* <DEDUP_REMOVED lines=9> */
[----:B------:R-:W3:Y:S02]  /*64600*/  LDL.LU.64 R24, [R1+0x3450] ;  /* 0x0034500001187983 */ /* 0x000ee40000300a00 */
[C---:B---3--:R-:W-:Y:S11]  /*64610*/  HMMA.16816.F32.BF16 R24, R8.reuse, R46, R24 ;  /* 0x0000002e0818723c */ /* 0x048ff60000041818 */
[----:B------:R-:W-:Y:S11]  /*64620*/  @!UPT UIADD3 URZ, URZ, URZ, URZ ;  /* 0x0000003f3f3ff290 */ /* 0x000ff6000fffe03f */
[----:B------:R-:W-:Y:S01]  /*64630*/  @!UPT UIADD3 URZ, URZ, URZ, URZ ;  /* 0x0000003f3f3ff290 */ /* 0x000fe2000fffe03f */
[----:B------:R0:W-:Y:S01]  /*64640*/  STL.64 [R1+0x1780], R24 ;  /* 0x0017801801007387 */ /* 0x0001e20000100a00 */
[----:B------:R-:W-:Y:S02]  /*64650*/  STL.64 [R1+0x1788], R26 ;  /* 0x0017881a01007387 */ /* 0x000fe40000100a00 */
[----:B0-----:R-:W-:Y:S02]  /*64660*/  IMAD.MOV.U32 R25, RZ, RZ, R46 ;  /* 0x000000ffff197224 */ /* 0x001fe400078e002e */
[----:B------:R-:W-:Y:S02]  /*64670*/  IMAD.MOV.U32 R24, RZ, RZ, R47 ;  /* 0x000000ffff187224 */ /* 0x000fe400078e002f */
[----:B------:R-:W2:Y:S01]  /*64680*/  LDL.LU.64 R46, [R1+0x3448] ;  /* 0x00344800012e7983 */ /* 0x000ea20000300a00 */
        /* <DEDUP_REMOVED lines=11> */
[----:B------:R-:W-:Y:S02]  /*64740*/  IMAD.MOV.U32 R26, RZ, RZ, R59 ;  /* 0x000000ffff1a7224 */ /* 0x000fe400078e003b */
[----:B------:R-:W3:Y:S01]  /*64750*/  LDL.LU.64 R58, [R1+0x3428] ;  /* 0x00342800013a7983 */ /* 0x000ee20000300a00 */
[----:B------:R-:W4:Y:S02]  /*64760*/  LDL.LU R57, [R1+0x3420] ;  /* 0x0034200001397983 */ /* 0x000f240000300800 */
[----:B------:R-:W-:Y:S02]  /*64770*/  IMAD.MOV.U32 R56, RZ, RZ, R50 ;  /* 0x000000ffff387224 */ /* 0x000fe400078e0032 */
[----:B------:R-:W-:Y:S02]  /*64780*/  IMAD.MOV.U32 R2, RZ, RZ, R51 ;  /* 0x000000ffff027224 */ /* 0x000fe400078e0033 */
[----:B------:R-:W-:-:S03]  /*64790*/  IMAD.MOV.U32 R0, RZ, RZ, R43 ;  /* 0x000000ffff007224 */ /* 0x000fc600078e002b */
[----:B------:R-:W-:Y:S01]  /*647a0*/  STL.64 [R1+0x1740], R52 ;  /* 0x0017403401007387 */ /* 0x000fe20000100a00 */
[----:B------:R0:W-:Y:S03]  /*647b0*/  STL.64 [R1+0x1748], R54 ;  /* 0x0017483601007387 */ /* 0x0001e60000100a00 */
[----:B0-----:R-:W3:Y:S01]  /*647c0*/  LDL.LU.64 R54, [R1+0x3418] ;  /* 0x0034180001367983 */ /* 0x001ee20000300a00 */
[----:B------:R-:W3:Y:S02]  /*647d0*/  LDL.LU R53, [R1+0x3410] ;  /* 0x0034100001357983 */ /* 0x000ee40000300800 */
[----:B------:R-:W3:Y:S02]  /*647e0*/  LDL.LU.64 R50, [R1+0x3408] ;  /* 0x0034080001327983 */ /* 0x000ee40000300a00 */
[----:B------:R-:W3:Y:S02]  /*647f0*/  LDL.LU.64 R48, [R1+0x3400] ;  /* 0x0034000001307983 */ /* 0x000ee40000300a00 */
[----:B------:R-:W-:-:S02]  /*64800*/  IMAD.MOV.U32 R52, RZ, RZ, R42 ;  /* 0x000000ffff347224 */ /* 0x000fc400078e002a */
[----:B------:R-:W-:Y:S02]  /*64810*/  IMAD.MOV.U32 R5, RZ, RZ, R18 ;  /* 0x000000ffff057224 */ /* 0x000fe400078e0012 */
[----:B------:R-:W-:Y:S01]  /*64820*/  IMAD.MOV.U32 R4, RZ, RZ, R19 ;  /* 0x000000ffff047224 */ /* 0x000fe200078e0013 */
[C---:B--2---:R-:W-:Y:S11]  /*64830*/  HMMA.16816.F32.BF16 R44, R8.reuse, R42, R44 ;  /* 0x0000002a082c723c */ /* 0x044ff6000004182c */
[----:B------:R-:W-:Y:S11]  /*64840*/  @!UPT UIADD3 URZ, URZ, URZ, URZ ;  /* 0x0000003f3f3ff290 */ /* 0x000ff6000fffe03f */
[----:B------:R-:W-:Y:S01]  /*64850*/  @!UPT UIADD3 URZ, URZ, URZ, URZ ;  /* 0x0000003f3f3ff290 */ /* 0x000fe2000fffe03f */
        /* <DEDUP_REMOVED lines=22> */
[----:B------:R-:W2:Y:S01]  /*649c0*/  LDL.LU R19, [R1+0x98c] ;  /* 0x00098c0001137983 */ /* 0x000ea20000300800 */
[----:B------:R-:W-:Y:S02]  /*649d0*/  HMMA.16816.F32.BF16 R28, R8, R34, R28 ;  /* 0x00000022081c723c */ /* 0x000fe4000004181c */
[----:B--2---:R0:W-:Y:S01]  /*649e0*/  STL.64 [R1+0x32d8], R18 ;  /* 0x0032d81201007387 */ /* 0x0041e20000100a00 */
[----:B------:R-:W-:Y:S02]  /*649f0*/  STL.64 [R1+0x32d0], R16 ;  /* 0x0032d01001007387 */ /* 0x000fe40000100a00 */
[----:B0-----:R-:W-:-:S02]  /*64a00*/  IMAD.MOV.U32 R18, RZ, RZ, R56 ;  /* 0x000000ffff127224 */ /* 0x001fc400078e0038 */
[----:B------:R-:W-:Y:S01]  /*64a10*/  IMAD.MOV.U32 R19, RZ, RZ, R2 ;  /* 0x000000ffff137224 */ /* 0x000fe200078e0002 */
[----:B------:R-:W4:Y:S01]  /*64a20*/  LDL.LU R56, [R1+0x33b0] ;  /* 0x0033b00001387983 */ /* 0x000f220000300800 */
[----:B------:R-:W2:Y:S03]  /*64a30*/  LDL.LU R2, [R1+0x33ac] ;  /* 0x0033ac0001027983 */ /* 0x000ea60000300800 */
[----:B------:R0:W-:Y:S02]  /*64a40*/  STL.64 [R1+0x32f0], R18 ;  /* 0x0032f01201007387 */ /* 0x0001e40000100a00 */
[----:B0-----:R-:W-:Y:S02]  /*64a50*/  IMAD.MOV.U32 R18, RZ, RZ, R27 ;  /* 0x000000ffff127224 */ /* 0x001fe400078e001b */
[----:B------:R-:W-:-:S05]  /*64a60*/  IMAD.MOV.U32 R19, RZ, RZ, R26 ;  /* 0x000000ffff137224 */ /* 0x000fca00078e001a */
[----:B------:R0:W-:Y:S02]  /*64a70*/  STL.64 [R1+0x3308], R18 ;  /* 0x0033081201007387 */ /* 0x0001e40000100a00 */
[----:B------:R-:W-:Y:S02]  /*64a80*/  STL.64 [R1+0x16a0], R28 ;  /* 0x0016a01c01007387 */ /* 0x000fe40000100a00 */
[----:B------:R-:W-:Y:S02]  /*64a90*/  STL.64 [R1+0x16a8], R30 ;  /* 0x0016a81e01007387 */ /* 0x000fe40000100a00 */
[----:B0-----:R-:W-:Y:S02]  /*64aa0*/  IMAD.MOV.U32 R18, RZ, RZ, R25 ;  /* 0x000000ffff127224 */ /* 0x001fe400078e0019 */
[----:B------:R-:W-:-:S05]  /*64ab0*/  IMAD.MOV.U32 R19, RZ, RZ, R24 ;  /* 0x000000ffff137224 */ /* 0x000fca00078e0018 */
[----:B------:R-:W-:Y:S01]  /*64ac0*/  STL.64 [R1+0x3320], R18 ;  /* 0x0033201201007387 */ /* 0x000fe20000100a00 */
[----:B------:R-:W-:Y:S02]  /*64ad0*/  STL.64 [R1+0x32e8], R34 ;  /* 0x0032e82201007387 */ /* 0x000fe40000100a00 */
[----:B------:R0:W-:Y:S02]  /*64ae0*/  STL.64 [R1+0x32e0], R32 ;  /* 0x0032e02001007387 */ /* 0x0001e40000100a00 */
[----:B0-----:R-:W2:Y:S01]  /*64af0*/  LDL.LU R32, [R1+0x990] ;  /* 0x0009900001207983 */ /* 0x001ea20000300800 */
[----:B------:R-:W2:Y:S02]  /*64b00*/  LDL.LU R33, [R1+0x994] ;  /* 0x0009940001217983 */ /* 0x000ea40000300800 */
[----:B------:R-:W2:Y:S02]  /*64b10*/  LDL.LU R34, [R1+0x998] ;  /* 0x0009980001227983 */ /* 0x000ea40000300800 */
[----:B------:R-:W2:Y:S02]  /*64b20*/  LDL.LU R35, [R1+0x99c] ;  /* 0x00099c0001237983 */ /* 0x000ea40000300800 */
[----:B------:R-:W-:-:S02]  /*64b30*/  IMAD.MOV.U32 R18, RZ, RZ, R23 ;  /* 0x000000ffff127224 */ /* 0x000fc400078e0017 */
[----:B------:R-:W-:-:S05]  /*64b40*/  IMAD.MOV.U32 R19, RZ, RZ, R22 ;  /* 0x000000ffff137224 */ /* 0x000fca00078e0016 */
[----:B------:R-:W-:Y:S04]  /*64b50*/  STL.64 [R1+0x3338], R18 ;  /* 0x0033381201007387 */ /* 0x000fe80000100a00 */
[----:B--2---:R-:W-:Y:S01]  /*64b60*/  STL.64 [R1+0x3300], R34 ;  /* 0x0033002201007387 */ /* 0x004fe20000100a00 */
[----:B------:R0:W-:Y:S03]  /*64b70*/  STL.64 [R1+0x32f8], R32 ;  /* 0x0032f82001007387 */ /* 0x0001e60000100a00 */
[----:B0-----:R-:W2:Y:S01]  /*64b80*/  LDL.LU R32, [R1+0x9a0] ;  /* 0x0009a00001207983 */ /* 0x001ea20000300800 */
[----:B------:R-:W2:Y:S02]  /*64b90*/  LDL.LU R33, [R1+0x9a4] ;  /* 0x0009a40001217983 */ /* 0x000ea40000300800 */
[----:B------:R-:W2:Y:S02]  /*64ba0*/  LDL.LU R34, [R1+0x9a8] ;  /* 0x0009a80001227983 */ /* 0x000ea40000300800 */
[----:B------:R-:W2:Y:S01]  /*64bb0*/  LDL.LU R35, [R1+0x9ac] ;  /* 0x0009ac0001237983 */ /* 0x000ea20000300800 */
[----:B------:R-:W3:Y:S01]  /*64bc0*/  LDL.LU R28, [R1] ;  /* 0x00000000011c7983 */ /* 0x000ee20000300800 */
[----:B------:R-:W3:Y:S02]  /*64bd0*/  LDL.LU R29, [R1+0x4] ;  /* 0x00000400011d7983 */ /* 0x000ee40000300800 */
        /* <DEDUP_REMOVED lines=8> */
[----:B------:R-:W-:Y:S03]  /*64c60*/  STL.64 [R1+0x3350], R18 ;  /* 0x0033501201007387 */ /* 0x000fe60000100a00 */
[----:B--2---:R-:W-:Y:S01]  /*64c70*/  STL.64 [R1+0x3318], R34 ;  /* 0x0033182201007387 */ /* 0x004fe20000100a00 */
[----:B------:R0:W-:Y:S03]  /*64c80*/  STL.64 [R1+0x3310], R32 ;  /* 0x0033102001007387 */ /* 0x0001e60000100a00 */
[----:B0-----:R-:W2:Y:S01]  /*64c90*/  LDL.LU R32, [R1+0x9b0] ;  /* 0x0009b00001207983 */ /* 0x001ea20000300800 */
[----:B------:R-:W2:Y:S02]  /*64ca0*/  LDL.LU R33, [R1+0x9b4] ;  /* 0x0009b40001217983 */ /* 0x000ea40000300800 */
[----:B------:R-:W2:Y:S02]  /*64cb0*/  LDL.LU R34, [R1+0x9b8] ;  /* 0x0009b80001227983 */ /* 0x000ea40000300800 */
[----:B------:R-:W2:Y:S01]  /*64cc0*/  LDL.LU R35, [R1+0x9bc] ;  /* 0x0009bc0001237983 */ /* 0x000ea20000300800 */
[----:B------:R-:W3:Y:S01]  /*64cd0*/  LDL.LU R20, [R1+0x160] ;  /* 0x0001600001147983 */ /* 0x000ee20000300800 */
[----:B------:R-:W3:Y:S02]  /*64ce0*/  LDL.LU R21, [R1+0x164] ;  /* 0x0001640001157983 */ /* 0x000ee40000300800 */
[----:B------:R-:W3:Y:S02]  /*64cf0*/  LDL.LU R22, [R1+0x168] ;  /* 0x0001680001167983 */ /* 0x000ee40000300800 */
[----:B------:R-:W-:-:S02]  /*64d00*/  IMAD.MOV.U32 R23, RZ, RZ, R2 ;  /* 0x000000ffff177224 */ /* 0x000fc400078e0002 */
[----:B------:R-:W3:Y:S04]  /*64d10*/  LDL.LU R2, [R1+0x33a8] ;  /* 0x0033a80001027983 */ /* 0x000ee80000300800 */
[----:B--2---:R-:W-:Y:S01]  /*64d20*/  STL.64 [R1+0x3330], R34 ;  /* 0x0033302201007387 */ /* 0x004fe20000100a00 */
[----:B------:R0:W-:Y:S03]  /*64d30*/  STL.64 [R1+0x3328], R32 ;  /* 0x0033282001007387 */ /* 0x0001e60000100a00 */
[----:B0-----:R-:W2:Y:S01]  /*64d40*/  LDL.LU R32, [R1+0x9c0] ;  /* 0x0009c00001207983 */ /* 0x001ea20000300800 */
[----:B------:R-:W2:Y:S02]  /*64d50*/  LDL.LU R33, [R1+0x9c4] ;  /* 0x0009c40001217983 */ /* 0x000ea40000300800 */
[----:B------:R-:W2:Y:S02]  /*64d60*/  LDL.LU R34, [R1+0x9c8] ;  /* 0x0009c80001227983 */ /* 0x000ea40000300800 */
[----:B------:R-:W2:Y:S01]  /*64d70*/  LDL.LU R35, [R1+0x9cc] ;  /* 0x0009cc0001237983 */ /* 0x000ea20000300800 */
[C---:B---3--:R-:W-:Y:S08]  /*64d80*/  HMMA.16816.F32.BF16 R24, R8.reuse, R38, R24 ;  /* 0x000000260818723c */ /* 0x048ff00000041818 */
[C---:B------:R-:W-:Y:S01]  /*64d90*/  HMMA.16816.F32.BF16 R28, R8.reuse, R42, R28 ;  /* 0x0000002a081c723c */ /* 0x040fe2000004181c */
[----:B--2---:R-:W-:Y:S01]  /*64da0*/  STL.64 [R1+0x3348], R34 ;  /* 0x0033482201007387 */ /* 0x004fe20000100a00 */
[----:B------:R0:W-:Y:S03]  /*64db0*/  STL.64 [R1+0x3340], R32 ;  /* 0x0033402001007387 */ /* 0x0001e60000100a00 */
[----:B0-----:R-:W2:Y:S01]  /*64dc0*/  LDL.LU R32, [R1+0x9d0] ;  /* 0x0009d00001207983 */ /* 0x001ea20000300800 */
[----:B------:R-:W2:Y:S02]  /*64dd0*/  LDL.LU R33, [R1+0x9d4] ;  /* 0x0009d40001217983 */ /* 0x000ea40000300800 */
[----:B------:R-:W3:Y:S02]  /*64de0*/  LDL.LU R34, [R1+0x9d8] ;  /* 0x0009d80001227983 */ /* 0x000ee40000300800 */
[----:B------:R-:W3:Y:S02]  /*64df0*/  LDL.LU R35, [R1+0x9dc] ;  /* 0x0009dc0001237983 */ /* 0x000ee40000300800 */
[----:B---3--:R-:W-:Y:S01]  /*64e00*/  STL.64 [R1+0x3360], R34 ;  /* 0x0033602201007387 */ /* 0x008fe20000100a00 */
[----:B--2---:R0:W-:Y:S03]  /*64e10*/  STL.64 [R1+0x3358], R32 ;  /* 0x0033582001007387 */ /* 0x0041e60000100a00 */
        /* <DEDUP_REMOVED lines=8> */
[----:B------:R-:W-:Y:S02]  /*64ea0*/  STL.64 [R1+0x1680], R28 ;  /* 0x0016801c01007387 */ /* 0x000fe40000100a00 */
[----:B------:R0:W-:Y:S02]  /*64eb0*/  STL.64 [R1+0x1688], R30 ;  /* 0x0016881e01007387 */ /* 0x0001e40000100a00 */
[----:B0-----:R-:W2:Y:S01]  /*64ec0*/  LDL.LU.64 R30, [R1+0x3390] ;  /* 0x00339000011e7983 */ /* 0x001ea20000300a00 */
[----:B------:R-:W2:Y:S01]  /*64ed0*/  LDL.LU.64 R28, [R1+0x3388] ;  /* 0x00338800011c7983 */ /* 0x000ea20000300a00 */
[C---:B------:R-:W-:Y:S08]  /*64ee0*/  HMMA.16816.F32.BF16 R20, R8.reuse, R54, R20 ;  /* 0x000000360814723c */ /* 0x040ff00000041814 */
        /* <DEDUP_REMOVED lines=12> */
[----:B------:R-:W-:Y:S02]  /*64fb0*/  STL.64 [R1+0x1650], R20 ;  /* 0x0016501401007387 */ /* 0x000fe40000100a00 */
[----:B------:R0:W-:Y:S02]  /*64fc0*/  STL.64 [R1+0x1658], R22 ;  /* 0x0016581601007387 */ /* 0x0001e40000100a00 */
[----:B0-----:R-:W3:Y:S01]  /*64fd0*/  LDL.LU.64 R22, [R1+0x3380] ;  /* 0x0033800001167983 */ /* 0x001ee20000300a00 */
[----:B------:R-:W3:Y:S02]  /*64fe0*/  LDL.LU.64 R20, [R1+0x3378] ;  /* 0x0033780001147983 */ /* 0x000ee40000300a00 */
[----:B------:R-:W-:-:S02]  /*64ff0*/  IMAD.MOV.U32 R18, RZ, RZ, R7 ;  /* 0x000000ffff127224 */ /* 0x000fc400078e0007 */
[----:B------:R-:W-:-:S07]  /*65000*/  IMAD.MOV.U32 R19, RZ, RZ, R6 ;  /* 0x000000ffff137224 */ /* 0x000fce00078e0006 */
[----:B------:R-:W-:Y:S08]  /*65010*/  HMMA.16816.F32.BF16 R16, R12, R18, R32 ;  /* 0x000000120c10723c */ /* 0x000ff00000041820 */
[----:B---3--:R-:W-:Y:S07]  /*65020*/  HMMA.16816.F32.BF16 R20, R8, R58, R20 ;  /* 0x0000003a0814723c */ /* 0x008fee0000041814 */
[----:B------:R-:W-:-:S02]  /*65030*/  IMAD.MOV.U32 R10, RZ, RZ, R52 ;  /* 0x000000ffff0a7224 */ /* 0x000fc400078e0034 */
[----:B------:R-:W3:Y:S01]  /*65040*/  LDL.LU R52, [R1+0x3370] ;  /* 0x0033700001347983 */ /* 0x000ee20000300800 */
[----:B------:R-:W-:Y:S11]  /*65050*/  IMAD.MOV.U32 R11, RZ, RZ, R0 ;  /* 0x000000ffff0b7224 */ /* 0x000ff600078e0000 */
[----:B------:R-:W-:Y:S02]  /*65060*/  @!UPT UIADD3 URZ, URZ, URZ, URZ ;  /* 0x0000003f3f3ff290 */ /* 0x000fe4000fffe03f */
[----:B------:R0:W-:Y:S01]  /*65070*/  STL.64 [R1+0x1640], R20 ;  /* 0x0016401401007387 */ /* 0x0001e20000100a00 */
[----:B------:R1:W-:Y:S02]  /*65080*/  STL.64 [R1+0x1648], R22 ;  /* 0x0016481601007387 */ /* 0x0003e40000100a00 */
[----:B------:R-:W2:Y:S01]  /*65090*/  LDL.LU R0, [R1+0x336c] ;  /* 0x00336c0001007983 */ /* 0x000ea20000300800 */
[----:B0-----:R-:W2:Y:S01]  /*650a0*/  LDL.LU R20, [R1+0xb50] ;  /* 0x000b500001147983 */ /* 0x001ea20000300800 */
[----:B------:R-:W2:Y:S02]  /*650b0*/  LDL.LU R21, [R1+0xb54] ;  /* 0x000b540001157983 */ /* 0x000ea40000300800 */
[----:B-1----:R-:W2:Y:S02]  /*650c0*/  LDL.LU R22, [R1+0xb58] ;  /* 0x000b580001167983 */ /* 0x002ea40000300800 */
[----:B------:R-:W-:Y:S02]  /*650d0*/  IMAD.MOV.U32 R23, RZ, RZ, R2 ;  /* 0x000000ffff177224 */ /* 0x000fe400078e0002 */
[----:B------:R-:W2:Y:S01]  /*650e0*/  LDL.LU R2, [R1+0x3368] ;  /* 0x0033680001027983 */ /* 0x000ea20000300800 */
[----:B------:R-:W2:Y:S02]  /*650f0*/  LDL.LU.64 R34, [R1+0x3360] ;  /* 0x0033600001227983 */ /* 0x000ea40000300a00 */
[----:B------:R-:W2:Y:S02]  /*65100*/  LDL.LU.64 R32, [R1+0x3358] ;  /* 0x0033580001207983 */ /* 0x000ea40000300a00 */
[----:B------:R-:W-:Y:S01]  /*65110*/  STL.64 [R1+0x1250], R16 ;  /* 0x0012501001007387 */ /* 0x000fe20000100a00 */
[----:B------:R0:W-:Y:S04]  /*65120*/  STL.64 [R1+0x1258], R18 ;  /* 0x0012581201007387 */ /* 0x0001e80000100a00 */
[----:B0-----:R-:W2:Y:S02]  /*65130*/  LDL.LU.64 R18, [R1+0x3350] ;  /* 0x0033500001127983 */ /* 0x001ea40000300a00 */
[C---:B--2---:R-:W-:Y:S02]  /*65140*/  HMMA.16816.F32.BF16 R16, R12.reuse, R18, R32 ;  /* 0x000000120c10723c */ /* 0x044fe40000041820 */
[----:B------:R-:W2:Y:S01]  /*65150*/  LDL.LU.64 R34, [R1+0x3348] ;  /* 0x0033480001227983 */ /* 0x000ea20000300a00 */
[----:B------:R-:W2:Y:S11]  /*65160*/  LDL.LU.64 R32, [R1+0x3340] ;  /* 0x0033400001207983 */ /* 0x000eb60000300a00 */
[----:B------:R-:W-:Y:S09]  /*65170*/  @!UPT UIADD3 URZ, URZ, URZ, URZ ;  /* 0x0000003f3f3ff290 */ /* 0x000ff2000fffe03f */
[----:B------:R-:W-:Y:S01]  /*65180*/  STL.64 [R1+0x1240], R16 ;  /* 0x0012401001007387 */ /* 0x000fe20000100a00 */
[----:B------:R0:W-:Y:S03]  /*65190*/  STL.64 [R1+0x1248], R18 ;  /* 0x0012481201007387 */ /* 0x0001e60000100a00 */
        /* <DEDUP_REMOVED lines=28> */
[----:B0-----:R-:W2:Y:S01]  /*65360*/  LDL.LU.64 R18, [R1+0x32d8] ;  /* 0x0032d80001127983 */ /* 0x001ea20000300a00 */
[----:B------:R-:W2:Y:S02]  /*65370*/  LDL.LU.64 R16, [R1+0x32d0] ;  /* 0x0032d00001107983 */ /* 0x000ea40000300a00 */
[----:B------:R-:W-:Y:S02]  /*65380*/  IMAD.MOV.U32 R26, RZ, RZ, R5 ;  /* 0x000000ffff1a7224 */ /* 0x000fe400078e0005 */
[----:B------:R-:W-:Y:S02]  /*65390*/  IMAD.MOV.U32 R27, RZ, RZ, R4 ;  /* 0x000000ffff1b7224 */ /* 0x000fe400078e0004 */
[----:B------:R-:W-:Y:S05]  /*653a0*/  LDSM.16.MT88.4 R4, [R61+0x6080] ;  /* 0x006080003d04783b */ /* 0x000fea0000004200 */
[C---:B------:R-:W-:Y:S01]  /*653b0*/  HMMA.16816.F32.BF16 R24, R12.reuse, R26, R20 ;  /* 0x0000001a0c18723c */ /* 0x040fe20000041814 */
[----:B------:R-:W0:Y:S07]  /*653c0*/  LDSM.16.MT88.4 R20, [R0+0x6100] ;  /* 0x006100000014783b */ /* 0x000e2e0000004200 */
[C---:B--2---:R-:W-:Y:S01]  /*653d0*/  HMMA.16816.F32.BF16 R8, R12.reuse, R10, R16 ;  /* 0x0000000a0c08723c */ /* 0x044fe20000041810 */
[----:B------:R-:W2:Y:S11]  /*653e0*/  LDL.LU.64 R18, [R1+0x32c8] ;  /* 0x0032c80001127983 */ /* 0x000eb60000300a00 */
[----:B------:R-:W-:Y:S11]  /*653f0*/  @!UPT UIADD3 URZ, URZ, URZ, URZ ;  /* 0x0000003f3f3ff290 */ /* 0x000ff6000fffe03f */
[----:B------:R-:W-:Y:S01]  /*65400*/  STL.64 [R1+0x1100], R8 ;  /* 0x0011000801007387 */ /* 0x000fe20000100a00 */
[----:B------:R-:W-:Y:S02]  /*65410*/  STL.64 [R1+0x1108], R10 ;  /* 0x0011080a01007387 */ /* 0x000fe40000100a00 */
[----:B------:R-:W-:Y:S02]  /*65420*/  STL.64 [R1+0x10f0], R24 ;  /* 0x0010f01801007387 */ /* 0x000fe40000100a00 */
[----:B------:R-:W-:Y:S02]  /*65430*/  STL.64 [R1+0x10f8], R26 ;  /* 0x0010f81a01007387 */ /* 0x000fe40000100a00 */
[----:B------:R1:W3:Y:S04]  /*65440*/  LDSM.16.MT88.4 R24, [R0+0x6180] ;  /* 0x006180000018783b */ /* 0x0002e80000004200 */
[----:B------:R-:W-:Y:S04]  /*65450*/  LDSM.16.MT88.4 R8, [R60+0x6080] ;  /* 0x006080003c08783b */ /* 0x000fe80000004200 */
[----:B-1----:R-:W4:Y:S01]  /*65460*/  LDL.LU R0, [R1+0x32c0] ;  /* 0x0032c00001007983 */ /* 0x002f220000300800 */
[----:B0-----:R-:W-:Y:S02]  /*65470*/  STL.64 [R1+0x30], R20 ;  /* 0x0000301401007387 */ /* 0x001fe40000100a00 */
[----:B------:R2:W-:Y:S01]  /*65480*/  STL.64 [R1+0x38], R22 ;  /* 0x0000381601007387 */ /* 0x0005e20000100a00 */
[----:B---3--:R-:W-:Y:S01]  /*65490*/  STL.64 [R1+0x20], R24 ;  /* 0x0000201801007387 */ /* 0x008fe20000100a00 */
[----:B------:R-:W-:Y:S02]  /*654a0*/  STL.64 [R1+0x28], R26 ;  /* 0x0000281a01007387 */ /* 0x000fe40000100a00 */
[----:B------:R-:W-:Y:S01]  /*654b0*/  LDSM.16.MT88.4 R24, [R60+0x6100] ;  /* 0x006100003c18783b */ /* 0x000fe20000004200 */
[----:B--2---:R-:W-:Y:S01]  /*654c0*/  HMMA.16816.F32.BF16 R20, R12, R18, R28 ;  /* 0x000000120c14723c */ /* 0x004fe2000004181c */
[----:B------:R-:W0:Y:S04]  /*654d0*/  LDSM.16.MT88.4 R16, [R3+0x6100] ;  /* 0x006100000310783b */ /* 0x000e280000004200 */
[----:B------:R-:W-:Y:S04]  /*654e0*/  LDSM.16.MT88.4 R12, [R3+0x6180] ;  /* 0x00618000030c783b */ /* 0x000fe80000004200 */
[----:B------:R-:W-:Y:S11]  /*654f0*/  LDSM.16.MT88.4 R28, [R60+0x6180] ;  /* 0x006180003c1c783b */ /* 0x000ff60000004200 */
[----:B------:R-:W-:Y:S03]  /*65500*/  @!UPT UIADD3 URZ, URZ, URZ, URZ ;  /* 0x0000003f3f3ff290 */ /* 0x000fe6000fffe03f */
[----:B------:R-:W-:Y:S01]  /*65510*/  STL.64 [R1+0x9e0], R20 ;  /* 0x0009e01401007387 */ /* 0x000fe20000100a00 */
[----:B------:R-:W-:Y:S02]  /*65520*/  STL.64 [R1+0x9e8], R22 ;  /* 0x0009e81601007387 */ /* 0x000fe40000100a00 */
[----:B------:R-:W-:Y:S01]  /*65530*/  LDSM.16.MT88.4 R20, [R61+0x6180] ;  /* 0x006180003d14783b */ /* 0x000fe20000004200 */
[----:B0-----:R-:W-:Y:S03]  /*65540*/  STL.64 [R1], R16 ;  /* 0x0000001001007387 */ /* 0x001fe60000100a00 */
[----:B------:R-:W-:Y:S02]  /*65550*/  STL.64 [R1+0x8], R18 ;  /* 0x0000081201007387 */ /* 0x000fe40000100a00 */
[----:B------:R-:W0:Y:S04]  /*65560*/  LDSM.16.MT88.4 R16, [R61+0x6100] ;  /* 0x006100003d10783b */ /* 0x000e280000004200 */
[----:B------:R-:W-:Y:S01]  /*65570*/  STL.64 [R1+0x3888], R6 ;  /* 0x0038880601007387 */ /* 0x000fe20000100a00 */
[----:B------:R-:W-:Y:S01]  /*65580*/  STL.64 [R1+0x3880], R4 ;  /* 0x0038800401007387 */ /* 0x000fe20000100a00 */
[----:B------:R-:W-:Y:S02]  /*65590*/  STL.64 [R1+0x3810], R10 ;  /* 0x0038100a01007387 */ /* 0x000fe40000100a00 */
[----:B------:R1:W-:Y:S02]  /*655a0*/  STL.64 [R1+0x3808], R8 ;  /* 0x0038080801007387 */ /* 0x0003e40000100a00 */
[----:B-1----:R-:W2:Y:S01]  /*655b0*/  LDL.LU R8, [R1+0x10] ;  /* 0x0000100001087983 */ /* 0x002ea20000300800 */
[----:B------:R-:W2:Y:S02]  /*655c0*/  LDL.LU R9, [R1+0x14] ;  /* 0x0000140001097983 */ /* 0x000ea40000300800 */
[----:B------:R-:W2:Y:S02]  /*655d0*/  LDL.LU R10, [R1+0x18] ;  /* 0x00001800010a7983 */ /* 0x000ea40000300800 */
[----:B------:R-:W2:Y:S01]  /*655e0*/  LDL.LU R11, [R1+0x1c] ;  /* 0x00001c00010b7983 */ /* 0x000ea20000300800 */
[----:B0-----:R0:W-:Y:S01]  /*655f0*/  STL.64 [R1+0x3678], R18 ;  /* 0x0036781201007387 */ /* 0x0011e20000100a00 */
[----:B------:R-:W-:Y:S03]  /*65600*/  STL.64 [R1+0x3670], R16 ;  /* 0x0036701001007387 */ /* 0x000fe60000100a00 */
[----:B0-----:R-:W3:Y:S04]  /*65610*/  LDL R18, [R1+0xb8] ;  /* 0x0000b80001127983 */ /* 0x001ee80000100800 */
[----:B------:R-:W3:Y:S01]  /*65620*/  LDL R19, [R1+0xbc] ;  /* 0x0000bc0001137983 */ /* 0x000ee20000100800 */
[----:B------:R-:W2:Y:S02]  /*65630*/  LDL.LU R4, [R1+0xeb0] ;  /* 0x000eb00001047983 */ /* 0x000ea40000300800 */
[----:B------:R-:W2:Y:S02]  /*65640*/  LDL.LU R5, [R1+0xeb4] ;  /* 0x000eb40001057983 */ /* 0x000ea40000300800 */
[----:B------:R-:W2:Y:S01]  /*65650*/  LDL.LU R6, [R1+0xeb8] ;  /* 0x000eb80001067983 */ /* 0x000ea20000300800 */
[----:B------:R-:W2:Y:S04]  /*65660*/  LDL.LU R7, [R1+0xebc] ;  /* 0x000ebc0001077983 */ /* 0x000ea80000300800 */
[----:B---3--:R-:W-:Y:S01]  /*65670*/  STL.64 [R1+0x3878], R18 ;  /* 0x0038781201007387 */ /* 0x008fe20000100a00 */
[----:B------:R-:W-:Y:S02]  /*65680*/  STL.64 [R1+0x35e0], R26 ;  /* 0x0035e01a01007387 */ /* 0x000fe40000100a00 */
[----:B------:R0:W-:Y:S02]  /*65690*/  STL.64 [R1+0x35d8], R24 ;  /* 0x0035d81801007387 */ /* 0x0001e40000100a00 */
[----:B0-----:R-:W3:Y:S01]  /*656a0*/  LDL.LU R24, [R1+0xec0] ;  /* 0x000ec00001187983 */ /* 0x001ee20000300800 */
[----:B------:R-:W3:Y:S02]  /*656b0*/  LDL.LU R25, [R1+0xec4] ;  /* 0x000ec40001197983 */ /* 0x000ee40000300800 */
[----:B------:R-:W3:Y:S02]  /*656c0*/  LDL.LU R26, [R1+0xec8] ;  /* 0x000ec800011a7983 */ /* 0x000ee40000300800 */
[----:B------:R-:W3:Y:S01]  /*656d0*/  LDL.LU R27, [R1+0xecc] ;  /* 0x000ecc00011b7983 */ /* 0x000ee20000300800 */
        /* <DEDUP_REMOVED lines=8> */
[----:B0-----:R-:W2:Y:S04]  /*65760*/  LDL R22, [R1+0x88] ;  /* 0x0000880001167983 */ /* 0x001ea80000100800 */
[----:B------:R-:W2:Y:S01]  /*65770*/  LDL R23, [R1+0x8c] ;  /* 0x00008c0001177983 */ /* 0x000ea20000100800 */
[----:B------:R-:W3:Y:S02]  /*65780*/  LDL.LU R16, [R1+0xea0] ;  /* 0x000ea00001107983 */ /* 0x000ee40000300800 */
[----:B------:R-:W3:Y:S02]  /*65790*/  LDL.LU R17, [R1+0xea4] ;  /* 0x000ea40001117983 */ /* 0x000ee40000300800 */
[----:B------:R-:W3:Y:S01]  /*657a0*/  LDL.LU R18, [R1+0xea8] ;  /* 0x000ea80001127983 */ /* 0x000ee20000300800 */
[----:B------:R-:W3:Y:S04]  /*657b0*/  LDL.LU R19, [R1+0xeac] ;  /* 0x000eac0001137983 */ /* 0x000ee80000300800 */
[----:B--2---:R-:W-:Y:S01]  /*657c0*/  STL.64 [R1+0x3868], R22 ;  /* 0x0038681601007387 */ /* 0x004fe20000100a00 */
[----:B------:R0:W-:Y:S02]  /*657d0*/  STL.64 [R1+0x3380], R30 ;  /* 0x0033801e01007387 */ /* 0x0001e40000100a00 */
[----:B------:R-:W-:Y:S01]  /*657e0*/  STL.64 [R1+0x3378], R28 ;  /* 0x0033781c01007387 */ /* 0x000fe20000100a00 */
[----:B0-----:R-:W2:Y:S01]  /*657f0*/  LDL.LU.64 R30, [R1+0x98] ;  /* 0x00009800011e7983 */ /* 0x001ea20000300a00 */
[C---:B------:R-:W-:Y:S08]  /*65800*/  HMMA.16816.F32.BF16 R12, R8.reuse, R34, R12 ;  /* 0x00000022080c723c */ /* 0x040ff0000004180c */
[C---:B---3--:R-:W-:Y:S01]  /*65810*/  HMMA.16816.F32.BF16 R20, R8.reuse, R38, R24 ;  /* 0x000000260814723c */ /* 0x048fe20000041818 */
[----:B--2---:R-:W-:Y:S01]  /*65820*/  STL.64 [R1+0x3870], R30 ;  /* 0x0038701e01007387 */ /* 0x004fe20000100a00 */
[----:B------:R-:W-:Y:S02]  /*65830*/  STL [R1+0x32dc], R45 ;  /* 0x0032dc2d01007387 */ /* 0x000fe40000100800 */
[----:B------:R-:W-:Y:S02]  /*65840*/  STL [R1+0x32d8], R44 ;  /* 0x0032d82c01007387 */ /* 0x000fe40000100800 */
[----:B------:R-:W-:Y:S01]  /*65850*/  STL [R1+0x32d4], R41 ;  /* 0x0032d42901007387 */ /* 0x000fe20000100800 */
[----:B------:R-:W-:Y:S01]  /*65860*/  STL [R1+0x32d0], R40 ;  /* 0x0032d02801007387 */ /* 0x000fe20000100800 */
[----:B------:R-:W-:Y:S02]  /*65870*/  STL [R1+0x32cc], R37 ;  /* 0x0032cc2501007387 */ /* 0x000fe40000100800 */
[----:B------:R-:W-:Y:S02]  /*65880*/  STL [R1+0x32c8], R36 ;  /* 0x0032c82401007387 */ /* 0x000fe40000100800 */
[----:B------:R-:W-:Y:S01]  /*65890*/  STL [R1+0x32c4], R33 ;  /* 0x0032c42101007387 */ /* 0x000fe20000100800 */
[----:B------:R-:W-:Y:S01]  /*658a0*/  STL [R1+0x32c0], R32 ;  /* 0x0032c02001007387 */ /* 0x000fe20000100800 */
[----:B------:R-:W-:Y:S02]  /*658b0*/  STL.64 [R1+0x3850], R34 ;  /* 0x0038502201007387 */ /* 0x000fe40000100a00 */
[----:B------:R-:W-:Y:S02]  /*658c0*/  STL.64 [R1+0x9d0], R12 ;  /* 0x0009d00c01007387 */ /* 0x000fe40000100a00 */
[----:B------:R0:W-:Y:S02]  /*658d0*/  STL.64 [R1+0x9d8], R14 ;  /* 0x0009d80e01007387 */ /* 0x0001e40000100a00 */
[C---:B0-----:R-:W-:Y:S01]  /*658e0*/  HMMA.16816.F32.BF16 R12, R8.reuse, R42, R4 ;  /* 0x0000002a080c723c */ /* 0x041fe20000041804 */
[----:B------:R-:W-:Y:S02]  /*658f0*/  STL.64 [R1+0x3848], R38 ;  /* 0x0038482601007387 */ /* 0x000fe40000100a00 */
[----:B------:R-:W-:Y:S02]  /*65900*/  STL.64 [R1+0x9c0], R20 ;  /* 0x0009c01401007387 */ /* 0x000fe40000100a00 */
[----:B------:R0:W-:Y:S02]  /*65910*/  STL.64 [R1+0x9c8], R22 ;  /* 0x0009c81601007387 */ /* 0x0001e40000100a00 */
[----:B------:R-:W2:Y:S11]  /*65920*/  LDL.LU R4, [R1+0xe90] ;  /* 0x000e900001047983 */ /* 0x000eb60000300800 */
[----:B------:R-:W-:Y:S05]  /*65930*/  @!UPT UIADD3 URZ, URZ, URZ, URZ ;  /* 0x0000003f3f3ff290 */ /* 0x000fea000fffe03f */
[----:B------:R1:W-:Y:S01]  /*65940*/  STL.64 [R1+0x9b0], R12 ;  /* 0x0009b00c01007387 */ /* 0x0003e20000100a00 */
[----:B------:R3:W-:Y:S02]  /*65950*/  STL.64 [R1+0x9b8], R14 ;  /* 0x0009b80e01007387 */ /* 0x0007e40000100a00 */
[----:B------:R-:W2:Y:S02]  /*65960*/  LDL.LU R5, [R1+0xe94] ;  /* 0x000e940001057983 */ /* 0x000ea40000300800 */
[----:B------:R-:W2:Y:S01]  /*65970*/  LDL.LU R6, [R1+0xe98] ;  /* 0x000e980001067983 */ /* 0x000ea20000300800 */
[----:B------:R-:W2:Y:S01]  /*65980*/  LDL.LU R7, [R1+0xe9c] ;  /* 0x000e9c0001077983 */ /* 0x000ea20000300800 */
[C---:B0-----:R-:W-:Y:S01]  /*65990*/  HMMA.16816.F32.BF16 R20, R8.reuse, R46, R16 ;  /* 0x0000002e0814723c */ /* 0x041fe20000041810 */
[----:B------:R-:W4:Y:S02]  /*659a0*/  LDL.LU R24, [R1+0xe60] ;  /* 0x000e600001187983 */ /* 0x000f240000300800 */
[----:B------:R-:W4:Y:S01]  /*659b0*/  LDL.LU R25, [R1+0xe64] ;  /* 0x000e640001197983 */ /* 0x000f220000300800 */
[----:B------:R-:W4:Y:S01]  /*659c0*/  LDL.LU R26, [R1+0xe68] ;  /* 0x000e6800011a7983 */ /* 0x000f220000300800 */
[----:B------:R-:W4:Y:S03]  /*659d0*/  LDL.LU R27, [R1+0xe6c] ;  /* 0x000e6c00011b7983 */ /* 0x000f260000300800 */
[----:B-1----:R-:W4:Y:S01]  /*659e0*/  LDL.LU R12, [R1+0x800] ;  /* 0x00080000010c7983 */ /* 0x002f220000300800 */
[----:B------:R-:W4:Y:S02]  /*659f0*/  LDL.LU R13, [R1+0x804] ;  /* 0x00080400010d7983 */ /* 0x000f240000300800 */
[----:B---3--:R-:W3:Y:S02]  /*65a00*/  LDL.LU R14, [R1+0x808] ;  /* 0x00080800010e7983 */ /* 0x008ee40000300800 */
[----:B------:R-:W3:Y:S01]  /*65a10*/  LDL.LU R15, [R1+0x80c] ;  /* 0x00080c00010f7983 */ /* 0x000ee20000300800 */
[----:B------:R-:W3:Y:S01]  /*65a20*/  LDL.LU R36, [R1+0x810] ;  /* 0x0008100001247983 */ /* 0x000ee20000300800 */
[----:B------:R-:W3:Y:S02]  /*65a30*/  LDL.LU R37, [R1+0x814] ;  /* 0x0008140001257983 */ /* 0x000ee40000300800 */
[----:B------:R-:W3:Y:S02]  /*65a40*/  LDL.LU R38, [R1+0x818] ;  /* 0x0008180001267983 */ /* 0x000ee40000300800 */
[----:B------:R-:W3:Y:S01]  /*65a50*/  LDL.LU R39, [R1+0x81c] ;  /* 0x00081c0001277983 */ /* 0x000ee20000300800 */
[----:B------:R-:W3:Y:S01]  /*65a60*/  LDL.64 R34, [R1+0x78] ;  /* 0x0000780001227983 */ /* 0x000ee20000100a00 */
[----:B------:R0:W-:Y:S02]  /*65a70*/  STL.64 [R1+0x3840], R42 ;  /* 0x0038402a01007387 */ /* 0x0001e40000100a00 */
[----:B------:R-:W3:Y:S02]  /*65a80*/  LDL.LU R40, [R1+0x820] ;  /* 0x0008200001287983 */ /* 0x000ee40000300800 */
[----:B------:R-:W3:Y:S01]  /*65a90*/  LDL.LU R41, [R1+0x824] ;  /* 0x0008240001297983 */ /* 0x000ee20000300800 */
[----:B0-----:R-:W3:Y:S01]  /*65aa0*/  LDL.LU R42, [R1+0x828] ;  /* 0x00082800012a7983 */ /* 0x001ee20000300800 */
[----:B------:R-:W3:Y:S02]  /*65ab0*/  LDL.LU R43, [R1+0x82c] ;  /* 0x00082c00012b7983 */ /* 0x000ee40000300800 */
[----:B------:R-:W3:Y:S02]  /*65ac0*/  LDL.LU R16, [R1+0x850] ;  /* 0x0008500001107983 */ /* 0x000ee40000300800 */
[----:B------:R0:W-:Y:S01]  /*65ad0*/  STL.64 [R1+0x9a0], R20 ;  /* 0x0009a01401007387 */ /* 0x0001e20000100a00 */
[----:B------:R1:W-:Y:S01]  /*65ae0*/  STL.64 [R1+0x9a8], R22 ;  /* 0x0009a81601007387 */ /* 0x0003e20000100a00 */
[----:B------:R-:W3:Y:S02]  /*65af0*/  LDL.LU R17, [R1+0x854] ;  /* 0x0008540001117983 */ /* 0x000ee40000300800 */
[----:B------:R-:W3:Y:S02]  /*65b00*/  LDL.LU R18, [R1+0x858] ;  /* 0x0008580001127983 */ /* 0x000ee40000300800 */
[----:B------:R-:W3:Y:S01]  /*65b10*/  LDL.LU R19, [R1+0x85c] ;  /* 0x00085c0001137983 */ /* 0x000ee20000300800 */
[----:B------:R-:W3:Y:S04]  /*65b20*/  LDL.LU.64 R30, [R1+0xc8] ;  /* 0x0000c800011e7983 */ /* 0x000ee80000300a00 */
[----:B0-----:R-:W3:Y:S01]  /*65b30*/  LDL.LU R20, [R1+0x840] ;  /* 0x0008400001147983 */ /* 0x001ee20000300800 */
[----:B------:R-:W3:Y:S02]  /*65b40*/  LDL.LU R21, [R1+0x844] ;  /* 0x0008440001157983 */ /* 0x000ee40000300800 */
[----:B-1----:R-:W3:Y:S02]  /*65b50*/  LDL.LU R22, [R1+0x848] ;  /* 0x0008480001167983 */ /* 0x002ee40000300800 */
[----:B------:R-:W3:Y:S01]  /*65b60*/  LDL.LU R23, [R1+0x84c] ;  /* 0x00084c0001177983 */ /* 0x000ee20000300800 */
[----:B------:R0:W-:Y:S04]  /*65b70*/  STL.64 [R1+0x3838], R46 ;  /* 0x0038382e01007387 */ /* 0x0001e80000100a00 */
[----:B0-----:R-:W3:Y:S04]  /*65b80*/  LDL R46, [R1+0xa8] ;  /* 0x0000a800012e7983 */ /* 0x001ee80000100800 */
[----:B------:R-:W3:Y:S01]  /*65b90*/  LDL R47, [R1+0xac] ;  /* 0x0000ac00012f7983 */ /* 0x000ee20000100800 */
[C---:B--2---:R-:W-:Y:S11]  /*65ba0*/  HMMA.16816.F32.BF16 R4, R8.reuse, R50, R4 ;  /* 0x000000320804723c */ /* 0x044ff60000041804 */
[----:B------:R-:W-:Y:S11]  /*65bb0*/  @!UPT UIADD3 URZ, URZ, URZ, URZ ;  /* 0x0000003f3f3ff290 */ /* 0x000ff6000fffe03f */
[----:B------:R-:W-:Y:S01]  /*65bc0*/  @!UPT UIADD3 URZ, URZ, URZ, URZ ;  /* 0x0000003f3f3ff290 */ /* 0x000fe2000fffe03f */
[----:B------:R-:W-:Y:S01]  /*65bd0*/  STL.64 [R1+0x990], R4 ;  /* 0x0009900401007387 */ /* 0x000fe20000100a00 */
[----:B------:R0:W-:Y:S03]  /*65be0*/  STL.64 [R1+0x998], R6 ;  /* 0x0009980601007387 */ /* 0x0001e60000100a00 */
        /* <DEDUP_REMOVED lines=10> */
[----:B------:R0:W-:Y:S06]  /*65c90*/  STL.64 [R1+0x3818], R52 ;  /* 0x0038183401007387 */ /* 0x0001ec0000100a00 */
[----:B--2---:R-:W-:Y:S08]  /*65ca0*/  HMMA.16816.F32.BF16 R48, R8, R54, R48 ;  /* 0x000000360830723c */ /* 0x004ff00000041830 */
[----:B---3--:R-:W-:Y:S11]  /*65cb0*/  HMMA.16816.F32.BF16 R16, R4, R30, R16 ;  /* 0x0000001e0410723c */ /* 0x008ff60000041810 */
[----:B------:R-:W-:Y:S04]  /*65cc0*/  @!UPT UIADD3 URZ, URZ, URZ, URZ ;  /* 0x0000003f3f3ff290 */ /* 0x000fe8000fffe03f */
[----:B------:R-:W-:Y:S01]  /*65cd0*/  STL.64 [R1+0x980], R48 ;  /* 0x0009803001007387 */ /* 0x000fe20000100a00 */
[----:B------:R1:W-:Y:S02]  /*65ce0*/  STL.64 [R1+0x988], R50 ;  /* 0x0009883201007387 */ /* 0x0003e40000100a00 */
[----:B------:R-:W2:Y:S02]  /*65cf0*/  LDL R10, [R1+0x58] ;  /* 0x00005800010a7983 */ /* 0x000ea40000100800 */
[----:B------:R3:W-:Y:S01]  /*65d00*/  STL.64 [R1+0x950], R24 ;  /* 0x0009501801007387 */ /* 0x0007e20000100a00 */
[----:B------:R4:W-:Y:S01]  /*65d10*/  STL.64 [R1+0x958], R26 ;  /* 0x0009581a01007387 */ /* 0x0009e20000100a00 */
[----:B------:R-:W2:Y:S02]  /*65d20*/  LDL R11, [R1+0x5c] ;  /* 0x00005c00010b7983 */ /* 0x000ea40000100800 */
[----:B0-----:R-:W2:Y:S02]  /*65d30*/  LDL.LU R52, [R1+0x7f0] ;  /* 0x0007f00001347983 */ /* 0x001ea40000300800 */
[----:B------:R-:W2:Y:S01]  /*65d40*/  LDL.LU R53, [R1+0x7f4] ;  /* 0x0007f40001357983 */ /* 0x000ea20000300800 */
[----:B------:R-:W2:Y:S01]  /*65d50*/  LDL.LU R54, [R1+0x7f8] ;  /* 0x0007f80001367983 */ /* 0x000ea20000300800 */
[----:B------:R-:W2:Y:S03]  /*65d60*/  LDL.LU R55, [R1+0x7fc] ;  /* 0x0007fc0001377983 */ /* 0x000ea60000300800 */
[----:B-1----:R-:W2:Y:S01]  /*65d70*/  LDL.64 R50, [R1+0x68] ;  /* 0x0000680001327983 */ /* 0x002ea20000100a00 */
[----:B---3--:R-:W3:Y:S02]  /*65d80*/  LDL.LU R24, [R1+0x7e0] ;  /* 0x0007e00001187983 */ /* 0x008ee40000300800 */
[----:B------:R-:W3:Y:S02]  /*65d90*/  LDL.LU R25, [R1+0x7e4] ;  /* 0x0007e40001197983 */ /* 0x000ee40000300800 */
[----:B----4-:R-:W3:Y:S01]  /*65da0*/  LDL.LU R26, [R1+0x7e8] ;  /* 0x0007e800011a7983 */ /* 0x010ee20000300800 */
[----:B------:R-:W3:Y:S01]  /*65db0*/  LDL.LU R27, [R1+0x7ec] ;  /* 0x0007ec00011b7983 */ /* 0x000ee20000300800 */
[----:B------:R-:W-:Y:S02]  /*65dc0*/  STL.64 [R1+0x3860], R58 ;  /* 0x0038603a01007387 */ /* 0x000fe40000100a00 */
[----:B------:R0:W-:Y:S02]  /*65dd0*/  STL.64 [R1+0x3858], R56 ;  /* 0x0038583801007387 */ /* 0x0001e40000100a00 */
[----:B0-----:R-:W4:Y:S01]  /*65de0*/  LDL.LU R56, [R1+0x830] ;  /* 0x0008300001387983 */ /* 0x001f220000300800 */
[----:B------:R-:W4:Y:S02]  /*65df0*/  LDL.LU R57, [R1+0x834] ;  /* 0x0008340001397983 */ /* 0x000f240000300800 */
[----:B------:R-:W4:Y:S02]  /*65e00*/  LDL.LU R58, [R1+0x838] ;  /* 0x00083800013a7983 */ /* 0x000f240000300800 */
[----:B------:R-:W4:Y:S01]  /*65e10*/  LDL.LU R59, [R1+0x83c] ;  /* 0x00083c00013b7983 */ /* 0x000f220000300800 */
[----:B------:R-:W-:Y:S01]  /*65e20*/  STL.64 [R1+0x1530], R16 ;  /* 0x0015301001007387 */ /* 0x000fe20000100a00 */
[----:B------:R0:W-:Y:S03]  /*65e30*/  STL.64 [R1+0x1538], R18 ;  /* 0x0015381201007387 */ /* 0x0001e60000100a00 */
[----:B0-----:R-:W2:Y:S04]  /*65e40*/  LDL.LU.64 R18, [R1+0x3878] ;  /* 0x0038780001127983 */ /* 0x001ea80000300a00 */
[----:B------:R-:W0:Y:S01]  /*65e50*/  S2R R3, SR_TID.X ;  /* 0x0000000000037919 */ /* 0x000e220000002100 */
[----:B------:R-:W-:Y:S01]  /*65e60*/  IMAD.MOV.U32 R16, RZ, RZ, R30 ;  /* 0x000000ffff107224 */ /* 0x000fe200078e001e */
[----:B0-----:R-:W-:-:S05]  /*65e70*/  LOP3.LUT R3, R3, 0x1f, RZ, 0xc0, !PT ;  /* 0x0000001f03037812 */ /* 0x001fca00078ec0ff */
[----:B------:R-:W-:Y:S02]  /*65e80*/  IMAD.SHL.U32 R3, R3, 0x2, RZ ;  /* 0x0000000203037824 */ /* 0x000fe400078e00ff */
[----:B------:R-:W-:Y:S02]  /*65e90*/  IMAD.MOV.U32 R3, RZ, RZ, R31 ;  /* 0x000000ffff037224 */ /* 0x000fe400078e001f */
[----:B------:R-:W3:Y:S01]  /*65ea0*/  LDL.LU.64 R30, [R1+0x3870] ;  /* 0x00387000011e7983 */ /* 0x000ee20000300a00 */
[C---:B--2---:R-:W-:Y:S11]  /*65eb0*/  HMMA.16816.F32.BF16 R20, R4.reuse, R18, R20 ;  /* 0x000000120414723c */ /* 0x044ff60000041814 */
[----:B------:R-:W-:Y:S11]  /*65ec0*/  @!UPT UIADD3 URZ, URZ, URZ, URZ ;  /* 0x0000003f3f3ff290 */ /* 0x000ff6000fffe03f */
[----:B------:R-:W-:Y:S01]  /*65ed0*/  @!UPT UIADD3 URZ, URZ, URZ, URZ ;  /* 0x0000003f3f3ff290 */ /* 0x000fe2000fffe03f */
[----:B------:R-:W-:Y:S01]  /*65ee0*/  STL.64 [R1+0x1520], R20 ;  /* 0x0015201401007387 */ /* 0x000fe20000100a00 */
[----:B------:R0:W-:Y:S03]  /*65ef0*/  STL.64 [R1+0x1528], R22 ;  /* 0x0015281601007387 */ /* 0x0001e60000100a00 */
[----:B0-----:R-:W2:Y:S01]  /*65f00*/  LDL.LU.64 R22, [R1+0x3868] ;  /* 0x0038680001167983 */ /* 0x001ea20000300a00 */
[C---:B----4-:R-:W-:Y:S08]  /*65f10*/  HMMA.16816.F32.BF16 R56, R4.reuse, R46, R56 ;  /* 0x0000002e0438723c */ /* 0x050ff00000041838 */
[C---:B---3--:R-:W-:Y:S11]  /*65f20*/  HMMA.16816.F32.BF16 R44, R4.reuse, R30, R40 ;  /* 0x0000001e042c723c */ /* 0x048ff60000041828 */
[----:B------:R-:W-:Y:S04]  /*65f30*/  @!UPT UIADD3 URZ, URZ, URZ, URZ ;  /* 0x0000003f3f3ff290 */ /* 0x000fe8000fffe03f */
[----:B------:R0:W-:Y:S01]  /*65f40*/  STL.64 [R1+0x1510], R56 ;  /* 0x0015103801007387 */ /* 0x0001e20000100a00 */
[----:B------:R1:W-:Y:S07]  /*65f50*/  STL.64 [R1+0x1518], R58 ;  /* 0x0015183a01007387 */ /* 0x0003ee0000100a00 */
[----:B------:R-:W-:Y:S02]  /*65f60*/  STL.64 [R1+0x1500], R44 ;  /* 0x0015002c01007387 */ /* 0x000fe40000100a00 */
[----:B------:R-:W-:Y:S01]  /*65f70*/  STL.64 [R1+0x1508], R46 ;  /* 0x0015082e01007387 */ /* 0x000fe20000100a00 */
[C---:B--2---:R-:W-:Y:S08]  /*65f80*/  HMMA.16816.F32.BF16 R40, R4.reuse, R22, R36 ;  /* 0x000000160428723c */ /* 0x044ff00000041824 */
[----:B------:R-:W-:Y:S07]  /*65f90*/  HMMA.16816.F32.BF16 R36, R4, R34, R12 ;  /* 0x000000220424723c */ /* 0x000fee000004180c */
[----:B------:R-:W-:-:S02]  /*65fa0*/  IMAD.MOV.U32 R15, RZ, RZ, R34 ;  /* 0x000000ffff0f7224 */ /* 0x000fc400078e0022 */
[----:B------:R-:W-:-:S06]  /*65fb0*/  IMAD.MOV.U32 R14, RZ, RZ, R35 ;  /* 0x000000ffff0e7224 */ /* 0x000fcc00078e0023 */
[----:B------:R-:W-:Y:S01]  /*65fc0*/  STL.64 [R1+0x1400], R40 ;  /* 0x0014002801007387 */ /* 0x000fe20000100a00 */
[----:B------:R-:W-:Y:S07]  /*65fd0*/  STL.64 [R1+0x1408], R42 ;  /* 0x0014082a01007387 */ /* 0x000fee0000100a00 */
[----:B------:R2:W-:Y:S02]  /*65fe0*/  STL.64 [R1+0x13d0], R36 ;  /* 0x0013d02401007387 */ /* 0x0005e40000100a00 */
[----:B------:R3:W-:Y:S01]  /*65ff0*/  STL.64 [R1+0x13d8], R38 ;  /* 0x0013d82601007387 */ /* 0x0007e20000100a00 */
[----:B0-----:R-:W4:Y:S01]  /*66000*/  LDL.LU R56, [R1+0x7d0] ;  /* 0x0007d00001387983 */ /* 0x001f220000300800 */
[----:B------:R-:W4:Y:S02]  /*66010*/  LDL.LU R57, [R1+0x7d4] ;  /* 0x0007d40001397983 */ /* 0x000f240000300800 */
[----:B-1----:R-:W4:Y:S02]  /*66020*/  LDL.LU R58, [R1+0x7d8] ;  /* 0x0007d800013a7983 */ /* 0x002f240000300800 */
[----:B------:R-:W4:Y:S01]  /*66030*/  LDL.LU R59, [R1+0x7dc] ;  /* 0x0007dc00013b7983 */ /* 0x000f220000300800 */
[----:B------:R-:W4:Y:S01]  /*66040*/  LDL.64 R34, [R1+0x48] ;  /* 0x0000480001227983 */ /* 0x000f220000100a00 */
[C---:B------:R-:W-:Y:S08]  /*66050*/  HMMA.16816.F32.BF16 R52, R4.reuse, R50, R52 ;  /* 0x000000320434723c */ /* 0x040ff00000041834 */
[----:B------:R-:W-:Y:S01]  /*66060*/  HMMA.16816.F32.BF16 R8, R4, R10, R24 ;  /* 0x0000000a0408723c */ /* 0x000fe20000041818 */
[----:B--2---:R-:W2:Y:S01]  /*66070*/  LDL.LU R36, [R1+0x7c0] ;  /* 0x0007c00001247983 */ /* 0x004ea20000300800 */
[----:B------:R-:W2:Y:S02]  /*66080*/  LDL.LU R37, [R1+0x7c4] ;  /* 0x0007c40001257983 */ /* 0x000ea40000300800 */
[----:B---3--:R-:W2:Y:S02]  /*66090*/  LDL.LU R38, [R1+0x7c8] ;  /* 0x0007c80001267983 */ /* 0x008ea40000300800 */
        /* <DEDUP_REMOVED lines=8> */
[----:B------:R-:W2:Y:S02]  /*66120*/  LDL.LU R47, [R1+0x7ac] ;  /* 0x0007ac00012f7983 */ /* 0x000ea40000300800 */
[----:B------:R-:W-:Y:S01]  /*66130*/  IMAD.MOV.U32 R13, RZ, RZ, R50 ;  /* 0x000000ffff0d7224 */ /* 0x000fe200078e0032 */
[----:B------:R0:W-:Y:S01]  /*66140*/  STL.64 [R1+0x13f0], R52 ;  /* 0x0013f03401007387 */ /* 0x0001e20000100a00 */
[----:B------:R1:W-:Y:S02]  /*66150*/  STL.64 [R1+0x13f8], R54 ;  /* 0x0013f83601007387 */ /* 0x0003e40000100a00 */
[----:B------:R-:W2:Y:S02]  /*66160*/  LDL.LU R48, [R1+0x790] ;  /* 0x0007900001307983 */ /* 0x000ea40000300800 */
[----:B------:R1:W-:Y:S01]  /*66170*/  STL.64 [R1+0x13e0], R8 ;  /* 0x0013e00801007387 */ /* 0x0003e20000100a00 */
[----:B------:R1:W-:Y:S01]  /*66180*/  STL.64 [R1+0x13e8], R10 ;  /* 0x0013e80a01007387 */ /* 0x0003e20000100a00 */
[----:B------:R-:W2:Y:S02]  /*66190*/  LDL.LU R49, [R1+0x794] ;  /* 0x0007940001317983 */ /* 0x000ea40000300800 */
[----:B------:R-:W-:-:S02]  /*661a0*/  IMAD.MOV.U32 R12, RZ, RZ, R51 ;  /* 0x000000ffff0c7224 */ /* 0x000fc400078e0033 */
[----:B------:R-:W2:Y:S01]  /*661b0*/  LDL.LU R50, [R1+0x798] ;  /* 0x0007980001327983 */ /* 0x000ea20000300800 */
[----:B------:R-:W2:Y:S04]  /*661c0*/  LDL.LU R51, [R1+0x79c] ;  /* 0x00079c0001337983 */ /* 0x000ea80000300800 */
[----:B0-----:R-:W2:Y:S01]  /*661d0*/  LDL.LU R52, [R1+0x780] ;  /* 0x0007800001347983 */ /* 0x001ea20000300800 */
[----:B------:R-:W2:Y:S02]  /*661e0*/  LDL.LU R53, [R1+0x784] ;  /* 0x0007840001357983 */ /* 0x000ea40000300800 */
[----:B-1----:R-:W2:Y:S01]  /*661f0*/  LDL.LU R54, [R1+0x788] ;  /* 0x0007880001367983 */ /* 0x002ea20000300800 */
[----:B------:R-:W2:Y:S04]  /*66200*/  LDL.LU R55, [R1+0x78c] ;  /* 0x00078c0001377983 */ /* 0x000ea80000300800 */
        /* <DEDUP_REMOVED lines=8> */
[----:B----4-:R-:W-:Y:S01]  /*66290*/  HMMA.16816.F32.BF16 R56, R4, R34, R56 ;  /* 0x000000220438723c */ /* 0x010fe20000041838 */
[----:B------:R-:W-:-:S02]  /*662a0*/  IMAD.MOV.U32 R20, RZ, RZ, R34 ;  /* 0x000000ffff147224 */ /* 0x000fc400078e0022 */
[----:B------:R-:W-:Y:S11]  /*662b0*/  IMAD.MOV.U32 R17, RZ, RZ, R35 ;  /* 0x000000ffff117224 */ /* 0x000ff600078e0023 */
[----:B------:R-:W-:Y:S09]  /*662c0*/  @!UPT UIADD3 URZ, URZ, URZ, URZ ;  /* 0x0000003f3f3ff290 */ /* 0x000ff2000fffe03f */
[----:B------:R-:W-:Y:S01]  /*662d0*/  STL.64 [R1+0x12d0], R56 ;  /* 0x0012d03801007387 */ /* 0x000fe20000100a00 */
[----:B------:R0:W-:Y:S03]  /*662e0*/  STL.64 [R1+0x12d8], R58 ;  /* 0x0012d83a01007387 */ /* 0x0001e60000100a00 */
[----:B0-----:R-:W4:Y:S01]  /*662f0*/  LDL.LU.64 R58, [R1+0x3860] ;  /* 0x00386000013a7983 */ /* 0x001f220000300a00 */
[----:B------:R-:W2:Y:S02]  /*66300*/  LDL.LU.64 R56, [R1+0x3858] ;  /* 0x0038580001387983 */ /* 0x000ea40000300a00 */
[----:B------:R-:W2:Y:S02]  /*66310*/  LDL.LU.64 R34, [R1+0x3850] ;  /* 0x0038500001227983 */ /* 0x000ea40000300a00 */
[C---:B--2---:R-:W-:Y:S11]  /*66320*/  HMMA.16816.F32.BF16 R36, R4.reuse, R34, R36 ;  /* 0x000000220424723c */ /* 0x044ff60000041824 */
[----:B------:R-:W-:Y:S11]  /*66330*/  @!UPT UIADD3 URZ, URZ, URZ, URZ ;  /* 0x0000003f3f3ff290 */ /* 0x000ff6000fffe03f */
[----:B------:R-:W-:Y:S01]  /*66340*/  @!UPT UIADD3 URZ, URZ, URZ, URZ ;  /* 0x0000003f3f3ff290 */ /* 0x000fe2000fffe03f */
[----:B------:R-:W-:Y:S01]  /*66350*/  STL.64 [R1+0x12c0], R36 ;  /* 0x0012c02401007387 */ /* 0x000fe20000100a00 */
[----:B------:R0:W-:Y:S03]  /*66360*/  STL.64 [R1+0x12c8], R38 ;  /* 0x0012c82601007387 */ /* 0x0001e60000100a00 */
[----:B0-----:R-:W3:Y:S01]  /*66370*/  LDL.LU.64 R38, [R1+0x3848] ;  /* 0x0038480001267983 */ /* 0x001ee20000300a00 */
[----:B------:R0:W-:Y:S03]  /*66380*/  STL.64 [R1+0x37c0], R34 ;  /* 0x0037c02201007387 */ /* 0x0001e60000100a00 */
[----:B0-----:R-:W2:Y:S01]  /*66390*/  LDL.LU.64 R34, [R1+0xa8] ;  /* 0x0000a80001227983 */ /* 0x001ea20000300a00 */
        /* <DEDUP_REMOVED lines=29> */
[----:B------:R0:W-:Y:S02]  /*66570*/  STL.64 [R1+0x37a8], R46 ;  /* 0x0037a82e01007387 */ /* 0x0001e40000100a00 */
[----:B------:R-:W2:Y:S01]  /*66580*/  LDL.LU R44, [R1+0x370] ;  /* 0x00037000012c7983 */ /* 0x000ea20000300800 */
[----:B------:R-:W2:Y:S04]  /*66590*/  LDL.LU R45, [R1+0x374] ;  /* 0x00037400012d7983 */ /* 0x000ea80000300800 */
        /* <DEDUP_REMOVED lines=8> */
[----:B------:R-:W4:Y:S02]  /*66620*/  LDL.LU.64 R52, [R1+0x3818] ;  /* 0x0038180001347983 */ /* 0x000f240000300a00 */
[----:B------:R-:W-:Y:S02]  /*66630*/  STL.64 [R1+0x37a0], R50 ;  /* 0x0037a03201007387 */ /* 0x000fe40000100a00 */
[----:B--2---:R0:W-:Y:S02]  /*66640*/  STL.64 [R1+0x3798], R48 ;  /* 0x0037983001007387 */ /* 0x0041e40000100a00 */
        /* <DEDUP_REMOVED lines=9> */
[----:B0-----:R-:W2:Y:S01]  /*666e0*/  LDL.LU.64 R10, [R1+0x3810] ;  /* 0x00381000010a7983 */ /* 0x001ea20000300a00 */
[----:B------:R-:W2:Y:S01]  /*666f0*/  LDL.LU.64 R8, [R1+0x3808] ;  /* 0x0038080001087983 */ /* 0x000ea20000300a00 */
[----:B----4-:R-:W-:Y:S01]  /*66700*/  HMMA.16816.F32.BF16 R4, R4, R58, R48 ;  /* 0x0000003a0404723c */ /* 0x010fe20000041830 */
[----:B------:R-:W-:Y:S01]  /*66710*/  STL.64 [R1+0x3790], R54 ;  /* 0x0037903601007387 */ /* 0x000fe20000100a00 */
[----:B------:R-:W-:Y:S01]  /*66720*/  STL.64 [R1+0x3788], R52 ;  /* 0x0037883401007387 */ /* 0x000fe20000100a00 */
[----:B------:R-:W-:Y:S02]  /*66730*/  STL.64 [R1+0x37d0], R58 ;  /* 0x0037d03a01007387 */ /* 0x000fe40000100a00 */
[----:B------:R-:W-:Y:S11]  /*66740*/  STL.64 [R1+0x37c8], R56 ;  /* 0x0037c83801007387 */ /* 0x000ff60000100a00 */
[----:B------:R-:W-:Y:S07]  /*66750*/  @!UPT UIADD3 URZ, URZ, URZ, URZ ;  /* 0x0000003f3f3ff290 */ /* 0x000fee000fffe03f */
[----:B------:R-:W-:Y:S01]  /*66760*/  STL.64 [R1+0xd40], R4 ;  /* 0x000d400401007387 */ /* 0x000fe20000100a00 */
[----:B------:R0:W-:Y:S02]  /*66770*/  STL.64 [R1+0xd48], R6 ;  /* 0x000d480601007387 */ /* 0x0001e40000100a00 */
[----:B0-----:R-:W-:Y:S02]  /*66780*/  IMAD.MOV.U32 R6, RZ, RZ, R16 ;  /* 0x000000ffff067224 */ /* 0x001fe400078e0010 */
[----:B------:R-:W-:-:S05]  /*66790*/  IMAD.MOV.U32 R7, RZ, RZ, R3 ;  /* 0x000000ffff077224 */ /* 0x000fca00078e0003 */
[----:B------:R0:W-:Y:S01]  /*667a0*/  STL.64 [R1+0x37e8], R6 ;  /* 0x0037e80601007387 */ /* 0x0001e20000100a00 */
[----:B------:R-:W-:Y:S01]  /*667b0*/  IMAD.MOV.U32 R16, RZ, RZ, R34 ;  /* 0x000000ffff107224 */ /* 0x000fe200078e0022 */
[C---:B--2---:R-:W-:Y:S08]  /*667c0*/  HMMA.16816.F32.BF16 R44, R8.reuse, R6, R44 ;  /* 0x00000006082c723c */ /* 0x044ff0000004182c */
[C---:B------:R-:W-:Y:S08]  /*667d0*/  HMMA.16816.F32.BF16 R40, R8.reuse, R18, R40 ;  /* 0x000000120828723c */ /* 0x040ff00000041828 */
[C---:B0-----:R-:W-:Y:S07]  /*667e0*/  HMMA.16816.F32.BF16 R4, R8.reuse, R34, R36 ;  /* 0x000000220804723c */ /* 0x041fee0000041824 */
[----:B------:R-:W-:Y:S01]  /*667f0*/  STL.64 [R1+0x1730], R44 ;  /* 0x0017302c01007387 */ /* 0x000fe20000100a00 */
[----:B------:R-:W-:Y:S07]  /*66800*/  STL.64 [R1+0x1738], R46 ;  /* 0x0017382e01007387 */ /* 0x000fee0000100a00 */
[----:B------:R-:W-:Y:S02]  /*66810*/  STL.64 [R1+0x1720], R40 ;  /* 0x0017202801007387 */ /* 0x000fe40000100a00 */
[----:B------:R-:W-:Y:S06]  /*66820*/  STL.64 [R1+0x1728], R42 ;  /* 0x0017282a01007387 */ /* 0x000fec0000100a00 */
[----:B------:R-:W-:Y:S01]  /*66830*/  STL.64 [R1+0x1710], R4 ;  /* 0x0017100401007387 */ /* 0x000fe20000100a00 */
[----:B------:R0:W-:Y:S02]  /*66840*/  STL.64 [R1+0x1718], R6 ;  /* 0x0017180601007387 */ /* 0x0001e40000100a00 */
[----:B0-----:R-:W-:Y:S01]  /*66850*/  HMMA.16816.F32.BF16 R4, R8, R30, R24 ;  /* 0x0000001e0804723c */ /* 0x001fe20000041818 */
[----:B------:R-:W-:Y:S01]  /*66860*/  STL.64 [R1+0x37e0], R18 ;  /* 0x0037e01201007387 */ /* 0x000fe20000100a00 */
[----:B------:R-:W-:Y:S02]  /*66870*/  STL [R1+0x37d8], R16 ;  /* 0x0037d81001007387 */ /* 0x000fe40000100800 */
[----:B------:R0:W-:Y:S02]  /*66880*/  STL.64 [R1+0x37f0], R30 ;  /* 0x0037f01e01007387 */ /* 0x0001e40000100a00 */
[----:B------:R-:W2:Y:S11]  /*66890*/  LDL.LU R36, [R1+0x2e0] ;  /* 0x0002e00001247983 */ /* 0x000eb60000300800 */
[----:B------:R-:W-:Y:S06]  /*668a0*/  @!UPT UIADD3 URZ, URZ, URZ, URZ ;  /* 0x0000003f3f3ff290 */ /* 0x000fec000fffe03f */
[----:B------:R1:W-:Y:S01]  /*668b0*/  STL.64 [R1+0x1700], R4 ;  /* 0x0017000401007387 */ /* 0x0003e20000100a00 */
[----:B------:R3:W-:Y:S02]  /*668c0*/  STL.64 [R1+0x1708], R6 ;  /* 0x0017080601007387 */ /* 0x0007e40000100a00 */
[----:B------:R-:W2:Y:S02]  /*668d0*/  LDL.LU R37, [R1+0x2e4] ;  /* 0x0002e40001257983 */ /* 0x000ea40000300800 */
[----:B------:R-:W4:Y:S01]  /*668e0*/  LDL.LU R38, [R1+0x2e8] ;  /* 0x0002e80001267983 */ /* 0x000f220000300800 */
[----:B------:R-:W4:Y:S01]  /*668f0*/  LDL.LU R39, [R1+0x2ec] ;  /* 0x0002ec0001277983 */ /* 0x000f220000300800 */
[----:B0-----:R-:W-:Y:S02]  /*66900*/  IMAD.MOV.U32 R31, RZ, RZ, R12 ;  /* 0x000000ffff1f7224 */ /* 0x001fe400078e000c */
[----:B------:R-:W-:Y:S02]  /*66910*/  IMAD.MOV.U32 R30, RZ, RZ, R13 ;  /* 0x000000ffff1e7224 */ /* 0x000fe400078e000d */
        /* <DEDUP_REMOVED lines=16> */
[----:B-1----:R-:W2:Y:S02]  /*66a20*/  LDL.LU R4, [R1+0x300] ;  /* 0x0003000001047983 */ /* 0x002ea40000300800 */
[----:B------:R-:W2:Y:S01]  /*66a30*/  LDL.LU R5, [R1+0x304] ;  /* 0x0003040001057983 */ /* 0x000ea20000300800 */
[----:B---3--:R-:W3:Y:S01]  /*66a40*/  LDL.LU R6, [R1+0x308] ;  /* 0x0003080001067983 */ /* 0x008ee20000300800 */
[----:B------:R-:W3:Y:S02]  /*66a50*/  LDL.LU R7, [R1+0x30c] ;  /* 0x00030c0001077983 */ /* 0x000ee40000300800 */
[----:B0-----:R-:W2:Y:S02]  /*66a60*/  LDL.LU R36, [R1+0x310] ;  /* 0x0003100001247983 */ /* 0x001ea40000300800 */
[----:B------:R-:W2:Y:S01]  /*66a70*/  LDL.LU R37, [R1+0x314] ;  /* 0x0003140001257983 */ /* 0x000ea20000300800 */
[----:B------:R-:W2:Y:S01]  /*66a80*/  LDL.LU R38, [R1+0x318] ;  /* 0x0003180001267983 */ /* 0x000ea20000300800 */
[----:B------:R-:W2:Y:S02]  /*66a90*/  LDL.LU R39, [R1+0x31c] ;  /* 0x00031c0001277983 */ /* 0x000ea40000300800 */
[----:B------:R-:W3:Y:S02]  /*66aa0*/  LDL.64 R18, [R1+0x58] ;  /* 0x0000580001127983 */ /* 0x000ee40000100a00 */
[----:B------:R-:W2:Y:S01]  /*66ab0*/  LDL.LU.64 R24, [R1+0x30] ;  /* 0x0000300001187983 */ /* 0x000ea20000300a00 */
[----:B------:R-:W2:Y:S01]  /*66ac0*/  LDL.LU.64 R26, [R1+0x38] ;  /* 0x00003800011a7983 */ /* 0x000ea20000300a00 */
[----:B------:R-:W2:Y:S02]  /*66ad0*/  LDL.LU R12, [R1] ;  /* 0x00000000010c7983 */ /* 0x000ea40000300800 */
[----:B------:R-:W2:Y:S02]  /*66ae0*/  LDL.LU R13, [R1+0x4] ;  /* 0x00000400010d7983 */ /* 0x000ea40000300800 */
[----:B------:R-:W2:Y:S01]  /*66af0*/  LDL.LU R14, [R1+0x8] ;  /* 0x00000800010e7983 */ /* 0x000ea20000300800 */
[----:B------:R-:W2:Y:S01]  /*66b00*/  LDL.LU R15, [R1+0xc] ;  /* 0x00000c00010f7983 */ /* 0x000ea20000300800 */
[----:B------:R-:W3:Y:S02]  /*66b10*/  LDL.LU R40, [R1+0x2d0] ;  /* 0x0002d00001287983 */ /* 0x000ee40000300800 */
[----:B------:R-:W3:Y:S02]  /*66b20*/  LDL.LU R41, [R1+0x2d4] ;  /* 0x0002d40001297983 */ /* 0x000ee40000300800 */
[----:B------:R-:W3:Y:S01]  /*66b30*/  LDL.LU R42, [R1+0x2d8] ;  /* 0x0002d800012a7983 */ /* 0x000ee20000300800 */
[----:B------:R-:W3:Y:S01]  /*66b40*/  LDL.LU R43, [R1+0x2dc] ;  /* 0x0002dc00012b7983 */ /* 0x000ee20000300800 */
[----:B------:R-:W-:-:S02]  /*66b50*/  IMAD.MOV.U32 R3, RZ, RZ, R35 ;  /* 0x000000ffff037224 */ /* 0x000fc400078e0023 */
[----:B------:R-:W-:Y:S02]  /*66b60*/  IMAD.MOV.U32 R34, RZ, RZ, R20 ;  /* 0x000000ffff227224 */ /* 0x000fe400078e0014 */
[----:B------:R-:W-:Y:S01]  /*66b70*/  IMAD.MOV.U32 R35, RZ, RZ, R17 ;  /* 0x000000ffff237224 */ /* 0x000fe200078e0011 */
[----:B--2---:R-:W-:Y:S01]  /*66b80*/  STL.64 [R1+0x3710], R14 ;  /* 0x0037100e01007387 */ /* 0x004fe20000100a00 */
[----:B------:R0:W-:Y:S02]  /*66b90*/  STL.64 [R1+0x3708], R12 ;  /* 0x0037080c01007387 */ /* 0x0001e40000100a00 */
[C---:B0-----:R-:W-:Y:S01]  /*66ba0*/  HMMA.16816.F32.BF16 R12, R8.reuse, R22, R44 ;  /* 0x00000016080c723c */ /* 0x041fe2000004182c */
[----:B------:R-:W2:Y:S07]  /*66bb0*/  LDL.LU R44, [R1+0x2c0] ;  /* 0x0002c000012c7983 */ /* 0x000eae0000300800 */
[C---:B------:R-:W-:Y:S08]  /*66bc0*/  HMMA.16816.F32.BF16 R28, R8.reuse, R30, R36 ;  /* 0x0000001e081c723c */ /* 0x040ff00000041824 */
[C---:B---3--:R-:W-:Y:S07]  /*66bd0*/  HMMA.16816.F32.BF16 R4, R8.reuse, R18, R4 ;  /* 0x000000120804723c */ /* 0x048fee0000041804 */
[----:B------:R-:W-:Y:S01]  /*66be0*/  STL.64 [R1+0x1630], R12 ;  /* 0x0016300c01007387 */ /* 0x000fe20000100a00 */
[----:B------:R4:W-:Y:S02]  /*66bf0*/  STL.64 [R1+0x1638], R14 ;  /* 0x0016380e01007387 */ /* 0x0009e40000100a00 */
[----:B------:R-:W2:Y:S02]  /*66c00*/  LDL.LU R45, [R1+0x2c4] ;  /* 0x0002c400012d7983 */ /* 0x000ea40000300800 */
[----:B------:R-:W2:Y:S01]  /*66c10*/  LDL.LU R46, [R1+0x2c8] ;  /* 0x0002c800012e7983 */ /* 0x000ea20000300800 */
[----:B------:R-:W2:Y:S01]  /*66c20*/  LDL.LU R47, [R1+0x2cc] ;  /* 0x0002cc00012f7983 */ /* 0x000ea20000300800 */
[----:B------:R-:W3:Y:S01]  /*66c30*/  LDL.LU R48, [R1+0x2b0] ;  /* 0x0002b00001307983 */ /* 0x000ee20000300800 */
[C---:B----4-:R-:W-:Y:S08]  /*66c40*/  HMMA.16816.F32.BF16 R12, R8.reuse, R50, R52 ;  /* 0x00000032080c723c */ /* 0x050ff00000041834 */
[----:B------:R-:W-:Y:S11]  /*66c50*/  HMMA.16816.F32.BF16 R32, R8, R34, R56 ;  /* 0x000000220820723c */ /* 0x000ff60000041838 */
[----:B------:R-:W-:Y:S04]  /*66c60*/  @!UPT UIADD3 URZ, URZ, URZ, URZ ;  /* 0x0000003f3f3ff290 */ /* 0x000fe8000fffe03f */
        /* <DEDUP_REMOVED lines=9> */
[----:B0-----:R-:W2:Y:S01]  /*66d00*/  LDL.LU R12, [R1+0x1020] ;  /* 0x00102000010c7983 */ /* 0x001ea20000300800 */
[----:B------:R-:W2:Y:S02]  /*66d10*/  LDL.LU R13, [R1+0x1024] ;  /* 0x00102400010d7983 */ /* 0x000ea40000300800 */
[----:B-1----:R-:W2:Y:S02]  /*66d20*/  LDL.LU R14, [R1+0x1028] ;  /* 0x00102800010e7983 */ /* 0x002ea40000300800 */
[----:B------:R-:W2:Y:S01]  /*66d30*/  LDL.LU R15, [R1+0x102c] ;  /* 0x00102c00010f7983 */ /* 0x000ea20000300800 */
[----:B------:R-:W2:Y:S01]  /*66d40*/  LDL.LU.64 R38, [R1+0x3800] ;  /* 0x0038000001267983 */ /* 0x000ea20000300a00 */
[----:B------:R-:W2:Y:S02]  /*66d50*/  LDL.LU.64 R36, [R1+0x37f8] ;  /* 0x0037f80001247983 */ /* 0x000ea40000300a00 */
[----:B------:R-:W-:Y:S02]  /*66d60*/  STL.64 [R1+0x1620], R28 ;  /* 0x0016201c01007387 */ /* 0x000fe40000100a00 */
[----:B------:R0:W-:Y:S02]  /*66d70*/  STL.64 [R1+0x1628], R30 ;  /* 0x0016281e01007387 */ /* 0x0001e40000100a00 */
[----:B0-----:R-:W2:Y:S01]  /*66d80*/  LDL.LU.64 R30, [R1+0x37f0] ;  /* 0x0037f000011e7983 */ /* 0x001ea20000300a00 */
[----:B------:R0:W-:Y:S02]  /*66d90*/  STL.64 [R1+0x1610], R4 ;  /* 0x0016100401007387 */ /* 0x0001e40000100a00 */
[----:B------:R1:W-:Y:S02]  /*66da0*/  STL.64 [R1+0x1618], R6 ;  /* 0x0016180601007387 */ /* 0x0003e40000100a00 */
[----:B0-----:R-:W-:Y:S01]  /*66db0*/  IMAD.MOV.U32 R5, RZ, RZ, R18 ;  /* 0x000000ffff057224 */ /* 0x001fe200078e0012 */
[----:B-1----:R-:W2:Y:S01]  /*66dc0*/  LDL.LU.64 R6, [R1+0x37e8] ;  /* 0x0037e80001067983 */ /* 0x002ea20000300a00 */
[----:B------:R-:W-:-:S02]  /*66dd0*/  IMAD.MOV.U32 R4, RZ, RZ, R19 ;  /* 0x000000ffff047224 */ /* 0x000fc400078e0013 */
[----:B------:R-:W2:Y:S02]  /*66de0*/  LDL.LU.64 R18, [R1+0x37e0] ;  /* 0x0037e00001127983 */ /* 0x000ea40000300a00 */
[----:B------:R-:W2:Y:S01]  /*66df0*/  LDL.LU R16, [R1+0x37d8] ;  /* 0x0037d80001107983 */ /* 0x000ea20000300800 */
[----:B------:R-:W2:Y:S01]  /*66e00*/  LDL.LU.64 R58, [R1+0x37d0] ;  /* 0x0037d000013a7983 */ /* 0x000ea20000300a00 */
[----:B------:R-:W2:Y:S02]  /*66e10*/  LDL.LU.64 R56, [R1+0x37c8] ;  /* 0x0037c80001387983 */ /* 0x000ea40000300a00 */
        /* <DEDUP_REMOVED lines=41> */
[----:B0-----:R-:W4:Y:S01]  /*670b0*/  LDL.LU.64 R50, [R1+0x37a0] ;  /* 0x0037a00001327983 */ /* 0x001f220000300a00 */
[----:B------:R-:W3:Y:S02]  /*670c0*/  LDL.LU.64 R48, [R1+0x3798] ;  /* 0x0037980001307983 */ /* 0x000ee40000300a00 */
[----:B------:R0:W-:Y:S02]  /*670d0*/  STL.64 [R1+0x3730], R46 ;  /* 0x0037302e01007387 */ /* 0x0001e40000100a00 */
[----:B------:R-:W2:Y:S01]  /*670e0*/  LDL.LU R44, [R1+0x270] ;  /* 0x00027000012c7983 */ /* 0x000ea20000300800 */
[----:B------:R-:W2:Y:S04]  /*670f0*/  LDL.LU R45, [R1+0x274] ;  /* 0x00027400012d7983 */ /* 0x000ea80000300800 */
        /* <DEDUP_REMOVED lines=9> */
[----:B------:R-:W-:Y:S02]  /*67190*/  STL.64 [R1+0x3740], R50 ;  /* 0x0037403201007387 */ /* 0x000fe40000100a00 */
[----:B---3--:R0:W-:Y:S02]  /*671a0*/  STL.64 [R1+0x3738], R48 ;  /* 0x0037383001007387 */ /* 0x0081e40000100a00 */
[----:B0-----:R-:W4:Y:S01]  /*671b0*/  LDL.LU R48, [R1+0x290] ;  /* 0x0002900001307983 */ /* 0x001f220000300800 */
[----:B------:R-:W4:Y:S02]  /*671c0*/  LDL.LU R49, [R1+0x294] ;  /* 0x0002940001317983 */ /* 0x000f240000300800 */
[----:B------:R-:W4:Y:S02]  /*671d0*/  LDL.LU R50, [R1+0x298] ;  /* 0x0002980001327983 */ /* 0x000f240000300800 */
[----:B------:R-:W4:Y:S01]  /*671e0*/  LDL.LU R51, [R1+0x29c] ;  /* 0x00029c0001337983 */ /* 0x000f220000300800 */
[C---:B--2---:R-:W-:Y:S08]  /*671f0*/  HMMA.16816.F32.BF16 R40, R24.reuse, R6, R40 ;  /* 0x000000061828723c */ /* 0x044ff00000041828 */
[----:B------:R-:W-:Y:S08]  /*67200*/  HMMA.16816.F32.BF16 R36, R24, R18, R36 ;  /* 0x000000121824723c */ /* 0x000ff00000041824 */
[C---:B----4-:R-:W-:Y:S08]  /*67210*/  HMMA.16816.F32.BF16 R48, R8.reuse, R54, R48 ;  /* 0x000000360830723c */ /* 0x050ff00000041830 */
[----:B------:R-:W-:Y:S01]  /*67220*/  HMMA.16816.F32.BF16 R8, R8, R58, R44 ;  /* 0x0000003a0808723c */ /* 0x000fe2000004182c */
[----:B------:R-:W-:Y:S01]  /*67230*/  STL.64 [R1+0x3750], R54 ;  /* 0x0037503601007387 */ /* 0x000fe20000100a00 */
[----:B------:R-:W-:Y:S11]  /*67240*/  STL.64 [R1+0x3748], R52 ;  /* 0x0037483401007387 */ /* 0x000ff60000100a00 */
[----:B------:R-:W-:Y:S02]  /*67250*/  @!UPT UIADD3 URZ, URZ, URZ, URZ ;  /* 0x0000003f3f3ff290 */ /* 0x000fe4000fffe03f */
[----:B------:R-:W-:Y:S01]  /*67260*/  STL.64 [R1+0x1550], R48 ;  /* 0x0015503001007387 */ /* 0x000fe20000100a00 */
[----:B------:R-:W-:Y:S02]  /*67270*/  STL.64 [R1+0x1558], R50 ;  /* 0x0015583201007387 */ /* 0x000fe40000100a00 */
[----:B------:R-:W-:Y:S02]  /*67280*/  STL.64 [R1+0x3760], R58 ;  /* 0x0037603a01007387 */ /* 0x000fe40000100a00 */
[----:B------:R-:W-:Y:S03]  /*67290*/  STL.64 [R1+0x3758], R56 ;  /* 0x0037583801007387 */ /* 0x000fe60000100a00 */
[----:B------:R-:W-:Y:S01]  /*672a0*/  STL.64 [R1+0x1540], R8 ;  /* 0x0015400801007387 */ /* 0x000fe20000100a00 */
[----:B------:R0:W-:Y:S02]  /*672b0*/  STL.64 [R1+0x1548], R10 ;  /* 0x0015480a01007387 */ /* 0x0001e40000100a00 */
[----:B------:R-:W-:Y:S02]  /*672c0*/  STL.64 [R1+0x3770], R6 ;  /* 0x0037700601007387 */ /* 0x000fe40000100a00 */
[----:B------:R-:W-:Y:S01]  /*672d0*/  STL.64 [R1+0x570], R40 ;  /* 0x0005702801007387 */ /* 0x000fe20000100a00 */
[----:B------:R-:W-:Y:S01]  /*672e0*/  STL.64 [R1+0x578], R42 ;  /* 0x0005782a01007387 */ /* 0x000fe20000100a00 */
[----:B------:R1:W-:Y:S02]  /*672f0*/  STL.64 [R1+0x3768], R18 ;  /* 0x0037681201007387 */ /* 0x0003e40000100a00 */
[----:B------:R-:W-:Y:S02]  /*67300*/  STL.64 [R1+0x560], R36 ;  /* 0x0005602401007387 */ /* 0x000fe40000100a00 */
[----:B0-----:R-:W-:-:S02]  /*67310*/  IMAD.MOV.U32 R10, RZ, RZ, R16 ;  /* 0x000000ffff0a7224 */ /* 0x001fc400078e0010 */
[----:B------:R-:W-:Y:S01]  /*67320*/  IMAD.MOV.U32 R11, RZ, RZ, R3 ;  /* 0x000000ffff0b7224 */ /* 0x000fe200078e0003 */
[----:B------:R-:W-:Y:S04]  /*67330*/  STL.64 [R1+0x568], R38 ;  /* 0x0005682601007387 */ /* 0x000fe80000100a00 */
[----:B------:R0:W-:Y:S02]  /*67340*/  STL.64 [R1+0x3700], R10 ;  /* 0x0037000a01007387 */ /* 0x0001e40000100a00 */
[C---:B-1----:R-:W-:Y:S08]  /*67350*/  HMMA.16816.F32.BF16 R16, R24.reuse, R10, R32 ;  /* 0x0000000a1810723c */ /* 0x042ff00000041820 */
[----:B0-----:R-:W-:Y:S11]  /*67360*/  HMMA.16816.F32.BF16 R8, R24, R30, R12 ;  /* 0x0000001e1808723c */ /* 0x001ff6000004180c */
[----:B------:R-:W-:Y:S04]  /*67370*/  @!UPT UIADD3 URZ, URZ, URZ, URZ ;  /* 0x0000003f3f3ff290 */ /* 0x000fe8000fffe03f */
[----:B------:R0:W-:Y:S01]  /*67380*/  STL.64 [R1+0x550], R16 ;  /* 0x0005501001007387 */ /* 0x0001e20000100a00 */
[----:B------:R-:W-:Y:S07]  /*67390*/  STL.64 [R1+0x558], R18 ;  /* 0x0005581201007387 */ /* 0x000fee0000100a00 */
[----:B------:R-:W-:Y:S01]  /*673a0*/  STL.64 [R1+0x540], R8 ;  /* 0x0005400801007387 */ /* 0x000fe20000100a00 */
[----:B------:R-:W-:Y:S02]  /*673b0*/  STL.64 [R1+0x548], R10 ;  /* 0x0005480a01007387 */ /* 0x000fe40000100a00 */
[----:B------:R-:W2:Y:S02]  /*673c0*/  LDL.LU R36, [R1+0xfc0] ;  /* 0x000fc00001247983 */ /* 0x000ea40000300800 */
[----:B------:R-:W2:Y:S01]  /*673d0*/  LDL.LU R37, [R1+0xfc4] ;  /* 0x000fc40001257983 */ /* 0x000ea20000300800 */
[----:B------:R-:W3:Y:S01]  /*673e0*/  LDL.LU R38, [R1+0xfc8] ;  /* 0x000fc80001267983 */ /* 0x000ee20000300800 */
[----:B------:R-:W3:Y:S02]  /*673f0*/  LDL.LU R39, [R1+0xfcc] ;  /* 0x000fcc0001277983 */ /* 0x000ee40000300800 */
[----:B------:R-:W-:-:S02]  /*67400*/  IMAD.MOV.U32 R51, RZ, RZ, R4 ;  /* 0x000000ffff337224 */ /* 0x000fc400078e0004 */
[----:B------:R-:W-:Y:S02]  /*67410*/  IMAD.MOV.U32 R50, RZ, RZ, R5 ;  /* 0x000000ffff327224 */ /* 0x000fe400078e0005 */
[----:B------:R-:W-:Y:S02]  /*67420*/  IMAD.MOV.U32 R20, RZ, RZ, R24 ;  /* 0x000000ffff147224 */ /* 0x000fe400078e0018 */
[----:B0-----:R-:W-:Y:S02]  /*67430*/  IMAD.MOV.U32 R17, RZ, RZ, R25 ;  /* 0x000000ffff117224 */ /* 0x001fe400078e0019 */
[----:B------:R-:W-:Y:S02]  /*67440*/  IMAD.MOV.U32 R16, RZ, RZ, R26 ;  /* 0x000000ffff107224 */ /* 0x000fe400078e001a */
[----:B------:R-:W-:Y:S01]  /*67450*/  IMAD.MOV.U32 R3, RZ, RZ, R27 ;  /* 0x000000ffff037224 */ /* 0x000fe200078e001b */
        /* <DEDUP_REMOVED lines=14> */
[----:B------:R-:W4:Y:S01]  /*67540*/  LDL.64 R18, [R1+0x78] ;  /* 0x0000780001127983 */ /* 0x000f220000100a00 */
[----:B------:R-:W2:Y:S02]  /*67550*/  LDL.LU R8, [R1+0xff0] ;  /* 0x000ff00001087983 */ /* 0x000ea40000300800 */
[----:B------:R-:W2:Y:S02]  /*67560*/  LDL.LU R9, [R1+0xff4] ;  /* 0x000ff40001097983 */ /* 0x000ea40000300800 */
[----:B------:R-:W2:Y:S01]  /*67570*/  LDL.LU R10, [R1+0xff8] ;  /* 0x000ff800010a7983 */ /* 0x000ea20000300800 */
[----:B------:R-:W2:Y:S01]  /*67580*/  LDL.LU R11, [R1+0xffc] ;  /* 0x000ffc00010b7983 */ /* 0x000ea20000300800 */
[----:B------:R-:W2:Y:S02]  /*67590*/  LDL.64 R58, [R1+0x68] ;  /* 0x00006800013a7983 */ /* 0x000ea40000100a00 */
        /* <DEDUP_REMOVED lines=17> */
[----:B------:R0:W-:Y:S02]  /*676b0*/  STL.64 [R1+0x36f8], R30 ;  /* 0x0036f81e01007387 */ /* 0x0001e40000100a00 */
[----:B------:R-:W-:-:S02]  /*676c0*/  IMAD.MOV.U32 R28, RZ, RZ, R20 ;  /* 0x000000ffff1c7224 */ /* 0x000fc400078e0014 */
[----:B------:R-:W-:Y:S02]  /*676d0*/  IMAD.MOV.U32 R29, RZ, RZ, R17 ;  /* 0x000000ffff1d7224 */ /* 0x000fe400078e0011 */
[----:B0-----:R-:W-:Y:S02]  /*676e0*/  IMAD.MOV.U32 R30, RZ, RZ, R16 ;  /* 0x000000ffff1e7224 */ /* 0x001fe400078e0010 */
[----:B------:R-:W-:-:S07]  /*676f0*/  IMAD.MOV.U32 R31, RZ, RZ, R3 ;  /* 0x000000ffff1f7224 */ /* 0x000fce00078e0003 */
[C---:B---3--:R-:W-:Y:S08]  /*67700*/  HMMA.16816.F32.BF16 R36, R28.reuse, R22, R36 ;  /* 0x000000161c24723c */ /* 0x048ff00000041824 */
[C---:B----4-:R-:W-:Y:S08]  /*67710*/  HMMA.16816.F32.BF16 R4, R28.reuse, R18, R4 ;  /* 0x000000121c04723c */ /* 0x050ff00000041804 */
[C---:B--2---:R-:W-:Y:S08]  /*67720*/  HMMA.16816.F32.BF16 R8, R28.reuse, R58, R8 ;  /* 0x0000003a1c08723c */ /* 0x044ff00000041808 */
[C---:B------:R-:W-:Y:S08]  /*67730*/  HMMA.16816.F32.BF16 R48, R28.reuse, R50, R52 ;  /* 0x000000321c30723c */ /* 0x040ff00000041834 */
[----:B------:R-:W-:Y:S01]  /*67740*/  HMMA.16816.F32.BF16 R44, R28, R34, R44 ;  /* 0x000000221c2c723c */ /* 0x000fe2000004182c */
[----:B------:R-:W-:Y:S01]  /*67750*/  STL.64 [R1+0x370], R36 ;  /* 0x0003702401007387 */ /* 0x000fe20000100a00 */
[----:B------:R0:W-:Y:S02]  /*67760*/  STL.64 [R1+0x378], R38 ;  /* 0x0003782601007387 */ /* 0x0001e40000100a00 */
[----:B------:R-:W-:Y:S01]  /*67770*/  IMAD.MOV.U32 R3, RZ, RZ, R19 ;  /* 0x000000ffff037224 */ /* 0x000fe200078e0013 */
[----:B0-----:R-:W2:Y:S01]  /*67780*/  LDL.LU.64 R38, [R1+0x3780] ;  /* 0x0037800001267983 */ /* 0x001ea20000300a00 */
[----:B------:R-:W2:Y:S02]  /*67790*/  LDL.LU.64 R36, [R1+0x3778] ;  /* 0x0037780001247983 */ /* 0x000ea40000300a00 */
[----:B------:R0:W-:Y:S02]  /*677a0*/  STL.64 [R1+0x36f0], R22 ;  /* 0x0036f01601007387 */ /* 0x0001e40000100a00 */
[----:B------:R-:W3:Y:S01]  /*677b0*/  LDL.LU R20, [R1+0xf50] ;  /* 0x000f500001147983 */ /* 0x000ee20000300800 */
[----:B------:R-:W3:Y:S04]  /*677c0*/  LDL.LU R21, [R1+0xf54] ;  /* 0x000f540001157983 */ /* 0x000ee80000300800 */
[----:B0-----:R-:W3:Y:S01]  /*677d0*/  LDL.LU R22, [R1+0xf58] ;  /* 0x000f580001167983 */ /* 0x001ee20000300800 */
[----:B------:R-:W3:Y:S02]  /*677e0*/  LDL.LU R23, [R1+0xf5c] ;  /* 0x000f5c0001177983 */ /* 0x000ee40000300800 */
[----:B------:R0:W-:Y:S02]  /*677f0*/  STL.64 [R1+0x340], R4 ;  /* 0x0003400401007387 */ /* 0x0001e40000100a00 */
[----:B------:R1:W-:Y:S02]  /*67800*/  STL.64 [R1+0x348], R6 ;  /* 0x0003480601007387 */ /* 0x0003e40000100a00 */
[----:B0-----:R-:W-:Y:S01]  /*67810*/  IMAD.MOV.U32 R4, RZ, RZ, R18 ;  /* 0x000000ffff047224 */ /* 0x001fe200078e0012 */
[----:B-1----:R-:W4:Y:S01]  /*67820*/  LDL.LU.64 R6, [R1+0x3770] ;  /* 0x0037700001067983 */ /* 0x002f220000300a00 */
[----:B------:R-:W2:Y:S02]  /*67830*/  LDL.LU.64 R18, [R1+0x3768] ;  /* 0x0037680001127983 */ /* 0x000ea40000300a00 */
[----:B------:R0:W-:Y:S02]  /*67840*/  STL.64 [R1+0x360], R8 ;  /* 0x0003600801007387 */ /* 0x0001e40000100a00 */
[----:B------:R1:W-:Y:S02]  /*67850*/  STL.64 [R1+0x368], R10 ;  /* 0x0003680a01007387 */ /* 0x0003e40000100a00 */
[----:B------:R-:W-:-:S02]  /*67860*/  IMAD.MOV.U32 R5, RZ, RZ, R59 ;  /* 0x000000ffff057224 */ /* 0x000fc400078e003b */
[----:B0-----:R-:W-:Y:S02]  /*67870*/  IMAD.MOV.U32 R8, RZ, RZ, R58 ;  /* 0x000000ffff087224 */ /* 0x001fe400078e003a */
[----:B------:R-:W3:Y:S01]  /*67880*/  LDL.LU.64 R58, [R1+0x3760] ;  /* 0x00376000013a7983 */ /* 0x000ee20000300a00 */
[----:B------:R-:W2:Y:S02]  /*67890*/  LDL.LU.64 R56, [R1+0x3758] ;  /* 0x0037580001387983 */ /* 0x000ea40000300a00 */
[----:B------:R-:W2:Y:S02]  /*678a0*/  LDL.LU.64 R54, [R1+0x3750] ;  /* 0x0037500001367983 */ /* 0x000ea40000300a00 */
[----:B------:R-:W2:Y:S01]  /*678b0*/  LDL.LU.64 R52, [R1+0x3748] ;  /* 0x0037480001347983 */ /* 0x000ea20000300a00 */
[----:B------:R-:W-:Y:S01]  /*678c0*/  STL.64 [R1+0x350], R48 ;  /* 0x0003503001007387 */ /* 0x000fe20000100a00 */
[----:B------:R0:W-:Y:S02]  /*678d0*/  STL.64 [R1+0x358], R50 ;  /* 0x0003583201007387 */ /* 0x0001e40000100a00 */
[----:B-1----:R-:W-:-:S02]  /*678e0*/  IMAD.MOV.U32 R10, RZ, RZ, R34 ;  /* 0x000000ffff0a7224 */ /* 0x002fc400078e0022 */
[----:B------:R-:W-:Y:S01]  /*678f0*/  IMAD.MOV.U32 R9, RZ, RZ, R35 ;  /* 0x000000ffff097224 */ /* 0x000fe200078e0023 */
        /* <DEDUP_REMOVED lines=33> */
[----:B0-----:R-:W4:Y:S01]  /*67b10*/  LDL.LU.64 R14, [R1+0x3710] ;  /* 0x00371000010e7983 */ /* 0x001f220000300a00 */
[----:B------:R-:W4:Y:S02]  /*67b20*/  LDL.LU.64 R12, [R1+0x3708] ;  /* 0x00370800010c7983 */ /* 0x000f240000300a00 */
[----:B------:R0:W-:Y:S02]  /*67b30*/  STL.64 [R1+0x3690], R42 ;  /* 0x0036902a01007387 */ /* 0x0001e40000100a00 */
[----:B------:R-:W2:Y:S01]  /*67b40*/  LDL.LU R40, [R1+0xf90] ;  /* 0x000f900001287983 */ /* 0x000ea20000300800 */
[----:B------:R-:W2:Y:S04]  /*67b50*/  LDL.LU R41, [R1+0xf94] ;  /* 0x000f940001297983 */ /* 0x000ea80000300800 */
[----:B0-----:R-:W2:Y:S01]  /*67b60*/  LDL.LU R42, [R1+0xf98] ;  /* 0x000f9800012a7983 */ /* 0x001ea20000300800 */
[----:B------:R-:W2:Y:S01]  /*67b70*/  LDL.LU R43, [R1+0xf9c] ;  /* 0x000f9c00012b7983 */ /* 0x000ea20000300800 */
[C---:B---3--:R-:W-:Y:S08]  /*67b80*/  HMMA.16816.F32.BF16 R36, R28.reuse, R50, R36 ;  /* 0x000000321c24723c */ /* 0x048ff00000041824 */
[C---:B------:R-:W-:Y:S08]  /*67b90*/  HMMA.16816.F32.BF16 R32, R28.reuse, R54, R32 ;  /* 0x000000361c20723c */ /* 0x040ff00000041820 */
[C---:B------:R-:W-:Y:S01]  /*67ba0*/  HMMA.16816.F32.BF16 R20, R28.reuse, R58, R20 ;  /* 0x0000003a1c14723c */ /* 0x040fe20000041814 */
[----:B------:R-:W-:Y:S07]  /*67bb0*/  STL.64 [R1+0x3698], R46 ;  /* 0x0036982e01007387 */ /* 0x000fee0000100a00 */
[----:B--2---:R-:W-:Y:S11]  /*67bc0*/  HMMA.16816.F32.BF16 R40, R28, R46, R40 ;  /* 0x0000002e1c28723c */ /* 0x004ff60000041828 */
        /* <DEDUP_REMOVED lines=16> */
[C---:B----4-:R-:W-:Y:S01]  /*67cd0*/  HMMA.16816.F32.BF16 R20, R12.reuse, R6, R24 ;  /* 0x000000060c14723c */ /* 0x050fe20000041818 */
[----:B------:R-:W-:Y:S01]  /*67ce0*/  STL.64 [R1+0x36d0], R6 ;  /* 0x0036d00601007387 */ /* 0x000fe20000100a00 */
[----:B------:R-:W2:Y:S11]  /*67cf0*/  LDL.LU R36, [R1+0xcd0] ;  /* 0x000cd00001247983 */ /* 0x000eb60000300800 */
[----:B------:R-:W-:Y:S10]  /*67d00*/  @!UPT UIADD3 URZ, URZ, URZ, URZ ;  /* 0x0000003f3f3ff290 */ /* 0x000ff4000fffe03f */
[----:B------:R0:W-:Y:S01]  /*67d10*/  STL.64 [R1+0x940], R20 ;  /* 0x0009401401007387 */ /* 0x0001e20000100a00 */
[----:B------:R1:W-:Y:S02]  /*67d20*/  STL.64 [R1+0x948], R22 ;  /* 0x0009481601007387 */ /* 0x0003e40000100a00 */
[----:B------:R-:W2:Y:S02]  /*67d30*/  LDL.LU R37, [R1+0xcd4] ;  /* 0x000cd40001257983 */ /* 0x000ea40000300800 */
[----:B------:R-:W3:Y:S01]  /*67d40*/  LDL.LU R38, [R1+0xcd8] ;  /* 0x000cd80001267983 */ /* 0x000ee20000300800 */
[----:B------:R-:W3:Y:S01]  /*67d50*/  LDL.LU R39, [R1+0xcdc] ;  /* 0x000cdc0001277983 */ /* 0x000ee20000300800 */
[----:B------:R-:W-:Y:S02]  /*67d60*/  IMAD.MOV.U32 R34, RZ, RZ, R10 ;  /* 0x000000ffff227224 */ /* 0x000fe400078e000a */
[----:B------:R-:W-:Y:S02]  /*67d70*/  IMAD.MOV.U32 R35, RZ, RZ, R9 ;  /* 0x000000ffff237224 */ /* 0x000fe400078e0009 */
[----:B------:R-:W-:Y:S01]  /*67d80*/  IMAD.MOV.U32 R54, RZ, RZ, R8 ;  /* 0x000000ffff367224 */ /* 0x000fe200078e0008 */
[----:B---3--:R-:W-:Y:S01]  /*67d90*/  STL.64 [R1+0x36e0], R38 ;  /* 0x0036e02601007387 */ /* 0x008fe20000100a00 */
[----:B--2---:R-:W-:Y:S02]  /*67da0*/  STL.64 [R1+0x36d8], R36 ;  /* 0x0036d82401007387 */ /* 0x004fe40000100a00 */
[----:B------:R2:W-:Y:S02]  /*67db0*/  STL.64 [R1+0x36e8], R34 ;  /* 0x0036e82201007387 */ /* 0x0005e40000100a00 */
[----:B------:R-:W3:Y:S01]  /*67dc0*/  LDL.LU R48, [R1+0xcf0] ;  /* 0x000cf00001307983 */ /* 0x000ee20000300800 */
[----:B------:R-:W3:Y:S01]  /*67dd0*/  LDL.LU R49, [R1+0xcf4] ;  /* 0x000cf40001317983 */ /* 0x000ee20000300800 */
[----:B------:R-:W3:Y:S02]  /*67de0*/  LDL.LU R50, [R1+0xcf8] ;  /* 0x000cf80001327983 */ /* 0x000ee40000300800 */
[----:B------:R-:W3:Y:S02]  /*67df0*/  LDL.LU R51, [R1+0xcfc] ;  /* 0x000cfc0001337983 */ /* 0x000ee40000300800 */
[----:B------:R-:W4:Y:S01]  /*67e00*/  LDL.LU R8, [R1+0xe20] ;  /* 0x000e200001087983 */ /* 0x000f220000300800 */
[----:B------:R-:W4:Y:S01]  /*67e10*/  LDL.LU R9, [R1+0xe24] ;  /* 0x000e240001097983 */ /* 0x000f220000300800 */
[----:B------:R-:W4:Y:S02]  /*67e20*/  LDL.LU R10, [R1+0xe28] ;  /* 0x000e2800010a7983 */ /* 0x000f240000300800 */
[----:B------:R-:W4:Y:S02]  /*67e30*/  LDL.LU R11, [R1+0xe2c] ;  /* 0x000e2c00010b7983 */ /* 0x000f240000300800 */
        /* <DEDUP_REMOVED lines=8> */
[----:B0-----:R-:W3:Y:S01]  /*67ec0*/  LDL.LU R20, [R1+0xd50] ;  /* 0x000d500001147983 */ /* 0x001ee20000300800 */
[----:B------:R-:W3:Y:S01]  /*67ed0*/  LDL.LU R21, [R1+0xd54] ;  /* 0x000d540001157983 */ /* 0x000ee20000300800 */
[----:B-1----:R-:W3:Y:S02]  /*67ee0*/  LDL.LU R22, [R1+0xd58] ;  /* 0x000d580001167983 */ /* 0x002ee40000300800 */
[----:B------:R-:W3:Y:S02]  /*67ef0*/  LDL.LU R23, [R1+0xd5c] ;  /* 0x000d5c0001177983 */ /* 0x000ee40000300800 */
[----:B------:R-:W3:Y:S01]  /*67f00*/  LDL.LU R32, [R1+0xd30] ;  /* 0x000d300001207983 */ /* 0x000ee20000300800 */
[----:B------:R-:W3:Y:S01]  /*67f10*/  LDL.LU R33, [R1+0xd34] ;  /* 0x000d340001217983 */ /* 0x000ee20000300800 */
[----:B--2---:R-:W2:Y:S02]  /*67f20*/  LDL.LU R34, [R1+0xd38] ;  /* 0x000d380001227983 */ /* 0x004ea40000300800 */
        /* <DEDUP_REMOVED lines=14> */
[C---:B----4-:R-:W-:Y:S01]  /*68010*/  HMMA.16816.F32.BF16 R16, R12.reuse, R18, R8 ;  /* 0x000000120c10723c */ /* 0x050fe20000041808 */
[----:B------:R-:W3:Y:S11]  /*68020*/  LDL.LU.64 R10, [R1+0x3700] ;  /* 0x00370000010a7983 */ /* 0x000ef60000300a00 */
[----:B------:R-:W-:Y:S11]  /*68030*/  @!UPT UIADD3 URZ, URZ, URZ, URZ ;  /* 0x0000003f3f3ff290 */ /* 0x000ff6000fffe03f */
[----:B------:R0:W-:Y:S01]  /*68040*/  STL.64 [R1+0x930], R16 ;  /* 0x0009301001007387 */ /* 0x0001e20000100a00 */
[----:B------:R1:W-:Y:S03]  /*68050*/  STL.64 [R1+0x938], R18 ;  /* 0x0009381201007387 */ /* 0x0003e60000100a00 */
[----:B0-----:R-:W4:Y:S01]  /*68060*/  LDL.LU R16, [R1+0xcc0] ;  /* 0x000cc00001107983 */ /* 0x001f220000300800 */
[----:B------:R-:W4:Y:S02]  /*68070*/  LDL.LU R17, [R1+0xcc4] ;  /* 0x000cc40001117983 */ /* 0x000f240000300800 */
[----:B-1----:R-:W4:Y:S02]  /*68080*/  LDL.LU R18, [R1+0xcc8] ;  /* 0x000cc80001127983 */ /* 0x002f240000300800 */
        /* <DEDUP_REMOVED lines=23> */
[----:B--2---:R-:W-:Y:S11]  /*68200*/  HMMA.16816.F32.BF16 R32, R12, R22, R32 ;  /* 0x000000160c20723c */ /* 0x004ff60000041820 */
[----:B------:R-:W-:Y:S11]  /*68210*/  @!UPT UIADD3 URZ, URZ, URZ, URZ ;  /* 0x0000003f3f3ff290 */ /* 0x000ff6000fffe03f */
[----:B------:R-:W-:Y:S01]  /*68220*/  @!UPT UIADD3 URZ, URZ, URZ, URZ ;  /* 0x0000003f3f3ff290 */ /* 0x000fe2000fffe03f */
[----:B------:R-:W-:Y:S01]  /*68230*/  STL.64 [R1+0x900], R32 ;  /* 0x0009002001007387 */ /* 0x000fe20000100a00 */
[----:B------:R0:W-:Y:S03]  /*68240*/  STL.64 [R1+0x908], R34 ;  /* 0x0009082201007387 */ /* 0x0001e60000100a00 */
[----:B0-----:R-:W2:Y:S01]  /*68250*/  LDL.LU.64 R34, [R1+0x36e8] ;  /* 0x0036e80001227983 */ /* 0x001ea20000300a00 */
[----:B------:R-:W-:Y:S02]  /*68260*/  IMAD.MOV.U32 R6, RZ, RZ, R4 ;  /* 0x000000ffff067224 */ /* 0x000fe400078e0004 */
[----:B------:R-:W-:Y:S02]  /*68270*/  IMAD.MOV.U32 R7, RZ, RZ, R3 ;  /* 0x000000ffff077224 */ /* 0x000fe400078e0003 */
[----:B------:R-:W-:-:S05]  /*68280*/  IMAD.MOV.U32 R55, RZ, RZ, R5 ;  /* 0x000000ffff377224 */ /* 0x000fca00078e0005 */
[C---:B------:R-:W-:Y:S08]  /*68290*/  HMMA.16816.F32.BF16 R4, R12.reuse, R6, R36 ;  /* 0x000000060c04723c */ /* 0x040ff00000041824 */
[C---:B------:R-:W-:Y:S08]  /*682a0*/  HMMA.16816.F32.BF16 R52, R12.reuse, R54, R56 ;  /* 0x000000360c34723c */ /* 0x040ff00000041838 */
[----:B------:R-:W-:Y:S01]  /*682b0*/  HMMA.16816.F32.BF16 R48, R12, R46, R48 ;  /* 0x0000002e0c30723c */ /* 0x000fe20000041830 */
[----:B------:R0:W-:Y:S01]  /*682c0*/  STL.64 [R1+0x3650], R22 ;  /* 0x0036501601007387 */ /* 0x0001e20000100a00 */
[----:B------:R-:W3:Y:S02]  /*682d0*/  LDL.LU R20, [R1+0xc90] ;  /* 0x000c900001147983 */ /* 0x000ee40000300800 */
[----:B------:R-:W3:Y:S01]  /*682e0*/  LDL.LU R21, [R1+0xc94] ;  /* 0x000c940001157983 */ /* 0x000ee20000300800 */
[----:B0-----:R-:W3:Y:S01]  /*682f0*/  LDL.LU R22, [R1+0xc98] ;  /* 0x000c980001167983 */ /* 0x001ee20000300800 */
[----:B------:R-:W3:Y:S02]  /*68300*/  LDL.LU R23, [R1+0xc9c] ;  /* 0x000c9c0001177983 */ /* 0x000ee40000300800 */
[----:B------:R-:W3:Y:S02]  /*68310*/  LDL.LU.64 R38, [R1+0x36e0] ;  /* 0x0036e00001267983 */ /* 0x000ee40000300a00 */
[----:B------:R-:W3:Y:S01]  /*68320*/  LDL.LU.64 R36, [R1+0x36d8] ;  /* 0x0036d80001247983 */ /* 0x000ee20000300a00 */
[----:B------:R-:W-:Y:S01]  /*68330*/  STL.64 [R1+0x8d0], R4 ;  /* 0x0008d00401007387 */ /* 0x000fe20000100a00 */
[----:B------:R0:W-:Y:S02]  /*68340*/  STL.64 [R1+0x8d8], R6 ;  /* 0x0008d80601007387 */ /* 0x0001e40000100a00 */
[----:B------:R-:W-:Y:S01]  /*68350*/  IMAD.MOV.U32 R3, RZ, RZ, R47 ;  /* 0x000000ffff037224 */ /* 0x000fe200078e002f */
[----:B0-----:R-:W3:Y:S01]  /*68360*/  LDL.LU.64 R6, [R1+0x36d0] ;  /* 0x0036d00001067983 */ /* 0x001ee20000300a00 */
[----:B------:R-:W3:Y:S02]  /*68370*/  LDL.LU.64 R58, [R1+0x36c8] ;  /* 0x0036c800013a7983 */ /* 0x000ee40000300a00 */
[----:B------:R-:W3:Y:S02]  /*68380*/  LDL.LU.64 R56, [R1+0x36c0] ;  /* 0x0036c00001387983 */ /* 0x000ee40000300a00 */
[----:B------:R-:W-:Y:S01]  /*68390*/  STL.64 [R1+0x8f0], R52 ;  /* 0x0008f03401007387 */ /* 0x000fe20000100a00 */
[----:B------:R0:W-:Y:S01]  /*683a0*/  STL.64 [R1+0x8f8], R54 ;  /* 0x0008f83601007387 */ /* 0x0001e20000100a00 */
[----:B------:R-:W-:-:S03]  /*683b0*/  IMAD.MOV.U32 R4, RZ, RZ, R46 ;  /* 0x000000ffff047224 */ /* 0x000fc600078e002e */
[----:B0-----:R-:W3:Y:S01]  /*683c0*/  LDL.LU.64 R54, [R1+0x36b8] ;  /* 0x0036b80001367983 */ /* 0x001ee20000300a00 */
[----:B------:R-:W3:Y:S02]  /*683d0*/  LDL.LU.64 R52, [R1+0x36b0] ;  /* 0x0036b00001347983 */ /* 0x000ee40000300a00 */
[----:B------:R-:W-:Y:S02]  /*683e0*/  STL.64 [R1+0x8e0], R48 ;  /* 0x0008e03001007387 */ /* 0x000fe40000100a00 */
[----:B------:R0:W-:Y:S02]  /*683f0*/  STL.64 [R1+0x8e8], R50 ;  /* 0x0008e83201007387 */ /* 0x0001e40000100a00 */
[----:B0-----:R-:W3:Y:S01]  /*68400*/  LDL.LU.64 R50, [R1+0x36a8] ;  /* 0x0036a80001327983 */ /* 0x001ee20000300a00 */
[----:B------:R-:W3:Y:S02]  /*68410*/  LDL.LU.64 R48, [R1+0x36a0] ;  /* 0x0036a00001307983 */ /* 0x000ee40000300a00 */
[----:B------:R-:W3:Y:S01]  /*68420*/  LDL.LU.64 R46, [R1+0x3698] ;  /* 0x00369800012e7983 */ /* 0x000ee20000300a00 */
[C---:B--2---:R-:W-:Y:S01]  /*68430*/  HMMA.16816.F32.BF16 R32, R12.reuse, R34, R40 ;  /* 0x000000220c20723c */ /* 0x044fe20000041828 */
[----:B------:R-:W2:Y:S11]  /*68440*/  LDL.LU.64 R42, [R1+0x3690] ;  /* 0x00369000012a7983 */ /* 0x000eb60000300a00 */
[----:B------:R-:W-:Y:S11]  /*68450*/  @!UPT UIADD3 URZ, URZ, URZ, URZ ;  /* 0x0000003f3f3ff290 */ /* 0x000ff6000fffe03f */
        /* <DEDUP_REMOVED lines=8> */
[----:B0-----:R-:W4:Y:S01]  /*684e0*/  LDL.LU.64 R38, [R1+0x3680] ;  /* 0x0036800001267983 */ /* 0x001f220000300a00 */
[----:B------:R0:W-:Y:S02]  /*684f0*/  STL.64 [R1+0x35f8], R34 ;  /* 0x0035f82201007387 */ /* 0x0001e40000100a00 */
[----:B------:R-:W3:Y:S02]  /*68500*/  LDL.LU R32, [R1+0xca0] ;  /* 0x000ca00001207983 */ /* 0x000ee40000300800 */
[----:B------:R-:W3:Y:S01]  /*68510*/  LDL.LU R33, [R1+0xca4] ;  /* 0x000ca40001217983 */ /* 0x000ee20000300800 */
[----:B0-----:R-:W3:Y:S01]  /*68520*/  LDL.LU R34, [R1+0xca8] ;  /* 0x000ca80001227983 */ /* 0x001ee20000300800 */
[----:B------:R-:W3:Y:S01]  /*68530*/  LDL.LU R35, [R1+0xcac] ;  /* 0x000cac0001237983 */ /* 0x000ee20000300800 */
[C---:B----4-:R-:W-:Y:S11]  /*68540*/  HMMA.16816.F32.BF16 R16, R12.reuse, R38, R16 ;  /* 0x000000260c10723c */ /* 0x050ff60000041810 */
[----:B------:R-:W-:Y:S11]  /*68550*/  @!UPT UIADD3 URZ, URZ, URZ, URZ ;  /* 0x0000003f3f3ff290 */ /* 0x000ff6000fffe03f */
[----:B------:R-:W-:Y:S01]  /*68560*/  @!UPT UIADD3 URZ, URZ, URZ, URZ ;  /* 0x0000003f3f3ff290 */ /* 0x000fe2000fffe03f */
[----:B------:R-:W-:Y:S01]  /*68570*/  STL.64 [R1+0x8a0], R16 ;  /* 0x0008a01001007387 */ /* 0x000fe20000100a00 */
[----:B------:R0:W-:Y:S03]  /*68580*/  STL.64 [R1+0x8a8], R18 ;  /* 0x0008a81201007387 */ /* 0x0001e60000100a00 */
[----:B0-----:R-:W4:Y:S01]  /*68590*/  LDL.LU.64 R18, [R1+0x3678] ;  /* 0x0036780001127983 */ /* 0x001f220000300a00 */
[----:B------:R-:W4:Y:S02]  /*685a0*/  LDL.LU.64 R16, [R1+0x3670] ;  /* 0x0036700001107983 */ /* 0x000f240000300a00 */
[----:B------:R0:W-:Y:S02]  /*685b0*/  STL.64 [R1+0x35f0], R38 ;  /* 0x0035f02601007387 */ /* 0x0001e40000100a00 */
[----:B------:R-:W4:Y:S01]  /*685c0*/  LDL.LU R36, [R1+0xcb0] ;  /* 0x000cb00001247983 */ /* 0x000f220000300800 */
[----:B------:R-:W4:Y:S04]  /*685d0*/  LDL.LU R37, [R1+0xcb4] ;  /* 0x000cb40001257983 */ /* 0x000f280000300800 */
[----:B0-----:R-:W4:Y:S01]  /*685e0*/  LDL.LU R38, [R1+0xcb8] ;  /* 0x000cb80001267983 */ /* 0x001f220000300800 */
[----:B------:R-:W4:Y:S01]  /*685f0*/  LDL.LU R39, [R1+0xcbc] ;  /* 0x000cbc0001277983 */ /* 0x000f220000300800 */
[C---:B---3--:R-:W-:Y:S08]  /*68600*/  HMMA.16816.F32.BF16 R32, R12.reuse, R46, R32 ;  /* 0x0000002e0c20723c */ /* 0x048ff00000041820 */
[C---:B------:R-:W-:Y:S01]  /*68610*/  HMMA.16816.F32.BF16 R20, R12.reuse, R50, R20 ;  /* 0x000000320c14723c */ /* 0x040fe20000041814 */
[----:B--2---:R-:W-:Y:S07]  /*68620*/  STL.64 [R1+0x35e8], R42 ;  /* 0x0035e82a01007387 */ /* 0x004fee0000100a00 */
[C---:B------:R-:W-:Y:S08]  /*68630*/  HMMA.16816.F32.BF16 R8, R12.reuse, R58, R8 ;  /* 0x0000003a0c08723c */ /* 0x040ff00000041808 */
[C---:B----4-:R-:W-:Y:S11]  /*68640*/  HMMA.16816.F32.BF16 R36, R12.reuse, R42, R36 ;  /* 0x0000002a0c24723c */ /* 0x050ff60000041824 */
        /* <DEDUP_REMOVED lines=10> */
[----:B------:R0:W-:Y:S02]  /*686f0*/  STL.64 [R1+0x878], R22 ;  /* 0x0008781601007387 */ /* 0x0001e40000100a00 */
[----:B0-----:R-:W-:Y:S02]  /*68700*/  HMMA.16816.F32.BF16 R20, R12, R54, R28 ;  /* 0x000000360c14723c */ /* 0x001fe4000004181c */
[----:B------:R-:W-:Y:S01]  /*68710*/  STL.64 [R1+0x3620], R54 ;  /* 0x0036203601007387 */ /* 0x000fe20000100a00 */
[----:B------:R-:W-:Y:S11]  /*68720*/  STL.64 [R1+0x3618], R52 ;  /* 0x0036183401007387 */ /* 0x000ff60000100a00 */
[----:B------:R-:W-:Y:S09]  /*68730*/  @!UPT UIADD3 URZ, URZ, URZ, URZ ;  /* 0x0000003f3f3ff290 */ /* 0x000ff2000fffe03f */
[----:B------:R-:W-:Y:S01]  /*68740*/  STL.64 [R1+0x860], R20 ;  /* 0x0008601401007387 */ /* 0x000fe20000100a00 */
[----:B------:R-:W-:Y:S02]  /*68750*/  STL.64 [R1+0x868], R22 ;  /* 0x0008681601007387 */ /* 0x000fe40000100a00 */
[----:B------:R-:W-:Y:S02]  /*68760*/  STL.64 [R1+0x3630], R58 ;  /* 0x0036303a01007387 */ /* 0x000fe40000100a00 */
[----:B------:R-:W-:Y:S01]  /*68770*/  STL.64 [R1+0x3628], R56 ;  /* 0x0036283801007387 */ /* 0x000fe20000100a00 */
[----:B------:R-:W-:Y:S01]  /*68780*/  STL.64 [R1+0x850], R8 ;  /* 0x0008500801007387 */ /* 0x000fe20000100a00 */
[----:B------:R0:W-:Y:S02]  /*68790*/  STL.64 [R1+0x858], R10 ;  /* 0x0008580a01007387 */ /* 0x0001e40000100a00 */
[----:B------:R1:W-:Y:S02]  /*687a0*/  STL.64 [R1+0x3668], R6 ;  /* 0x0036680601007387 */ /* 0x0003e40000100a00 */
[----:B------:R-:W2:Y:S01]  /*687b0*/  LDL.64 R34, [R1+0x48] ;  /* 0x0000480001227983 */ /* 0x000ea20000100a00 */
[----:B0-----:R-:W-:Y:S11]  /*687c0*/  HMMA.16816.F32.BF16 R8, R16, R6, R24 ;  /* 0x000000061008723c */ /* 0x001ff60000041818 */
[----:B------:R-:W-:Y:S11]  /*687d0*/  @!UPT UIADD3 URZ, URZ, URZ, URZ ;  /* 0x0000003f3f3ff290 */ /* 0x000ff6000fffe03f */
[----:B------:R-:W-:Y:S01]  /*687e0*/  @!UPT UIADD3 URZ, URZ, URZ, URZ ;  /* 0x0000003f3f3ff290 */ /* 0x000fe2000fffe03f */
[----:B------:R-:W-:Y:S01]  /*687f0*/  STL.64 [R1+0xce0], R8 ;  /* 0x000ce00801007387 */ /* 0x000fe20000100a00 */
[----:B------:R0:W-:Y:S03]  /*68800*/  STL.64 [R1+0xce8], R10 ;  /* 0x000ce80a01007387 */ /* 0x0001e60000100a00 */
[----:B--2---:R-:W-:Y:S01]  /*68810*/  STL.64 [R1+0x3638], R34 ;  /* 0x0036382201007387 */ /* 0x004fe20000100a00 */
[----:B------:R-:W2:Y:S02]  /*68820*/  LDL.LU R36, [R1+0x6b0] ;  /* 0x0006b00001247983 */ /* 0x000ea40000300800 */
[----:B------:R-:W2:Y:S02]  /*68830*/  LDL.LU R37, [R1+0x6b4] ;  /* 0x0006b40001257983 */ /* 0x000ea40000300800 */
[----:B------:R-:W3:Y:S01]  /*68840*/  LDL.LU R38, [R1+0x6b8] ;  /* 0x0006b80001267983 */ /* 0x000ee20000300800 */
[----:B------:R-:W3:Y:S01]  /*68850*/  LDL.LU R39, [R1+0x6bc] ;  /* 0x0006bc0001277983 */ /* 0x000ee20000300800 */
[----:B------:R-:W-:-:S03]  /*68860*/  IMAD.MOV.U32 R46, RZ, RZ, R4 ;  /* 0x000000ffff2e7224 */ /* 0x000fc600078e0004 */
        /* <DEDUP_REMOVED lines=8> */
[----:B-1----:R-:W4:Y:S01]  /*688f0*/  LDL.LU R6, [R1+0x748] ;  /* 0x0007480001067983 */ /* 0x002f220000300800 */
[----:B------:R-:W4:Y:S02]  /*68900*/  LDL.LU R7, [R1+0x74c] ;  /* 0x00074c0001077983 */ /* 0x000f240000300800 */
[----:B0-----:R-:W4:Y:S01]  /*68910*/  LDL.LU.64 R10, [R1+0xb8] ;  /* 0x0000b800010a7983 */ /* 0x001f220000300a00 */
[----:B--2---:R-:W2:Y:S01]  /*68920*/  LDL.LU R36, [R1+0x710] ;  /* 0x0007100001247983 */ /* 0x004ea20000300800 */
        /* <DEDUP_REMOVED lines=29> */
[----:B------:R-:W-:Y:S01]  /*68b00*/  IMAD.MOV.U32 R47, RZ, RZ, R3 ;  /* 0x000000ffff2f7224 */ /* 0x000fe200078e0003 */
[C---:B----4-:R-:W-:Y:S01]  /*68b10*/  HMMA.16816.F32.BF16 R4, R16.reuse, R10, R4 ;  /* 0x0000000a1004723c */ /* 0x050fe20000041804 */
[----:B------:R-:W-:Y:S11]  /*68b20*/  IMAD.MOV.U32 R3, RZ, RZ, R11 ;  /* 0x000000ffff037224 */ /* 0x000ff600078e000b */
[----:B------:R-:W-:Y:S11]  /*68b30*/  @!UPT UIADD3 URZ, URZ, URZ, URZ ;  /* 0x0000003f3f3ff290 */ /* 0x000ff6000fffe03f */
[----:B------:R0:W-:Y:S01]  /*68b40*/  STL.64 [R1+0xcd0], R4 ;  /* 0x000cd00401007387 */ /* 0x0001e20000100a00 */
[----:B------:R1:W-:Y:S02]  /*68b50*/  STL.64 [R1+0xcd8], R6 ;  /* 0x000cd80601007387 */ /* 0x0003e40000100a00 */
[----:B0-----:R-:W-:Y:S01]  /*68b60*/  IMAD.MOV.U32 R4, RZ, RZ, R10 ;  /* 0x000000ffff047224 */ /* 0x001fe200078e000a */
[----:B-1----:R-:W4:Y:S01]  /*68b70*/  LDL.LU.64 R6, [R1+0x3668] ;  /* 0x0036680001067983 */ /* 0x002f220000300a00 */
[----:B------:R-:W3:Y:S02]  /*68b80*/  LDL.LU.64 R10, [R1+0x3660] ;  /* 0x00366000010a7983 */ /* 0x000ee40000300a00 */
        /* <DEDUP_REMOVED lines=17> */
[----:B---3--:R-:W-:Y:S01]  /*68ca0*/  HMMA.16816.F32.BF16 R8, R16, R34, R8 ;  /* 0x000000221008723c */ /* 0x008fe20000041808 */
[----:B------:R-:W-:-:S07]  /*68cb0*/  IMAD.MOV.U32 R5, RZ, RZ, R35 ;  /* 0x000000ffff057224 */ /* 0x000fce00078e0023 */
        /* <DEDUP_REMOVED lines=14> */
[----:B0-----:R-:W-:-:S02]  /*68da0*/  IMAD.MOV.U32 R8, RZ, RZ, R34 ;  /* 0x000000ffff087224 */ /* 0x001fc400078e0022 */
[----:B------:R-:W3:Y:S01]  /*68db0*/  LDL.LU.64 R34, [R1+0x3638] ;  /* 0x0036380001227983 */ /* 0x000ee20000300a00 */
[C---:B------:R-:W-:Y:S08]  /*68dc0*/  HMMA.16816.F32.BF16 R56, R16.reuse, R54, R56 ;  /* 0x000000361038723c */ /* 0x040ff00000041838 */
[----:B------:R-:W-:Y:S01]  /*68dd0*/  HMMA.16816.F32.BF16 R44, R16, R46, R48 ;  /* 0x0000002e102c723c */ /* 0x000fe20000041830 */
[----:B-1----:R-:W-:-:S02]  /*68de0*/  IMAD.MOV.U32 R10, RZ, RZ, R54 ;  /* 0x000000ffff0a7224 */ /* 0x002fc400078e0036 */
[----:B------:R-:W-:Y:S11]  /*68df0*/  IMAD.MOV.U32 R9, RZ, RZ, R55 ;  /* 0x000000ffff097224 */ /* 0x000ff600078e0037 */
[----:B------:R-:W-:Y:S01]  /*68e00*/  @!UPT UIADD3 URZ, URZ, URZ, URZ ;  /* 0x0000003f3f3ff290 */ /* 0x000fe2000fffe03f */
[----:B------:R-:W-:Y:S01]  /*68e10*/  STL.64 [R1+0xc90], R56 ;  /* 0x000c903801007387 */ /* 0x000fe20000100a00 */
[----:B------:R0:W-:Y:S03]  /*68e20*/  STL.64 [R1+0xc98], R58 ;  /* 0x000c983a01007387 */ /* 0x0001e60000100a00 */
        /* <DEDUP_REMOVED lines=9> */
[C---:B---3--:R-:W-:Y:S01]  /*68ec0*/  HMMA.16816.F32.BF16 R20, R16.reuse, R34, R20 ;  /* 0x000000221014723c */ /* 0x048fe20000041814 */
[----:B------:R-:W-:Y:S11]  /*68ed0*/  IMAD.MOV.U32 R11, RZ, RZ, R35 ;  /* 0x000000ffff0b7224 */ /* 0x000ff600078e0023 */
[----:B------:R-:W-:Y:S11]  /*68ee0*/  @!UPT UIADD3 URZ, URZ, URZ, URZ ;  /* 0x0000003f3f3ff290 */ /* 0x000ff6000fffe03f */
[----:B------:R0:W-:Y:S01]  /*68ef0*/  STL.64 [R1+0xb30], R20 ;  /* 0x000b301401007387 */ /* 0x0001e20000100a00 */
[----:B------:R-:W-:Y:S02]  /*68f00*/  STL.64 [R1+0xb38], R22 ;  /* 0x000b381601007387 */ /* 0x000fe40000100a00 */
[----:B0-----:R-:W-:Y:S02]  /*68f10*/  IMAD.MOV.U32 R20, RZ, RZ, R34 ;  /* 0x000000ffff147224 */ /* 0x001fe400078e0022 */
        /* <DEDUP_REMOVED lines=23> */
[C---:B------:R-:W-:Y:S08]  /*69090*/  HMMA.16816.F32.BF16 R12, R16.reuse, R50, R12 ;  /* 0x00000032100c723c */ /* 0x040ff0000004180c */
[C---:B--2---:R-:W-:Y:S08]  /*690a0*/  HMMA.16816.F32.BF16 R24, R16.reuse, R42, R24 ;  /* 0x0000002a1018723c */ /* 0x044ff00000041818 */
[C---:B---3--:R-:W-:Y:S11]  /*690b0*/  HMMA.16816.F32.BF16 R36, R16.reuse, R46, R36 ;  /* 0x0000002e1024723c */ /* 0x048ff60000041824 */
[----:B------:R-:W-:Y:S04]  /*690c0*/  @!UPT UIADD3 URZ, URZ, URZ, URZ ;  /* 0x0000003f3f3ff290 */ /* 0x000fe8000fffe03f */
[----:B------:R-:W-:Y:S01]  /*690d0*/  STL.64 [R1+0xb00], R24 ;  /* 0x000b001801007387 */ /* 0x000fe20000100a00 */
[----:B------:R0:W-:Y:S03]  /*690e0*/  STL.64 [R1+0xb08], R26 ;  /* 0x000b081a01007387 */ /* 0x0001e60000100a00 */
[----:B0-----:R-:W4:Y:S01]  /*690f0*/  LDL.LU.64 R26, [R1+0x35e0] ;  /* 0x0035e000011a7983 */ /* 0x001f220000300a00 */
[----:B------:R-:W4:Y:S02]  /*69100*/  LDL.LU.64 R24, [R1+0x35d8] ;  /* 0x0035d80001187983 */ /* 0x000f240000300a00 */
[----:B------:R-:W-:Y:S02]  /*69110*/  STL.64 [R1+0x3558], R42 ;  /* 0x0035582a01007387 */ /* 0x000fe40000100a00 */
[----:B------:R-:W-:Y:S01]  /*69120*/  STL.64 [R1+0x3550], R46 ;  /* 0x0035502e01007387 */ /* 0x000fe20000100a00 */
[----:B------:R-:W-:Y:S01]  /*69130*/  STL.64 [R1+0xaf0], R36 ;  /* 0x000af02401007387 */ /* 0x000fe20000100a00 */
[----:B------:R-:W-:Y:S02]  /*69140*/  STL.64 [R1+0xaf8], R38 ;  /* 0x000af82601007387 */ /* 0x000fe40000100a00 */
[----:B------:R-:W-:Y:S02]  /*69150*/  STL.64 [R1+0x3548], R50 ;  /* 0x0035483201007387 */ /* 0x000fe40000100a00 */
[----:B------:R-:W-:Y:S01]  /*69160*/  STL.64 [R1+0x3540], R48 ;  /* 0x0035403001007387 */ /* 0x000fe20000100a00 */
[----:B------:R0:W-:Y:S01]  /*69170*/  STL.64 [R1+0xae0], R12 ;  /* 0x000ae00c01007387 */ /* 0x0001e20000100a00 */
[----:B------:R1:W-:Y:S03]  /*69180*/  STL.64 [R1+0xae8], R14 ;  /* 0x000ae80e01007387 */ /* 0x0003e60000100a00 */
[----:B0-----:R-:W2:Y:S01]  /*69190*/  LDL.LU.64 R12, [R1+0x20] ;  /* 0x00002000010c7983 */ /* 0x001ea20000300a00 */
[----:B-1----:R-:W3:Y:S03]  /*691a0*/  LDL.LU.64 R14, [R1+0x28] ;  /* 0x00002800010e7983 */ /* 0x002ee60000300a00 */
[----:B---3--:R-:W-:Y:S01]  /*691b0*/  STL.64 [R1+0x3538], R14 ;  /* 0x0035380e01007387 */ /* 0x008fe20000100a00 */
[----:B--2---:R0:W-:Y:S02]  /*691c0*/  STL.64 [R1+0x3530], R12 ;  /* 0x0035300c01007387 */ /* 0x0041e40000100a00 */
[----:B0-----:R-:W-:Y:S01]  /*691d0*/  HMMA.16816.F32.BF16 R12, R16, R54, R32 ;  /* 0x00000036100c723c */ /* 0x001fe20000041820 */
[----:B------:R-:W-:Y:S01]  /*691e0*/  STL.64 [R1+0x3578], R54 ;  /* 0x0035783601007387 */ /* 0x000fe20000100a00 */
[----:B------:R0:W-:Y:S05]  /*691f0*/  STL.64 [R1+0x3570], R52 ;  /* 0x0035703401007387 */ /* 0x0001ea0000100a00 */
[----:B------:R-:W-:-:S02]  /*69200*/  IMAD.MOV.U32 R34, RZ, RZ, R20 ;  /* 0x000000ffff227224 */ /* 0x000fc400078e0014 */
[----:B------:R-:W-:Y:S11]  /*69210*/  IMAD.MOV.U32 R35, RZ, RZ, R11 ;  /* 0x000000ffff237224 */ /* 0x000ff600078e000b */
[----:B------:R-:W-:Y:S03]  /*69220*/  @!UPT UIADD3 URZ, URZ, URZ, URZ ;  /* 0x0000003f3f3ff290 */ /* 0x000fe6000fffe03f */
[----:B------:R-:W-:Y:S01]  /*69230*/  STL.64 [R1+0xad0], R12 ;  /* 0x000ad00c01007387 */ /* 0x000fe20000100a00 */
[----:B------:R-:W-:Y:S02]  /*69240*/  STL.64 [R1+0xad8], R14 ;  /* 0x000ad80e01007387 */ /* 0x000fe40000100a00 */
[----:B------:R-:W-:Y:S02]  /*69250*/  STL.64 [R1+0x3580], R34 ;  /* 0x0035802201007387 */ /* 0x000fe40000100a00 */
[----:B0-----:R-:W2:Y:S01]  /*69260*/  LDL.LU R52, [R1+0x1e0] ;  /* 0x0001e00001347983 */ /* 0x001ea20000300800 */
[----:B------:R-:W2:Y:S01]  /*69270*/  LDL.LU R53, [R1+0x1e4] ;  /* 0x0001e40001357983 */ /* 0x000ea20000300800 */
[----:B------:R-:W3:Y:S02]  /*69280*/  LDL.LU R54, [R1+0x1e8] ;  /* 0x0001e80001367983 */ /* 0x000ee40000300800 */
[----:B------:R-:W3:Y:S02]  /*69290*/  LDL.LU R55, [R1+0x1ec] ;  /* 0x0001ec0001377983 */ /* 0x000ee40000300800 */
[----:B---3--:R-:W-:Y:S01]  /*692a0*/  STL.64 [R1+0x3590], R54 ;  /* 0x0035903601007387 */ /* 0x008fe20000100a00 */
[----:B--2---:R0:W-:Y:S03]  /*692b0*/  STL.64 [R1+0x3588], R52 ;  /* 0x0035883401007387 */ /* 0x0041e60000100a00 */
[----:B0-----:R-:W2:Y:S01]  /*692c0*/  LDL.LU R52, [R1+0x1f0] ;  /* 0x0001f00001347983 */ /* 0x001ea20000300800 */
[----:B------:R-:W2:Y:S02]  /*692d0*/  LDL.LU R53, [R1+0x1f4] ;  /* 0x0001f40001357983 */ /* 0x000ea40000300800 */
[----:B------:R-:W3:Y:S02]  /*692e0*/  LDL.LU R54, [R1+0x1f8] ;  /* 0x0001f80001367983 */ /* 0x000ee40000300800 */
[----:B------:R-:W3:Y:S02]  /*692f0*/  LDL.LU R55, [R1+0x1fc] ;  /* 0x0001fc0001377983 */ /* 0x000ee40000300800 */
[----:B---3--:R0:W-:Y:S01]  /*69300*/  STL.64 [R1+0x35a0], R54 ;  /* 0x0035a03601007387 */ /* 0x0081e20000100a00 */
[----:B--2---:R-:W-:Y:S02]  /*69310*/  STL.64 [R1+0x3598], R52 ;  /* 0x0035983401007387 */ /* 0x004fe40000100a00 */
[----:B0-----:R-:W-:-:S02]  /*69320*/  IMAD.MOV.U32 R54, RZ, RZ, R10 ;  /* 0x000000ffff367224 */ /* 0x001fc400078e000a */
[----:B------:R-:W-:-:S05]  /*69330*/  IMAD.MOV.U32 R55, RZ, RZ, R9 ;  /* 0x000000ffff377224 */ /* 0x000fca00078e0009 */
[----:B------:R0:W-:Y:S01]  /*69340*/  STL.64 [R1+0x35b0], R54 ;  /* 0x0035b03601007387 */ /* 0x0001e20000100a00 */
[----:B------:R-:W2:Y:S02]  /*69350*/  LDL.LU R12, [R1+0x220] ;  /* 0x00022000010c7983 */ /* 0x000ea40000300800 */
[----:B------:R-:W2:Y:S02]  /*69360*/  LDL.LU R13, [R1+0x224] ;  /* 0x00022400010d7983 */ /* 0x000ea40000300800 */
[----:B------:R-:W2:Y:S01]  /*69370*/  LDL.LU R14, [R1+0x228] ;  /* 0x00022800010e7983 */ /* 0x000ea20000300800 */
[----:B------:R-:W2:Y:S01]  /*69380*/  LDL.LU R15, [R1+0x22c] ;  /* 0x00022c00010f7983 */ /* 0x000ea20000300800 */
[----:B------:R-:W3:Y:S02]  /*69390*/  LDL.LU R40, [R1+0x5b0] ;  /* 0x0005b00001287983 */ /* 0x000ee40000300800 */
        /* <DEDUP_REMOVED lines=9> */
[----:B------:R-:W4:Y:S02]  /*69430*/  LDL.LU R46, [R1+0x268] ;  /* 0x00026800012e7983 */ /* 0x000f240000300800 */
[----:B0-----:R-:W-:Y:S01]  /*69440*/  IMAD.MOV.U32 R54, RZ, RZ, R8 ;  /* 0x000000ffff367224 */ /* 0x001fe200078e0008 */
        /* <DEDUP_REMOVED lines=9> */
[----:B------:R-:W2:Y:S03]  /*694e0*/  LDL.64 R34, [R1+0x58] ;  /* 0x0000580001227983 */ /* 0x000ea60000100a00 */
[----:B--2---:R0:W-:Y:S01]  /*694f0*/  STL.64 [R1+0x35a8], R34 ;  /* 0x0035a82201007387 */ /* 0x0041e20000100a00 */
[----:B------:R-:W2:Y:S02]  /*69500*/  LDL.LU R32, [R1+0x200] ;  /* 0x0002000001207983 */ /* 0x000ea40000300800 */
[----:B------:R-:W2:Y:S01]  /*69510*/  LDL.LU R33, [R1+0x204] ;  /* 0x0002040001217983 */ /* 0x000ea20000300800 */
[----:B0-----:R-:W2:Y:S01]  /*69520*/  LDL.LU R34, [R1+0x208] ;  /* 0x0002080001227983 */ /* 0x001ea20000300800 */
[----:B------:R-:W2:Y:S01]  /*69530*/  LDL.LU R35, [R1+0x20c] ;  /* 0x00020c0001237983 */ /* 0x000ea20000300800 */
[----:B---3--:R-:W-:Y:S08]  /*69540*/  HMMA.16816.F32.BF16 R16, R16, R58, R40 ;  /* 0x0000003a1010723c */ /* 0x008ff00000041828 */
[----:B----4-:R-:W-:Y:S01]  /*69550*/  HMMA.16816.F32.BF16 R44, R24, R6, R44 ;  /* 0x00000006182c723c */ /* 0x010fe2000004182c */
        /* <DEDUP_REMOVED lines=11> */
[----:B------:R-:W-:Y:S02]  /*69610*/  STL.64 [R1+0xab0], R16 ;  /* 0x000ab01001007387 */ /* 0x000fe40000100a00 */
[----:B------:R0:W-:Y:S02]  /*69620*/  STL.64 [R1+0xab8], R18 ;  /* 0x000ab81201007387 */ /* 0x0001e40000100a00 */
[----:B------:R-:W4:Y:S01]  /*69630*/  LDL.LU R41, [R1+0x1c4] ;  /* 0x0001c40001297983 */ /* 0x000f220000300800 */
[----:B------:R-:W4:Y:S01]  /*69640*/  LDL.LU R42, [R1+0x1c8] ;  /* 0x0001c800012a7983 */ /* 0x000f220000300800 */
[----:B------:R-:W4:Y:S02]  /*69650*/  LDL.LU R43, [R1+0x1cc] ;  /* 0x0001cc00012b7983 */ /* 0x000f240000300800 */
[----:B0-----:R-:W-:-:S02]  /*69660*/  IMAD.MOV.U32 R18, RZ, RZ, R4 ;  /* 0x000000ffff127224 */ /* 0x001fc400078e0004 */
[----:B------:R-:W-:-:S07]  /*69670*/  IMAD.MOV.U32 R19, RZ, RZ, R3 ;  /* 0x000000ffff137224 */ /* 0x000fce00078e0003 */
[C---:B------:R-:W-:Y:S01]  /*69680*/  HMMA.16816.F32.BF16 R8, R24.reuse, R18, R8 ;  /* 0x000000121808723c */ /* 0x040fe20000041808 */
[----:B------:R0:W-:Y:S01]  /*69690*/  STL.64 [R1+0x14b0], R44 ;  /* 0x0014b02c01007387 */ /* 0x0001e20000100a00 */
[----:B------:R1:W-:Y:S03]  /*696a0*/  STL.64 [R1+0x14b8], R46 ;  /* 0x0014b82e01007387 */ /* 0x0003e60000100a00 */
[----:B0-----:R-:W2:Y:S01]  /*696b0*/  LDL.LU R44, [R1+0x1b0] ;  /* 0x0001b000012c7983 */ /* 0x001ea20000300800 */
[----:B------:R-:W2:Y:S02]  /*696c0*/  LDL.LU R45, [R1+0x1b4] ;  /* 0x0001b400012d7983 */ /* 0x000ea40000300800 */
[----:B-1----:R-:W2:Y:S02]  /*696d0*/  LDL.LU R46, [R1+0x1b8] ;  /* 0x0001b800012e7983 */ /* 0x002ea40000300800 */
[----:B------:R-:W2:Y:S11]  /*696e0*/  LDL.LU R47, [R1+0x1bc] ;  /* 0x0001bc00012f7983 */ /* 0x000eb60000300800 */
[----:B------:R-:W-:Y:S02]  /*696f0*/  @!UPT UIADD3 URZ, URZ, URZ, URZ ;  /* 0x0000003f3f3ff290 */ /* 0x000fe4000fffe03f */
[----:B------:R-:W-:Y:S01]  /*69700*/  STL.64 [R1+0xcf0], R8 ;  /* 0x000cf00801007387 */ /* 0x000fe20000100a00 */
[----:B------:R0:W-:Y:S03]  /*69710*/  STL.64 [R1+0xcf8], R10 ;  /* 0x000cf80a01007387 */ /* 0x0001e60000100a00 */
[----:B0-----:R-:W2:Y:S01]  /*69720*/  LDL.LU.64 R10, [R1+0x35d0] ;  /* 0x0035d000010a7983 */ /* 0x001ea20000300a00 */
[C---:B------:R-:W-:Y:S08]  /*69730*/  HMMA.16816.F32.BF16 R20, R24.reuse, R30, R20 ;  /* 0x0000001e1814723c */ /* 0x040ff00000041814 */
        /* <DEDUP_REMOVED lines=10> */
[----:B------:R0:W-:Y:S03]  /*697e0*/  STL.64 [R1+0x1498], R22 ;  /* 0x0014981601007387 */ /* 0x0001e60000100a00 */
[----:B0-----:R-:W2:Y:S01]  /*697f0*/  LDL.LU.64 R22, [R1+0x35c8] ;  /* 0x0035c80001167983 */ /* 0x001ea20000300a00 */
[----:B------:R-:W-:-:S07]  /*69800*/  IMAD.MOV.U32 R55, RZ, RZ, R5 ;  /* 0x000000ffff377224 */ /* 0x000fce00078e0005 */
[C---:B------:R-:W-:Y:S08]  /*69810*/  HMMA.16816.F32.BF16 R52, R24.reuse, R54, R32 ;  /* 0x000000361834723c */ /* 0x040ff00000041820 */
        /* <DEDUP_REMOVED lines=13> */
[----:B0-----:R-:W2:Y:S02]  /*698f0*/  LDL.LU.64 R54, [R1+0x35b0] ;  /* 0x0035b00001367983 */ /* 0x001ea40000300a00 */
[C---:B--2---:R-:W-:Y:S02]  /*69900*/  HMMA.16816.F32.BF16 R52, R24.reuse, R54, R32 ;  /* 0x000000361834723c */ /* 0x044fe40000041820 */
[----:B------:R-:W2:Y:S11]  /*69910*/  LDL.LU.64 R34, [R1+0x35a8] ;  /* 0x0035a80001227983 */ /* 0x000eb60000300a00 */
[----:B------:R-:W-:Y:S10]  /*69920*/  @!UPT UIADD3 URZ, URZ, URZ, URZ ;  /* 0x0000003f3f3ff290 */ /* 0x000ff4000fffe03f */
[----:B------:R-:W-:Y:S01]  /*69930*/  STL.64 [R1+0xf50], R52 ;  /* 0x000f503401007387 */ /* 0x000fe20000100a00 */
[----:B------:R0:W-:Y:S03]  /*69940*/  STL.64 [R1+0xf58], R54 ;  /* 0x000f583601007387 */ /* 0x0001e60000100a00 */
[----:B0-----:R-:W3:Y:S01]  /*69950*/  LDL.LU.64 R54, [R1+0x35a0] ;  /* 0x0035a00001367983 */ /* 0x001ee20000300a00 */
[----:B------:R-:W3:Y:S02]  /*69960*/  LDL.LU.64 R52, [R1+0x3598] ;  /* 0x0035980001347983 */ /* 0x000ee40000300a00 */
[----:B--2---:R-:W-:Y:S02]  /*69970*/  IMAD.MOV.U32 R4, RZ, RZ, R34 ;  /* 0x000000ffff047224 */ /* 0x004fe400078e0022 */
[----:B------:R-:W-:Y:S01]  /*69980*/  IMAD.MOV.U32 R3, RZ, RZ, R35 ;  /* 0x000000ffff037224 */ /* 0x000fe200078e0023 */
[C---:B---3--:R-:W-:Y:S11]  /*69990*/  HMMA.16816.F32.BF16 R52, R24.reuse, R34, R52 ;  /* 0x000000221834723c */ /* 0x048ff60000041834 */
[----:B------:R-:W-:Y:S11]  /*699a0*/  @!UPT UIADD3 URZ, URZ, URZ, URZ ;  /* 0x0000003f3f3ff290 */ /* 0x000ff6000fffe03f */
[----:B------:R-:W-:Y:S01]  /*699b0*/  @!UPT UIADD3 URZ, URZ, URZ, URZ ;  /* 0x0000003f3f3ff290 */ /* 0x000fe2000fffe03f */
[----:B------:R-:W-:Y:S01]  /*699c0*/  STL.64 [R1+0x1330], R52 ;  /* 0x0013303401007387 */ /* 0x000fe20000100a00 */
[----:B------:R0:W-:Y:S03]  /*699d0*/  STL.64 [R1+0x1338], R54 ;  /* 0x0013383601007387 */ /* 0x0001e60000100a00 */
        /* <DEDUP_REMOVED lines=63> */
[----:B--2---:R0:W-:Y:S02]  /*69dd0*/  STL.64 [R1+0x34e0], R48 ;  /* 0x0034e03001007387 */ /* 0x0041e40000100a00 */
[----:B0-----:R-:W2:Y:S01]  /*69de0*/  LDL.LU R48, [R1+0x180] ;  /* 0x0001800001307983 */ /* 0x001ea20000300800 */
[----:B------:R-:W2:Y:S02]  /*69df0*/  LDL.LU R49, [R1+0x184] ;  /* 0x0001840001317983 */ /* 0x000ea40000300800 */
[----:B------:R-:W2:Y:S02]  /*69e00*/  LDL.LU R50, [R1+0x188] ;  /* 0x0001880001327983 */ /* 0x000ea40000300800 */
[----:B------:R-:W2:Y:S01]  /*69e10*/  LDL.LU R51, [R1+0x18c] ;  /* 0x00018c0001337983 */ /* 0x000ea20000300800 */
[----:B------:R-:W-:Y:S01]  /*69e20*/  STL.64 [R1+0x34f8], R54 ;  /* 0x0034f83601007387 */ /* 0x000fe20000100a00 */
[----:B---3--:R-:W-:Y:S01]  /*69e30*/  STL.64 [R1+0x34f0], R52 ;  /* 0x0034f03401007387 */ /* 0x008fe20000100a00 */
[----:B----4-:R-:W-:Y:S08]  /*69e40*/  HMMA.16816.F32.BF16 R40, R12, R6, R40 ;  /* 0x000000060c28723c */ /* 0x010ff00000041828 */
[C---:B--2---:R-:W-:Y:S08]  /*69e50*/  HMMA.16816.F32.BF16 R48, R24.reuse, R54, R48 ;  /* 0x000000361830723c */ /* 0x044ff00000041830 */
[----:B------:R-:W-:Y:S11]  /*69e60*/  HMMA.16816.F32.BF16 R24, R24, R58, R44 ;  /* 0x0000003a1818723c */ /* 0x000ff6000004182c */
[----:B------:R-:W-:Y:S04]  /*69e70*/  @!UPT UIADD3 URZ, URZ, URZ, URZ ;  /* 0x0000003f3f3ff290 */ /* 0x000fe8000fffe03f */
        /* <DEDUP_REMOVED lines=9> */
[----:B------:R1:W-:Y:S01]  /*69f10*/  STL.64 [R1+0x3518], R18 ;  /* 0x0035181201007387 */ /* 0x0003e20000100a00 */
[C---:B0-----:R-:W-:Y:S08]  /*69f20*/  HMMA.16816.F32.BF16 R24, R12.reuse, R18, R36 ;  /* 0x000000120c18723c */ /* 0x041ff00000041824 */
[C---:B-1----:R-:W-:Y:S11]  /*69f30*/  HMMA.16816.F32.BF16 R16, R12.reuse, R10, R32 ;  /* 0x0000000a0c10723c */ /* 0x042ff60000041820 */
[----:B------:R-:W-:Y:S04]  /*69f40*/  @!UPT UIADD3 URZ, URZ, URZ, URZ ;  /* 0x0000003f3f3ff290 */ /* 0x000fe8000fffe03f */
[----:B------:R0:W-:Y:S01]  /*69f50*/  STL.64 [R1+0x310], R24 ;  /* 0x0003101801007387 */ /* 0x0001e20000100a00 */
[----:B------:R1:W-:Y:S03]  /*69f60*/  STL.64 [R1+0x318], R26 ;  /* 0x0003181a01007387 */ /* 0x0003e60000100a00 */
[----:B0-----:R-:W2:Y:S04]  /*69f70*/  LDL.LU R24, [R1+0xee0] ;  /* 0x000ee00001187983 */ /* 0x001ea80000300800 */
[----:B------:R0:W-:Y:S02]  /*69f80*/  STL.64 [R1+0x300], R16 ;  /* 0x0003001001007387 */ /* 0x0001e40000100a00 */
[----:B------:R3:W-:Y:S02]  /*69f90*/  STL.64 [R1+0x308], R18 ;  /* 0x0003081201007387 */ /* 0x0007e40000100a00 */
[----:B------:R-:W2:Y:S01]  /*69fa0*/  LDL.LU R25, [R1+0xee4] ;  /* 0x000ee40001197983 */ /* 0x000ea20000300800 */
[----:B-1----:R-:W4:Y:S01]  /*69fb0*/  LDL.LU R26, [R1+0xee8] ;  /* 0x000ee800011a7983 */ /* 0x002f220000300800 */
[----:B------:R-:W4:Y:S02]  /*69fc0*/  LDL.LU R27, [R1+0xeec] ;  /* 0x000eec00011b7983 */ /* 0x000f240000300800 */
[----:B------:R-:W2:Y:S02]  /*69fd0*/  LDL.LU R40, [R1+0xf10] ;  /* 0x000f100001287983 */ /* 0x000ea40000300800 */
[----:B------:R-:W3:Y:S01]  /*69fe0*/  LDL.LU R41, [R1+0xf14] ;  /* 0x000f140001297983 */ /* 0x000ee20000300800 */
[----:B------:R-:W3:Y:S01]  /*69ff0*/  LDL.LU R42, [R1+0xf18] ;  /* 0x000f1800012a7983 */ /* 0x000ee20000300800 */
[----:B------:R-:W3:Y:S02]  /*6a000*/  LDL.LU R43, [R1+0xf1c] ;  /* 0x000f1c00012b7983 */ /* 0x000ee40000300800 */
[----:B------:R-:W3:Y:S02]  /*6a010*/  LDL.LU R44, [R1+0xf00] ;  /* 0x000f0000012c7983 */ /* 0x000ee40000300800 */
[----:B------:R-:W3:Y:S01]  /*6a020*/  LDL.LU R45, [R1+0xf04] ;  /* 0x000f0400012d7983 */ /* 0x000ee20000300800 */
[----:B------:R-:W3:Y:S01]  /*6a030*/  LDL.LU R46, [R1+0xf08] ;  /* 0x000f0800012e7983 */ /* 0x000ee20000300800 */
[----:B------:R-:W3:Y:S03]  /*6a040*/  LDL.LU R47, [R1+0xf0c] ;  /* 0x000f0c00012f7983 */ /* 0x000ee60000300800 */
[----:B----4-:R1:W-:Y:S01]  /*6a050*/  STL.64 [R1+0x3528], R26 ;  /* 0x0035281a01007387 */ /* 0x0103e20000100a00 */
[----:B--2---:R-:W-:Y:S02]  /*6a060*/  STL.64 [R1+0x3520], R24 ;  /* 0x0035201801007387 */ /* 0x004fe40000100a00 */
[----:B------:R-:W2:Y:S02]  /*6a070*/  LDL.LU R48, [R1+0x1070] ;  /* 0x0010700001307983 */ /* 0x000ea40000300800 */
[----:B------:R-:W2:Y:S01]  /*6a080*/  LDL.LU R49, [R1+0x1074] ;  /* 0x0010740001317983 */ /* 0x000ea20000300800 */
[----:B------:R-:W2:Y:S01]  /*6a090*/  LDL.LU R50, [R1+0x1078] ;  /* 0x0010780001327983 */ /* 0x000ea20000300800 */
[----:B------:R-:W2:Y:S02]  /*6a0a0*/  LDL.LU R51, [R1+0x107c] ;  /* 0x00107c0001337983 */ /* 0x000ea40000300800 */
[----:B0-----:R-:W4:Y:S02]  /*6a0b0*/  LDL.LU R16, [R1+0xf60] ;  /* 0x000f600001107983 */ /* 0x001f240000300800 */
[----:B------:R-:W4:Y:S01]  /*6a0c0*/  LDL.LU R17, [R1+0xf64] ;  /* 0x000f640001117983 */ /* 0x000f220000300800 */
[----:B---3--:R-:W4:Y:S01]  /*6a0d0*/  LDL.LU R18, [R1+0xf68] ;  /* 0x000f680001127983 */ /* 0x008f220000300800 */
[----:B------:R-:W4:Y:S02]  /*6a0e0*/  LDL.LU R19, [R1+0xf6c] ;  /* 0x000f6c0001137983 */ /* 0x000f240000300800 */
[----:B------:R-:W4:Y:S01]  /*6a0f0*/  LDL.64 R6, [R1+0x68] ;  /* 0x0000680001067983 */ /* 0x000f220000100a00 */
[----:B-1----:R-:W3:Y:S01]  /*6a100*/  LDL.64 R26, [R1+0x78] ;  /* 0x00007800011a7983 */ /* 0x002ee20000100a00 */
[----:B------:R-:W2:Y:S02]  /*6a110*/  LDL.LU R56, [R1+0x1060] ;  /* 0x0010600001387983 */ /* 0x000ea40000300800 */
[----:B------:R-:W2:Y:S02]  /*6a120*/  LDL.LU R57, [R1+0x1064] ;  /* 0x0010640001397983 */ /* 0x000ea40000300800 */
[----:B------:R-:W2:Y:S01]  /*6a130*/  LDL.LU R58, [R1+0x1068] ;  /* 0x00106800013a7983 */ /* 0x000ea20000300800 */
[----:B------:R-:W2:Y:S01]  /*6a140*/  LDL.LU R59, [R1+0x106c] ;  /* 0x00106c00013b7983 */ /* 0x000ea20000300800 */
[----:B------:R-:W2:Y:S02]  /*6a150*/  LDL.64 R34, [R1+0x48] ;  /* 0x0000480001227983 */ /* 0x000ea40000100a00 */
[----:B------:R-:W3:Y:S02]  /*6a160*/  LDL.LU R36, [R1+0x1080] ;  /* 0x0010800001247983 */ /* 0x000ee40000300800 */
[----:B------:R-:W3:Y:S01]  /*6a170*/  LDL.LU R37, [R1+0x1084] ;  /* 0x0010840001257983 */ /* 0x000ee20000300800 */
[----:B------:R-:W3:Y:S01]  /*6a180*/  LDL.LU R38, [R1+0x1088] ;  /* 0x0010880001267983 */ /* 0x000ee20000300800 */
[----:B------:R-:W3:Y:S02]  /*6a190*/  LDL.LU R39, [R1+0x108c] ;  /* 0x00108c0001277983 */ /* 0x000ee40000300800 */
[----:B------:R0:W-:Y:S02]  /*6a1a0*/  STL.64 [R1+0x34a8], R10 ;  /* 0x0034a80a01007387 */ /* 0x0001e40000100a00 */
[----:B------:R-:W3:Y:S01]  /*6a1b0*/  LDL.LU R8, [R1+0xef0] ;  /* 0x000ef00001087983 */ /* 0x000ee20000300800 */
[----:B------:R-:W3:Y:S04]  /*6a1c0*/  LDL.LU R9, [R1+0xef4] ;  /* 0x000ef40001097983 */ /* 0x000ee80000300800 */
[----:B0-----:R-:W3:Y:S01]  /*6a1d0*/  LDL.LU R10, [R1+0xef8] ;  /* 0x000ef800010a7983 */ /* 0x001ee20000300800 */
[----:B------:R-:W3:Y:S01]  /*6a1e0*/  LDL.LU R11, [R1+0xefc] ;  /* 0x000efc00010b7983 */ /* 0x000ee20000300800 */
[C---:B------:R-:W-:Y:S08]  /*6a1f0*/  HMMA.16816.F32.BF16 R40, R12.reuse, R30, R40 ;  /* 0x0000001e0c28723c */ /* 0x040ff00000041828 */
[----:B------:R-:W-:Y:S01]  /*6a200*/  HMMA.16816.F32.BF16 R44, R12, R22, R44 ;  /* 0x000000160c2c723c */ /* 0x000fe2000004182c */
[----:B------:R-:W-:-:S02]  /*6a210*/  IMAD.MOV.U32 R20, RZ, RZ, R12 ;  /* 0x000000ffff147224 */ /* 0x000fc400078e000c */
[----:B------:R-:W-:Y:S02]  /*6a220*/  IMAD.MOV.U32 R54, RZ, RZ, R4 ;  /* 0x000000ffff367224 */ /* 0x000fe400078e0004 */
[----:B------:R-:W-:Y:S02]  /*6a230*/  IMAD.MOV.U32 R55, RZ, RZ, R3 ;  /* 0x000000ffff377224 */ /* 0x000fe400078e0003 */
[----:B------:R-:W-:Y:S02]  /*6a240*/  IMAD.MOV.U32 R5, RZ, RZ, R13 ;  /* 0x000000ffff057224 */ /* 0x000fe400078e000d */
[----:B------:R-:W-:Y:S02]  /*6a250*/  IMAD.MOV.U32 R4, RZ, RZ, R14 ;  /* 0x000000ffff047224 */ /* 0x000fe400078e000e */
[----:B------:R-:W-:-:S04]  /*6a260*/  IMAD.MOV.U32 R3, RZ, RZ, R15 ;  /* 0x000000ffff037224 */ /* 0x000fc800078e000f */
[----:B------:R0:W-:Y:S01]  /*6a270*/  STL.64 [R1+0x2f0], R40 ;  /* 0x0002f02801007387 */ /* 0x0001e20000100a00 */
[----:B------:R1:W-:Y:S03]  /*6a280*/  STL.64 [R1+0x2f8], R42 ;  /* 0x0002f82a01007387 */ /* 0x0003e60000100a00 */
[----:B0-----:R-:W3:Y:S01]  /*6a290*/  LDL.LU R40, [R1+0x1090] ;  /* 0x0010900001287983 */ /* 0x001ee20000300800 */
[----:B------:R-:W3:Y:S02]  /*6a2a0*/  LDL.LU R41, [R1+0x1094] ;  /* 0x0010940001297983 */ /* 0x000ee40000300800 */
[----:B-1----:R-:W3:Y:S02]  /*6a2b0*/  LDL.LU R42, [R1+0x1098] ;  /* 0x00109800012a7983 */ /* 0x002ee40000300800 */
[----:B------:R-:W3:Y:S01]  /*6a2c0*/  LDL.LU R43, [R1+0x109c] ;  /* 0x00109c00012b7983 */ /* 0x000ee20000300800 */
[----:B------:R0:W-:Y:S01]  /*6a2d0*/  STL.64 [R1+0x180], R44 ;  /* 0x0001802c01007387 */ /* 0x0001e20000100a00 */
[----:B------:R1:W-:Y:S02]  /*6a2e0*/  STL.64 [R1+0x188], R46 ;  /* 0x0001882e01007387 */ /* 0x0003e40000100a00 */
        /* <DEDUP_REMOVED lines=9> */
[----:B------:R0:W-:Y:S02]  /*6a380*/  STL.64 [R1+0x34a0], R22 ;  /* 0x0034a01601007387 */ /* 0x0001e40000100a00 */
[----:B0-----:R-:W-:-:S02]  /*6a390*/  IMAD.MOV.U32 R22, RZ, RZ, R4 ;  /* 0x000000ffff167224 */ /* 0x001fc400078e0004 */
[----:B------:R-:W-:-:S07]  /*6a3a0*/  IMAD.MOV.U32 R23, RZ, RZ, R3 ;  /* 0x000000ffff177224 */ /* 0x000fce00078e0003 */
[C---:B----4-:R-:W-:Y:S08]  /*6a3b0*/  HMMA.16816.F32.BF16 R16, R20.reuse, R6, R16 ;  /* 0x000000061410723c */ /* 0x050ff00000041810 */
[C---:B--2---:R-:W-:Y:S08]  /*6a3c0*/  HMMA.16816.F32.BF16 R52, R20.reuse, R54, R56 ;  /* 0x000000361434723c */ /* 0x044ff00000041838 */
[C---:B------:R-:W-:Y:S08]  /*6a3d0*/  HMMA.16816.F32.BF16 R48, R20.reuse, R34, R48 ;  /* 0x000000221430723c */ /* 0x040ff00000041830 */
[----:B---3--:R-:W-:Y:S01]  /*6a3e0*/  HMMA.16816.F32.BF16 R8, R20, R26, R8 ;  /* 0x0000001a1408723c */ /* 0x008fe20000041808 */
[----:B------:R-:W-:-:S02]  /*6a3f0*/  IMAD.MOV.U32 R3, RZ, RZ, R27 ;  /* 0x000000ffff037224 */ /* 0x000fc400078e001b */
[----:B------:R-:W-:Y:S02]  /*6a400*/  IMAD.MOV.U32 R5, RZ, RZ, R34 ;  /* 0x000000ffff057224 */ /* 0x000fe400078e0022 */
[----:B------:R-:W-:Y:S11]  /*6a410*/  IMAD.MOV.U32 R4, RZ, RZ, R35 ;  /* 0x000000ffff047224 */ /* 0x000ff600078e0023 */
[----:B------:R-:W-:Y:S07]  /*6a420*/  @!UPT UIADD3 URZ, URZ, URZ, URZ ;  /* 0x0000003f3f3ff290 */ /* 0x000fee000fffe03f */
        /* <DEDUP_REMOVED lines=8> */
[----:B------:R-:W-:Y:S01]  /*6a4b0*/  IMAD.MOV.U32 R9, RZ, RZ, R7 ;  /* 0x000000ffff097224 */ /* 0x000fe200078e0007 */
[----:B0-----:R-:W3:Y:S01]  /*6a4c0*/  LDL.LU.64 R18, [R1+0x3518] ;  /* 0x0035180001127983 */ /* 0x001ee20000300a00 */
[----:B------:R-:W4:Y:S02]  /*6a4d0*/  LDL.LU.64 R6, [R1+0x3510] ;  /* 0x0035100001067983 */ /* 0x000f240000300a00 */
[----:B------:R-:W2:Y:S02]  /*6a4e0*/  LDL.LU.64 R58, [R1+0x3508] ;  /* 0x00350800013a7983 */ /* 0x000ea40000300a00 */
[----:B------:R-:W2:Y:S01]  /*6a4f0*/  LDL.LU.64 R56, [R1+0x3500] ;  /* 0x0035000001387983 */ /* 0x000ea20000300a00 */
        /* <DEDUP_REMOVED lines=48> */
[----:B------:R-:W2:Y:S01]  /*6a800*/  LDL.LU.64 R12, [R1+0x34b0] ;  /* 0x0034b000010c7983 */ /* 0x000ea20000300a00 */
[C---:B---3--:R-:W-:Y:S08]  /*6a810*/  HMMA.16816.F32.BF16 R40, R20.reuse, R50, R40 ;  /* 0x000000321428723c */ /* 0x048ff00000041828 */
[C---:B------:R-:W-:Y:S08]  /*6a820*/  HMMA.16816.F32.BF16 R36, R20.reuse, R54, R36 ;  /* 0x000000361424723c */ /* 0x040ff00000041824 */
[----:B------:R-:W-:Y:S01]  /*6a830*/  HMMA.16816.F32.BF16 R20, R20, R58, R32 ;  /* 0x0000003a1414723c */ /* 0x000fe20000041820 */
[----:B------:R-:W-:Y:S01]  /*6a840*/  STL.64 [R1+0x3420], R46 ;  /* 0x0034202e01007387 */ /* 0x000fe20000100a00 */
[----:B------:R-:W-:Y:S02]  /*6a850*/  STL.64 [R1+0x3418], R50 ;  /* 0x0034183201007387 */ /* 0x000fe40000100a00 */
[----:B------:R-:W-:Y:S03]  /*6a860*/  STL.64 [R1+0x3410], R48 ;  /* 0x0034103001007387 */ /* 0x000fe60000100a00 */
[----:B------:R-:W-:Y:S01]  /*6a870*/  STL.64 [R1+0x1e0], R40 ;  /* 0x0001e02801007387 */ /* 0x000fe20000100a00 */
[----:B------:R-:W-:Y:S02]  /*6a880*/  STL.64 [R1+0x1e8], R42 ;  /* 0x0001e82a01007387 */ /* 0x000fe40000100a00 */
[----:B------:R-:W-:Y:S02]  /*6a890*/  STL.64 [R1+0x3448], R54 ;  /* 0x0034483601007387 */ /* 0x000fe40000100a00 */
[----:B------:R-:W-:Y:S03]  /*6a8a0*/  STL.64 [R1+0x3440], R52 ;  /* 0x0034403401007387 */ /* 0x000fe60000100a00 */
[----:B------:R-:W-:Y:S01]  /*6a8b0*/  STL.64 [R1+0x200], R36 ;  /* 0x0002002401007387 */ /* 0x000fe20000100a00 */
[----:B------:R-:W-:Y:S02]  /*6a8c0*/  STL.64 [R1+0x208], R38 ;  /* 0x0002082601007387 */ /* 0x000fe40000100a00 */
[----:B------:R-:W-:Y:S02]  /*6a8d0*/  STL.64 [R1+0x3458], R58 ;  /* 0x0034583a01007387 */ /* 0x000fe40000100a00 */
[----:B------:R-:W-:Y:S03]  /*6a8e0*/  STL.64 [R1+0x3450], R56 ;  /* 0x0034503801007387 */ /* 0x000fe60000100a00 */
[----:B------:R-:W-:Y:S01]  /*6a8f0*/  STL.64 [R1+0x1f0], R20 ;  /* 0x0001f01401007387 */ /* 0x000fe20000100a00 */
[----:B------:R2:W-:Y:S02]  /*6a900*/  STL.64 [R1+0x1f8], R22 ;  /* 0x0001f81601007387 */ /* 0x0005e40000100a00 */
[----:B------:R-:W-:-:S02]  /*6a910*/  IMAD.MOV.U32 R34, RZ, RZ, R5 ;  /* 0x000000ffff227224 */ /* 0x000fc400078e0005 */
[----:B------:R-:W-:Y:S01]  /*6a920*/  IMAD.MOV.U32 R35, RZ, RZ, R4 ;  /* 0x000000ffff237224 */ /* 0x000fe200078e0004 */
[----:B----4-:R0:W-:Y:S01]  /*6a930*/  STL.64 [R1+0x3460], R6 ;  /* 0x0034600601007387 */ /* 0x0101e20000100a00 */
[----:B--2---:R-:W-:Y:S11]  /*6a940*/  HMMA.16816.F32.BF16 R20, R12, R6, R24 ;  /* 0x000000060c14723c */ /* 0x004ff60000041818 */
[----:B------:R-:W-:Y:S11]  /*6a950*/  @!UPT UIADD3 URZ, URZ, URZ, URZ ;  /* 0x0000003f3f3ff290 */ /* 0x000ff6000fffe03f */
[----:B------:R-:W-:Y:S01]  /*6a960*/  @!UPT UIADD3 URZ, URZ, URZ, URZ ;  /* 0x0000003f3f3ff290 */ /* 0x000fe2000fffe03f */
[----:B------:R-:W-:Y:S01]  /*6a970*/  STL.64 [R1+0x6c0], R20 ;  /* 0x0006c01401007387 */ /* 0x000fe20000100a00 */
[----:B------:R-:W-:Y:S02]  /*6a980*/  STL.64 [R1+0x6c8], R22 ;  /* 0x0006c81601007387 */ /* 0x000fe40000100a00 */
[----:B------:R1:W-:Y:S02]  /*6a990*/  STL.64 [R1+0x3468], R34 ;  /* 0x0034682201007387 */ /* 0x0003e40000100a00 */
[----:B------:R-:W2:Y:S01]  /*6a9a0*/  LDL.LU R52, [R1+0xdc0] ;  /* 0x000dc00001347983 */ /* 0x000ea20000300800 */
[----:B------:R-:W2:Y:S01]  /*6a9b0*/  LDL.LU R53, [R1+0xdc4] ;  /* 0x000dc40001357983 */ /* 0x000ea20000300800 */
[----:B------:R-:W3:Y:S02]  /*6a9c0*/  LDL.LU R54, [R1+0xdc8] ;  /* 0x000dc80001367983 */ /* 0x000ee40000300800 */
[----:B------:R-:W3:Y:S02]  /*6a9d0*/  LDL.LU R55, [R1+0xdcc] ;  /* 0x000dcc0001377983 */ /* 0x000ee40000300800 */
[----:B---3--:R-:W-:Y:S01]  /*6a9e0*/  STL.64 [R1+0x3478], R54 ;  /* 0x0034783601007387 */ /* 0x008fe20000100a00 */
[----:B--2---:R-:W-:Y:S02]  /*6a9f0*/  STL.64 [R1+0x3470], R52 ;  /* 0x0034703401007387 */ /* 0x004fe40000100a00 */
[----:B------:R-:W2:Y:S02]  /*6aa00*/  LDL.LU R4, [R1+0xdd0] ;  /* 0x000dd00001047983 */ /* 0x000ea40000300800 */
[----:B------:R-:W2:Y:S01]  /*6aa10*/  LDL.LU R5, [R1+0xdd4] ;  /* 0x000dd40001057983 */ /* 0x000ea20000300800 */
[----:B0-----:R-:W3:Y:S01]  /*6aa20*/  LDL.LU R6, [R1+0xdd8] ;  /* 0x000dd80001067983 */ /* 0x001ee20000300800 */
[----:B------:R-:W3:Y:S02]  /*6aa30*/  LDL.LU R7, [R1+0xddc] ;  /* 0x000ddc0001077983 */ /* 0x000ee40000300800 */
[----:B-1----:R-:W-:-:S02]  /*6aa40*/  IMAD.MOV.U32 R34, RZ, RZ, R10 ;  /* 0x000000ffff227224 */ /* 0x002fc400078e000a */
[----:B------:R-:W-:Y:S01]  /*6aa50*/  IMAD.MOV.U32 R35, RZ, RZ, R9 ;  /* 0x000000ffff237224 */ /* 0x000fe200078e0009 */
[----:B---3--:R0:W-:Y:S01]  /*6aa60*/  STL.64 [R1+0x3488], R6 ;  /* 0x0034880601007387 */ /* 0x0081e20000100a00 */
[----:B--2---:R1:W-:Y:S03]  /*6aa70*/  STL.64 [R1+0x3480], R4 ;  /* 0x0034800401007387 */ /* 0x0043e60000100a00 */
[----:B------:R-:W-:Y:S02]  /*6aa80*/  STL.64 [R1+0x3490], R34 ;  /* 0x0034902201007387 */ /* 0x000fe40000100a00 */
[----:B0-----:R-:W-:Y:S02]  /*6aa90*/  IMAD.MOV.U32 R6, RZ, RZ, R8 ;  /* 0x000000ffff067224 */ /* 0x001fe400078e0008 */
[----:B------:R-:W-:-:S05]  /*6aaa0*/  IMAD.MOV.U32 R7, RZ, RZ, R3 ;  /* 0x000000ffff077224 */ /* 0x000fca00078e0003 */
[----:B------:R0:W-:Y:S01]  /*6aab0*/  STL.64 [R1+0x3498], R6 ;  /* 0x0034980601007387 */ /* 0x0001e20000100a00 */
[----:B-1----:R-:W2:Y:S02]  /*6aac0*/  LDL.LU R4, [R1+0xe10] ;  /* 0x000e100001047983 */ /* 0x002ea40000300800 */
[----:B------:R-:W2:Y:S01]  /*6aad0*/  LDL.LU R5, [R1+0xe14] ;  /* 0x000e140001057983 */ /* 0x000ea20000300800 */
[----:B0-----:R-:W2:Y:S01]  /*6aae0*/  LDL.LU R6, [R1+0xe18] ;  /* 0x000e180001067983 */ /* 0x001ea20000300800 */
[----:B------:R-:W2:Y:S02]  /*6aaf0*/  LDL.LU R7, [R1+0xe1c] ;  /* 0x000e1c0001077983 */ /* 0x000ea40000300800 */
        /* <DEDUP_REMOVED lines=20> */
[----:B------:R-:W2:Y:S02]  /*6ac40*/  LDL.LU.64 R58, [R1+0x58] ;  /* 0x00005800013a7983 */ /* 0x000ea40000300a00 */
        /* <DEDUP_REMOVED lines=15> */
[----:B------:R-:W2:Y:S01]  /*6ad40*/  LDL.LU R47, [R1+0xd9c] ;  /* 0x000d9c00012f7983 */ /* 0x000ea20000300800 */
[C---:B---3--:R-:W-:Y:S11]  /*6ad50*/  HMMA.16816.F32.BF16 R8, R12.reuse, R18, R8 ;  /* 0x000000120c08723c */ /* 0x048ff60000041808 */
[----:B------:R-:W-:Y:S11]  /*6ad60*/  @!UPT UIADD3 URZ, URZ, URZ, URZ ;  /* 0x0000003f3f3ff290 */ /* 0x000ff6000fffe03f */
[----:B------:R-:W-:Y:S01]  /*6ad70*/  @!UPT UIADD3 URZ, URZ, URZ, URZ ;  /* 0x0000003f3f3ff290 */ /* 0x000fe2000fffe03f */
[----:B------:R-:W-:Y:S01]  /*6ad80*/  STL.64 [R1+0x760], R8 ;  /* 0x0007600801007387 */ /* 0x000fe20000100a00 */
[----:B------:R0:W-:Y:S03]  /*6ad90*/  STL.64 [R1+0x768], R10 ;  /* 0x0007680a01007387 */ /* 0x0001e60000100a00 */
[----:B0-----:R-:W4:Y:S01]  /*6ada0*/  LDL.LU.64 R10, [R1+0x34a8] ;  /* 0x0034a800010a7983 */ /* 0x001f220000300a00 */
[C---:B--2---:R-:W-:Y:S08]  /*6adb0*/  HMMA.16816.F32.BF16 R20, R12.reuse, R30, R20 ;  /* 0x0000001e0c14723c */ /* 0x044ff00000041814 */
[C---:B----4-:R-:W-:Y:S11]  /*6adc0*/  HMMA.16816.F32.BF16 R48, R12.reuse, R10, R48 ;  /* 0x0000000a0c30723c */ /* 0x050ff60000041830 */
        /* <DEDUP_REMOVED lines=10> */
[----:B0-----:R-:W3:Y:S02]  /*6ae70*/  LDL.LU.64 R22, [R1+0x34a0] ;  /* 0x0034a00001167983 */ /* 0x001ee40000300a00 */
[C---:B---3--:R-:W-:Y:S02]  /*6ae80*/  HMMA.16816.F32.BF16 R20, R12.reuse, R22, R4 ;  /* 0x000000160c14723c */ /* 0x048fe40000041804 */
        /* <DEDUP_REMOVED lines=8> */
[C---:B---3--:R-:W-:Y:S01]  /*6af10*/  HMMA.16816.F32.BF16 R4, R12.reuse, R6, R32 ;  /* 0x000000060c04723c */ /* 0x048fe20000041820 */
[----:B------:R-:W3:Y:S11]  /*6af20*/  LDL.LU.64 R34, [R1+0x3490] ;  /* 0x0034900001227983 */ /* 0x000ef60000300a00 */
[----:B------:R-:W-:Y:S11]  /*6af30*/  @!UPT UIADD3 URZ, URZ, URZ, URZ ;  /* 0x0000003f3f3ff290 */ /* 0x000ff6000fffe03f */
[----:B------:R-:W-:Y:S01]  /*6af40*/  STL.64 [R1+0x7a0], R4 ;  /* 0x0007a00401007387 */ /* 0x000fe20000100a00 */
[----:B------:R0:W-:Y:S03]  /*6af50*/  STL.64 [R1+0x7a8], R6 ;  /* 0x0007a80601007387 */ /* 0x0001e60000100a00 */
[----:B0-----:R-:W2:Y:S01]  /*6af60*/  LDL.LU.64 R6, [R1+0x3488] ;  /* 0x0034880001067983 */ /* 0x001ea20000300a00 */
[----:B------:R-:W2:Y:S01]  /*6af70*/  LDL.LU.64 R4, [R1+0x3480] ;  /* 0x0034800001047983 */ /* 0x000ea20000300a00 */
[C---:B---3--:R-:W-:Y:S02]  /*6af80*/  HMMA.16816.F32.BF16 R32, R12.reuse, R34, R52 ;  /* 0x000000220c20723c */ /* 0x048fe40000041834 */
[----:B------:R-:W3:Y:S01]  /*6af90*/  LDL.LU.64 R54, [R1+0x3478] ;  /* 0x0034780001367983 */ /* 0x000ee20000300a00 */
[----:B------:R-:W3:Y:S11]  /*6afa0*/  LDL.LU.64 R52, [R1+0x3470] ;  /* 0x0034700001347983 */ /* 0x000ef60000300a00 */
[----:B------:R-:W-:Y:S09]  /*6afb0*/  @!UPT UIADD3 URZ, URZ, URZ, URZ ;  /* 0x0000003f3f3ff290 */ /* 0x000ff2000fffe03f */
[----:B------:R-:W-:Y:S01]  /*6afc0*/  STL.64 [R1+0x840], R32 ;  /* 0x0008402001007387 */ /* 0x000fe20000100a00 */
[----:B------:R0:W-:Y:S03]  /*6afd0*/  STL.64 [R1+0x848], R34 ;  /* 0x0008482201007387 */ /* 0x0001e60000100a00 */
[----:B0-----:R-:W3:Y:S01]  /*6afe0*/  LDL.LU.64 R34, [R1+0x3468] ;  /* 0x0034680001227983 */ /* 0x001ee20000300a00 */
[C---:B--2---:R-:W-:Y:S01]  /*6aff0*/  HMMA.16816.F32.BF16 R4, R12.reuse, R58, R4 ;  /* 0x0000003a0c04723c */ /* 0x044fe20000041804 */
[----:B------:R-:W-:Y:S11]  /*6b000*/  IMAD.MOV.U32 R3, RZ, RZ, R59 ;  /* 0x000000ffff037224 */ /* 0x000ff600078e003b */
[----:B------:R-:W-:Y:S11]  /*6b010*/  @!UPT UIADD3 URZ, URZ, URZ, URZ ;  /* 0x0000003f3f3ff290 */ /* 0x000ff6000fffe03f */
[----:B------:R0:W-:Y:S01]  /*6b020*/  STL.64 [R1+0x830], R4 ;  /* 0x0008300401007387 */ /* 0x0001e20000100a00 */
[----:B------:R1:W-:Y:S02]  /*6b030*/  STL.64 [R1+0x838], R6 ;  /* 0x0008380601007387 */ /* 0x0003e40000100a00 */
[----:B0-----:R-:W-:Y:S01]  /*6b040*/  IMAD.MOV.U32 R4, RZ, RZ, R58 ;  /* 0x000000ffff047224 */ /* 0x001fe200078e003a */
[----:B-1----:R-:W2:Y:S01]  /*6b050*/  LDL.LU.64 R6, [R1+0x3460] ;  /* 0x0034600001067983 */ /* 0x002ea20000300a00 */
[----:B------:R-:W2:Y:S02]  /*6b060*/  LDL.LU.64 R58, [R1+0x3458] ;  /* 0x00345800013a7983 */ /* 0x000ea40000300a00 */
[----:B------:R-:W2:Y:S01]  /*6b070*/  LDL.LU.64 R56, [R1+0x3450] ;  /* 0x0034500001387983 */ /* 0x000ea20000300a00 */
[C---:B---3--:R-:W-:Y:S01]  /*6b080*/  HMMA.16816.F32.BF16 R32, R12.reuse, R34, R52 ;  /* 0x000000220c20723c */ /* 0x048fe20000041834 */
[----:B------:R-:W3:Y:S01]  /*6b090*/  LDL.LU.64 R54, [R1+0x3448] ;  /* 0x0034480001367983 */ /* 0x000ee20000300a00 */
[----:B------:R-:W2:Y:S11]  /*6b0a0*/  LDL.LU.64 R52, [R1+0x3440] ;  /* 0x0034400001347983 */ /* 0x000eb60000300a00 */
        /* <DEDUP_REMOVED lines=43> */
[----:B------:R-:W2:Y:S02]  /*6b360*/  LDL.LU.64 R48, [R1+0x3410] ;  /* 0x0034100001307983 */ /* 0x000ea40000300a00 */
[----:B------:R0:W-:Y:S02]  /*6b370*/  STL.64 [R1+0x3388], R46 ;  /* 0x0033882e01007387 */ /* 0x0001e40000100a00 */
[----:B------:R-:W3:Y:S01]  /*6b380*/  LDL.LU R44, [R1+0xd60] ;  /* 0x000d6000012c7983 */ /* 0x000ee20000300800 */
[----:B------:R-:W3:Y:S04]  /*6b390*/  LDL.LU R45, [R1+0xd64] ;  /* 0x000d6400012d7983 */ /* 0x000ee80000300800 */
        /* <DEDUP_REMOVED lines=8> */
[----:B------:R-:W4:Y:S01]  /*6b420*/  LDL.LU.64 R20, [R1+0x3400] ;  /* 0x0034000001147983 */ /* 0x000f220000300a00 */
[C---:B---3--:R-:W-:Y:S08]  /*6b430*/  HMMA.16816.F32.BF16 R44, R12.reuse, R54, R44 ;  /* 0x000000360c2c723c */ /* 0x048ff0000004182c */
[----:B------:R-:W-:Y:S01]  /*6b440*/  HMMA.16816.F32.BF16 R12, R12, R58, R40 ;  /* 0x0000003a0c0c723c */ /* 0x000fe20000041828 */
[----:B------:R-:W-:Y:S01]  /*6b450*/  STL.64 [R1+0x33b0], R50 ;  /* 0x0033b03201007387 */ /* 0x000fe20000100a00 */
[----:B--2---:R-:W-:Y:S02]  /*6b460*/  STL.64 [R1+0x33a8], R48 ;  /* 0x0033a83001007387 */ /* 0x004fe40000100a00 */
[----:B------:R-:W-:Y:S02]  /*6b470*/  STL.64 [R1+0x33c0], R54 ;  /* 0x0033c03601007387 */ /* 0x000fe40000100a00 */
[----:B------:R-:W-:Y:S09]  /*6b480*/  STL.64 [R1+0x33b8], R52 ;  /* 0x0033b83401007387 */ /* 0x000ff20000100a00 */
[----:B------:R-:W-:Y:S01]  /*6b490*/  STL.64 [R1+0x7c0], R44 ;  /* 0x0007c02c01007387 */ /* 0x000fe20000100a00 */
[----:B------:R-:W-:Y:S02]  /*6b4a0*/  STL.64 [R1+0x7c8], R46 ;  /* 0x0007c82e01007387 */ /* 0x000fe40000100a00 */
[----:B------:R-:W-:Y:S02]  /*6b4b0*/  STL.64 [R1+0x33d0], R58 ;  /* 0x0033d03a01007387 */ /* 0x000fe40000100a00 */
[----:B------:R-:W-:Y:S03]  /*6b4c0*/  STL.64 [R1+0x33c8], R56 ;  /* 0x0033c83801007387 */ /* 0x000fe60000100a00 */
[----:B------:R-:W-:Y:S01]  /*6b4d0*/  STL.64 [R1+0x7b0], R12 ;  /* 0x0007b00c01007387 */ /* 0x000fe20000100a00 */
[----:B------:R0:W-:Y:S02]  /*6b4e0*/  STL.64 [R1+0x7b8], R14 ;  /* 0x0007b80e01007387 */ /* 0x0001e40000100a00 */
[----:B------:R1:W-:Y:S02]  /*6b4f0*/  STL.64 [R1+0x33d8], R6 ;  /* 0x0033d80601007387 */ /* 0x0003e40000100a00 */
[----:B0-----:R-:W-:Y:S01]  /*6b500*/  IMAD.MOV.U32 R14, RZ, RZ, R4 ;  /* 0x000000ffff0e7224 */ /* 0x001fe200078e0004 */
[C---:B----4-:R-:W-:Y:S08]  /*6b510*/  HMMA.16816.F32.BF16 R36, R20.reuse, R6, R36 ;  /* 0x000000061424723c */ /* 0x050ff00000041824 */
[C---:B------:R-:W-:Y:S08]  /*6b520*/  HMMA.16816.F32.BF16 R32, R20.reuse, R18, R32 ;  /* 0x000000121420723c */ /* 0x040ff00000041820 */
[C---:B-1----:R-:W-:Y:S07]  /*6b530*/  HMMA.16816.F32.BF16 R4, R20.reuse, R10, R24 ;  /* 0x0000000a1404723c */ /* 0x042fee0000041818 */
[----:B------:R-:W-:Y:S01]  /*6b540*/  STL.64 [R1+0xac0], R36 ;  /* 0x000ac02401007387 */ /* 0x000fe20000100a00 */
[----:B------:R-:W-:Y:S02]  /*6b550*/  STL.64 [R1+0xac8], R38 ;  /* 0x000ac82601007387 */ /* 0x000fe40000100a00 */
[----:B------:R-:W2:Y:S05]  /*6b560*/  LDL.LU R48, [R1+0x4e0] ;  /* 0x0004e00001307983 */ /* 0x000eaa0000300800 */
[----:B------:R-:W-:Y:S01]  /*6b570*/  STL.64 [R1+0xb60], R32 ;  /* 0x000b602001007387 */ /* 0x000fe20000100a00 */
[----:B------:R-:W-:Y:S07]  /*6b580*/  STL.64 [R1+0xb68], R34 ;  /* 0x000b682201007387 */ /* 0x000fee0000100a00 */
[----:B------:R-:W-:Y:S02]  /*6b590*/  STL.64 [R1+0xb70], R4 ;  /* 0x000b700401007387 */ /* 0x000fe40000100a00 */
[----:B------:R-:W-:Y:S02]  /*6b5a0*/  STL.64 [R1+0xb78], R6 ;  /* 0x000b780601007387 */ /* 0x000fe40000100a00 */
[----:B------:R-:W2:Y:S01]  /*6b5b0*/  LDL.LU R49, [R1+0x4e4] ;  /* 0x0004e40001317983 */ /* 0x000ea20000300800 */
[----:B------:R-:W3:Y:S01]  /*6b5c0*/  LDL.LU R50, [R1+0x4e8] ;  /* 0x0004e80001327983 */ /* 0x000ee20000300800 */
[----:B------:R-:W3:Y:S02]  /*6b5d0*/  LDL.LU R51, [R1+0x4ec] ;  /* 0x0004ec0001337983 */ /* 0x000ee40000300800 */
[----:B------:R-:W4:Y:S02]  /*6b5e0*/  LDL.LU R44, [R1+0x530] ;  /* 0x00053000012c7983 */ /* 0x000f240000300800 */
[----:B------:R-:W4:Y:S01]  /*6b5f0*/  LDL.LU R45, [R1+0x534] ;  /* 0x00053400012d7983 */ /* 0x000f220000300800 */
[----:B------:R-:W4:Y:S01]  /*6b600*/  LDL.LU R46, [R1+0x538] ;  /* 0x00053800012e7983 */ /* 0x000f220000300800 */
[----:B------:R-:W4:Y:S03]  /*6b610*/  LDL.LU R47, [R1+0x53c] ;  /* 0x00053c00012f7983 */ /* 0x000f260000300800 */
[----:B---3--:R-:W-:Y:S01]  /*6b620*/  STL.64 [R1+0x33e8], R50 ;  /* 0x0033e83201007387 */ /* 0x008fe20000100a00 */
[----:B--2---:R-:W-:Y:S02]  /*6b630*/  STL.64 [R1+0x33e0], R48 ;  /* 0x0033e03001007387 */ /* 0x004fe40000100a00 */
[----:B------:R-:W2:Y:S02]  /*6b640*/  LDL.LU R24, [R1+0x510] ;  /* 0x0005100001187983 */ /* 0x000ea40000300800 */
[----:B------:R-:W2:Y:S01]  /*6b650*/  LDL.LU R25, [R1+0x514] ;  /* 0x0005140001197983 */ /* 0x000ea20000300800 */
[----:B------:R-:W3:Y:S01]  /*6b660*/  LDL.LU R26, [R1+0x518] ;  /* 0x00051800011a7983 */ /* 0x000ee20000300800 */
[----:B------:R-:W3:Y:S01]  /*6b670*/  LDL.LU R27, [R1+0x51c] ;  /* 0x00051c00011b7983 */ /* 0x000ee20000300800 */
[C---:B----4-:R-:W-:Y:S02]  /*6b680*/  HMMA.16816.F32.BF16 R44, R20.reuse, R30, R44 ;  /* 0x0000001e142c723c */ /* 0x050fe4000004182c */
[----:B---3--:R-:W-:Y:S01]  /*6b690*/  STL.64 [R1+0x33f8], R26 ;  /* 0x0033f81a01007387 */ /* 0x008fe20000100a00 */
[----:B--2---:R0:W-:Y:S03]  /*6b6a0*/  STL.64 [R1+0x33f0], R24 ;  /* 0x0033f01801007387 */ /* 0x0041e60000100a00 */
[----:B0-----:R-:W2:Y:S01]  /*6b6b0*/  LDL.LU R24, [R1+0x520] ;  /* 0x0005200001187983 */ /* 0x001ea20000300800 */
[----:B------:R-:W2:Y:S02]  /*6b6c0*/  LDL.LU R25, [R1+0x524] ;  /* 0x0005240001197983 */ /* 0x000ea40000300800 */
[----:B------:R-:W2:Y:S02]  /*6b6d0*/  LDL.LU R26, [R1+0x528] ;  /* 0x00052800011a7983 */ /* 0x000ea40000300800 */
[----:B------:R-:W2:Y:S01]  /*6b6e0*/  LDL.LU R27, [R1+0x52c] ;  /* 0x00052c00011b7983 */ /* 0x000ea20000300800 */
[----:B------:R-:W2:Y:S01]  /*6b6f0*/  LDL.LU.64 R50, [R1+0x88] ;  /* 0x0000880001327983 */ /* 0x000ea20000300a00 */
[----:B------:R-:W3:Y:S02]  /*6b700*/  LDL.LU.64 R6, [R1+0x78] ;  /* 0x0000780001067983 */ /* 0x000ee40000300a00 */
[----:B------:R-:W4:Y:S02]  /*6b710*/  LDL.LU.64 R58, [R1+0x68] ;  /* 0x00006800013a7983 */ /* 0x000f240000300a00 */
[----:B------:R-:W3:Y:S01]  /*6b720*/  LDL.LU R52, [R1+0x4f0] ;  /* 0x0004f00001347983 */ /* 0x000ee20000300800 */
[----:B------:R-:W3:Y:S01]  /*6b730*/  LDL.LU R53, [R1+0x4f4] ;  /* 0x0004f40001357983 */ /* 0x000ee20000300800 */
[----:B------:R-:W3:Y:S02]  /*6b740*/  LDL.LU R54, [R1+0x4f8] ;  /* 0x0004f80001367983 */ /* 0x000ee40000300800 */
[----:B------:R-:W3:Y:S02]  /*6b750*/  LDL.LU R55, [R1+0x4fc] ;  /* 0x0004fc0001377983 */ /* 0x000ee40000300800 */
[----:B------:R-:W3:Y:S01]  /*6b760*/  LDL.LU.64 R34, [R1+0x48] ;  /* 0x0000480001227983 */ /* 0x000ee20000300a00 */
        /* <DEDUP_REMOVED lines=8> */
[----:B------:R0:W-:Y:S01]  /*6b7f0*/  STL.64 [R1+0x3370], R10 ;  /* 0x0033700a01007387 */ /* 0x0001e20000100a00 */
[----:B------:R-:W4:Y:S02]  /*6b800*/  LDL.LU R8, [R1+0x500] ;  /* 0x0005000001087983 */ /* 0x000f240000300800 */
[----:B------:R-:W4:Y:S02]  /*6b810*/  LDL.LU R9, [R1+0x504] ;  /* 0x0005040001097983 */ /* 0x000f240000300800 */
[----:B------:R-:W-:Y:S01]  /*6b820*/  IMAD.MOV.U32 R16, RZ, RZ, R30 ;  /* 0x000000ffff107224 */ /* 0x000fe200078e001e */
[----:B0-----:R-:W4:Y:S01]  /*6b830*/  LDL.LU R10, [R1+0x508] ;  /* 0x00050800010a7983 */ /* 0x001f220000300800 */
[----:B------:R-:W4:Y:S02]  /*6b840*/  LDL.LU R11, [R1+0x50c] ;  /* 0x00050c00010b7983 */ /* 0x000f240000300800 */
[----:B------:R0:W-:Y:S02]  /*6b850*/  STL.64 [R1+0xb80], R44 ;  /* 0x000b802c01007387 */ /* 0x0001e40000100a00 */
        /* <DEDUP_REMOVED lines=9> */
[----:B------:R-:W3:Y:S02]  /*6b8f0*/  LDL.LU R31, [R1+0x4ac] ;  /* 0x0004ac00011f7983 */ /* 0x000ee40000300800 */
[----:B------:R-:W-:Y:S01]  /*6b900*/  IMAD.MOV.U32 R15, RZ, RZ, R3 ;  /* 0x000000ffff0f7224 */ /* 0x000fe200078e0003 */
        /* <DEDUP_REMOVED lines=9> */
[----:B------:R-:W2:Y:S01]  /*6b9a0*/  LDL.LU.64 R48, [R1+0x33e0] ;  /* 0x0033e00001307983 */ /* 0x000ea20000300a00 */
[C---:B----4-:R-:W-:Y:S08]  /*6b9b0*/  HMMA.16816.F32.BF16 R8, R20.reuse, R58, R8 ;  /* 0x0000003a1408723c */ /* 0x050ff00000041808 */
[----:B---3--:R-:W-:Y:S01]  /*6b9c0*/  HMMA.16816.F32.BF16 R52, R20, R14, R52 ;  /* 0x0000000e1434723c */ /* 0x008fe20000041834 */
[----:B------:R-:W-:-:S07]  /*6b9d0*/  IMAD.MOV.U32 R17, RZ, RZ, R7 ;  /* 0x000000ffff117224 */ /* 0x000fce00078e0007 */
[C---:B--2---:R-:W-:Y:S08]  /*6b9e0*/  HMMA.16816.F32.BF16 R24, R20.reuse, R6, R24 ;  /* 0x000000061418723c */ /* 0x044ff00000041818 */
[----:B------:R-:W-:Y:S11]  /*6b9f0*/  HMMA.16816.F32.BF16 R48, R20, R34, R48 ;  /* 0x000000221430723c */ /* 0x000ff60000041830 */
[----:B------:R-:W-:Y:S04]  /*6ba00*/  @!UPT UIADD3 URZ, URZ, URZ, URZ ;  /* 0x0000003f3f3ff290 */ /* 0x000fe8000fffe03f */
[----:B------:R0:W-:Y:S01]  /*6ba10*/  STL.64 [R1+0xba0], R24 ;  /* 0x000ba01801007387 */ /* 0x0001e20000100a00 */
[----:B------:R-:W-:Y:S02]  /*6ba20*/  STL.64 [R1+0xba8], R26 ;  /* 0x000ba81a01007387 */ /* 0x000fe40000100a00 */
[----:B0-----:R-:W-:Y:S02]  /*6ba30*/  IMAD.MOV.U32 R24, RZ, RZ, R6 ;  /* 0x000000ffff187224 */ /* 0x001fe400078e0006 */
[----:B------:R-:W2:Y:S01]  /*6ba40*/  LDL.LU.64 R6, [R1+0x33d8] ;  /* 0x0033d80001067983 */ /* 0x000ea20000300a00 */
[----:B------:R0:W-:Y:S02]  /*6ba50*/  STL.64 [R1+0xc30], R8 ;  /* 0x000c300801007387 */ /* 0x0001e40000100a00 */
[----:B------:R1:W-:Y:S02]  /*6ba60*/  STL.64 [R1+0xc38], R10 ;  /* 0x000c380a01007387 */ /* 0x0003e40000100a00 */
[----:B0-----:R-:W-:-:S02]  /*6ba70*/  IMAD.MOV.U32 R9, RZ, RZ, R58 ;  /* 0x000000ffff097224 */ /* 0x001fc400078e003a */
[----:B------:R-:W-:Y:S02]  /*6ba80*/  IMAD.MOV.U32 R8, RZ, RZ, R59 ;  /* 0x000000ffff087224 */ /* 0x000fe400078e003b */
[----:B------:R-:W3:Y:S01]  /*6ba90*/  LDL.LU.64 R58, [R1+0x33d0] ;  /* 0x0033d000013a7983 */ /* 0x000ee20000300a00 */
[----:B------:R-:W4:Y:S02]  /*6baa0*/  LDL.LU.64 R56, [R1+0x33c8] ;  /* 0x0033c80001387983 */ /* 0x000f240000300a00 */
[----:B------:R-:W-:Y:S02]  /*6bab0*/  STL.64 [R1+0xc20], R52 ;  /* 0x000c203401007387 */ /* 0x000fe40000100a00 */
[----:B------:R0:W-:Y:S02]  /*6bac0*/  STL.64 [R1+0xc28], R54 ;  /* 0x000c283601007387 */ /* 0x0001e40000100a00 */
[----:B-1----:R-:W-:Y:S02]  /*6bad0*/  IMAD.MOV.U32 R11, RZ, RZ, R34 ;  /* 0x000000ffff0b7224 */ /* 0x002fe400078e0022 */
[----:B------:R-:W-:Y:S01]  /*6bae0*/  IMAD.MOV.U32 R10, RZ, RZ, R35 ;  /* 0x000000ffff0a7224 */ /* 0x000fe200078e0023 */
[----:B0-----:R-:W2:Y:S01]  /*6baf0*/  LDL.LU.64 R54, [R1+0x33c0] ;  /* 0x0033c00001367983 */ /* 0x001ea20000300a00 */
[----:B------:R-:W2:Y:S02]  /*6bb00*/  LDL.LU.64 R52, [R1+0x33b8] ;  /* 0x0033b80001347983 */ /* 0x000ea40000300a00 */
[----:B------:R-:W-:Y:S02]  /*6bb10*/  STL.64 [R1+0x3318], R14 ;  /* 0x0033180e01007387 */ /* 0x000fe40000100a00 */
[----:B------:R-:W-:Y:S01]  /*6bb20*/  STL.64 [R1+0xc10], R48 ;  /* 0x000c103001007387 */ /* 0x000fe20000100a00 */
[----:B------:R0:W-:Y:S04]  /*6bb30*/  STL.64 [R1+0xc18], R50 ;  /* 0x000c183201007387 */ /* 0x0001e80000100a00 */
        /* <DEDUP_REMOVED lines=47> */
[----:B------:R-:W4:Y:S01]  /*6be30*/  LDL.LU R47, [R1+0x49c] ;  /* 0x00049c00012f7983 */ /* 0x000f220000300800 */
[----:B---3--:R-:W-:Y:S01]  /*6be40*/  HMMA.16816.F32.BF16 R40, R20, R54, R40 ;  /* 0x000000361428723c */ /* 0x008fe20000041828 */
[----:B------:R-:W-:Y:S01]  /*6be50*/  STL.64 [R1+0x3330], R50 ;  /* 0x0033303201007387 */ /* 0x000fe20000100a00 */
[----:B------:R-:W-:Y:S06]  /*6be60*/  STL.64 [R1+0x3328], R48 ;  /* 0x0033283001007387 */ /* 0x000fec0000100a00 */
[----:B--2---:R-:W-:Y:S08]  /*6be70*/  HMMA.16816.F32.BF16 R4, R28, R6, R32 ;  /* 0x000000061c04723c */ /* 0x004ff00000041820 */
[C---:B----4-:R-:W-:Y:S08]  /*6be80*/  HMMA.16816.F32.BF16 R44, R20.reuse, R50, R44 ;  /* 0x00000032142c723c */ /* 0x050ff0000004182c */
        /* <DEDUP_REMOVED lines=10> */
[----:B------:R0:W-:Y:S01]  /*6bf30*/  STL.64 [R1+0xbb0], R20 ;  /* 0x000bb01401007387 */ /* 0x0001e20000100a00 */
[----:B------:R-:W-:Y:S02]  /*6bf40*/  STL.64 [R1+0xbb8], R22 ;  /* 0x000bb81601007387 */ /* 0x000fe40000100a00 */
[----:B------:R1:W-:Y:S02]  /*6bf50*/  STL.64 [R1+0xed0], R4 ;  /* 0x000ed00401007387 */ /* 0x0003e40000100a00 */
[----:B------:R2:W-:Y:S02]  /*6bf60*/  STL.64 [R1+0xed8], R6 ;  /* 0x000ed80601007387 */ /* 0x0005e40000100a00 */
[----:B0-----:R-:W-:-:S02]  /*6bf70*/  IMAD.MOV.U32 R20, RZ, RZ, R4 ;  /* 0x000000ffff147224 */ /* 0x001fc400078e0004 */
[----:B------:R-:W-:Y:S01]  /*6bf80*/  IMAD.MOV.U32 R21, RZ, RZ, R5 ;  /* 0x000000ffff157224 */ /* 0x000fe200078e0005 */
[----:B-1----:R-:W3:Y:S01]  /*6bf90*/  LDL.LU R4, [R1+0x3d0] ;  /* 0x0003d00001047983 */ /* 0x002ee20000300800 */
[----:B------:R-:W3:Y:S02]  /*6bfa0*/  LDL.LU R5, [R1+0x3d4] ;  /* 0x0003d40001057983 */ /* 0x000ee40000300800 */
[----:B--2---:R-:W2:Y:S02]  /*6bfb0*/  LDL.LU R6, [R1+0x3d8] ;  /* 0x0003d80001067983 */ /* 0x004ea40000300800 */
[----:B------:R-:W2:Y:S02]  /*6bfc0*/  LDL.LU R7, [R1+0x3dc] ;  /* 0x0003dc0001077983 */ /* 0x000ea40000300800 */
[----:B------:R-:W-:Y:S02]  /*6bfd0*/  IMAD.MOV.U32 R34, RZ, RZ, R11 ;  /* 0x000000ffff227224 */ /* 0x000fe400078e000b */
[----:B------:R-:W-:Y:S01]  /*6bfe0*/  IMAD.MOV.U32 R35, RZ, RZ, R10 ;  /* 0x000000ffff237224 */ /* 0x000fe200078e000a */
[----:B--2---:R-:W-:Y:S01]  /*6bff0*/  STL.64 [R1+0x3350], R6 ;  /* 0x0033500601007387 */ /* 0x004fe20000100a00 */
[----:B---3--:R-:W-:Y:S03]  /*6c000*/  STL.64 [R1+0x3348], R4 ;  /* 0x0033480401007387 */ /* 0x008fe60000100a00 */
[----:B------:R-:W-:Y:S02]  /*6c010*/  STL.64 [R1+0x3358], R34 ;  /* 0x0033582201007387 */ /* 0x000fe40000100a00 */
[----:B------:R-:W2:Y:S01]  /*6c020*/  LDL.LU R40, [R1+0x3f0] ;  /* 0x0003f00001287983 */ /* 0x000ea20000300800 */
[----:B------:R-:W2:Y:S01]  /*6c030*/  LDL.LU R41, [R1+0x3f4] ;  /* 0x0003f40001297983 */ /* 0x000ea20000300800 */
[----:B------:R-:W3:Y:S02]  /*6c040*/  LDL.LU R42, [R1+0x3f8] ;  /* 0x0003f800012a7983 */ /* 0x000ee40000300800 */
[----:B------:R-:W3:Y:S02]  /*6c050*/  LDL.LU R43, [R1+0x3fc] ;  /* 0x0003fc00012b7983 */ /* 0x000ee40000300800 */
[----:B------:R-:W-:-:S02]  /*6c060*/  IMAD.MOV.U32 R15, RZ, RZ, R8 ;  /* 0x000000ffff0f7224 */ /* 0x000fc400078e0008 */
[----:B------:R-:W-:Y:S02]  /*6c070*/  IMAD.MOV.U32 R14, RZ, RZ, R9 ;  /* 0x000000ffff0e7224 */ /* 0x000fe400078e0009 */
[----:B------:R-:W-:Y:S01]  /*6c080*/  IMAD.MOV.U32 R50, RZ, RZ, R24 ;  /* 0x000000ffff327224 */ /* 0x000fe200078e0018 */
[----:B---3--:R-:W-:Y:S01]  /*6c090*/  STL.64 [R1+0x3368], R42 ;  /* 0x0033682a01007387 */ /* 0x008fe20000100a00 */
[----:B--2---:R0:W-:Y:S02]  /*6c0a0*/  STL.64 [R1+0x3360], R40 ;  /* 0x0033602801007387 */ /* 0x0041e40000100a00 */
        /* <DEDUP_REMOVED lines=12> */
[----:B0-----:R-:W3:Y:S02]  /*6c170*/  LDL.LU R40, [R1+0x430] ;  /* 0x0004300001287983 */ /* 0x001ee40000300800 */
[----:B------:R-:W3:Y:S01]  /*6c180*/  LDL.LU R41, [R1+0x434] ;  /* 0x0004340001297983 */ /* 0x000ee20000300800 */
        /* <DEDUP_REMOVED lines=11> */
[----:B------:R-:W4:Y:S02]  /*6c240*/  LDL.LU R37, [R1+0x3e4] ;  /* 0x0003e40001257983 */ /* 0x000f240000300800 */
[----:B------:R-:W-:-:S02]  /*6c250*/  IMAD.MOV.U32 R51, RZ, RZ, R17 ;  /* 0x000000ffff337224 */ /* 0x000fc400078e0011 */
[----:B------:R-:W-:Y:S01]  /*6c260*/  IMAD.MOV.U32 R54, RZ, RZ, R16 ;  /* 0x000000ffff367224 */ /* 0x000fe200078e0010 */
[----:B------:R-:W4:Y:S01]  /*6c270*/  LDL.LU R38, [R1+0x3e8] ;  /* 0x0003e80001267983 */ /* 0x000f220000300800 */
[----:B------:R-:W4:Y:S01]  /*6c280*/  LDL.LU R39, [R1+0x3ec] ;  /* 0x0003ec0001277983 */ /* 0x000f220000300800 */
[----:B--2---:R-:W-:Y:S02]  /*6c290*/  HMMA.16816.F32.BF16 R16, R28, R18, R8 ;  /* 0x000000121c10723c */ /* 0x004fe40000041808 */
[----:B------:R-:W2:Y:S01]  /*6c2a0*/  LDL.LU.64 R10, [R1+0x3370] ;  /* 0x00337000010a7983 */ /* 0x000ea20000300a00 */
[----:B------:R-:W-:Y:S02]  /*6c2b0*/  IMAD.MOV.U32 R55, RZ, RZ, R13 ;  /* 0x000000ffff377224 */ /* 0x000fe400078e000d */
[----:B------:R-:W-:Y:S02]  /*6c2c0*/  IMAD.MOV.U32 R6, RZ, RZ, R12 ;  /* 0x000000ffff067224 */ /* 0x000fe400078e000c */
[----:B------:R-:W-:-:S03]  /*6c2d0*/  IMAD.MOV.U32 R7, RZ, RZ, R3 ;  /* 0x000000ffff077224 */ /* 0x000fc600078e0003 */
[C---:B---3--:R-:W-:Y:S08]  /*6c2e0*/  HMMA.16816.F32.BF16 R52, R28.reuse, R54, R40 ;  /* 0x000000361c34723c */ /* 0x048ff00000041828 */
[C---:B----4-:R-:W-:Y:S08]  /*6c2f0*/  HMMA.16816.F32.BF16 R4, R28.reuse, R6, R32 ;  /* 0x000000061c04723c */ /* 0x050ff00000041820 */
[----:B------:R-:W-:Y:S01]  /*6c300*/  HMMA.16816.F32.BF16 R48, R28, R50, R56 ;  /* 0x000000321c30723c */ /* 0x000fe20000041838 */
[----:B------:R0:W-:Y:S01]  /*6c310*/  STL.64 [R1+0xf60], R16 ;  /* 0x000f601001007387 */ /* 0x0001e20000100a00 */
[----:B------:R-:W-:-:S02]  /*6c320*/  IMAD.MOV.U32 R23, RZ, RZ, R17 ;  /* 0x000000ffff177224 */ /* 0x000fc400078e0011 */
[----:B------:R1:W-:Y:S02]  /*6c330*/  STL.64 [R1+0xf68], R18 ;  /* 0x000f681201007387 */ /* 0x0003e40000100a00 */
[----:B------:R-:W-:Y:S02]  /*6c340*/  IMAD.MOV.U32 R22, RZ, RZ, R16 ;  /* 0x000000ffff167224 */ /* 0x000fe400078e0010 */
[----:B0-----:R-:W3:Y:S01]  /*6c350*/  LDL.LU R16, [R1+0x3a0] ;  /* 0x0003a00001107983 */ /* 0x001ee20000300800 */
[----:B------:R-:W3:Y:S02]  /*6c360*/  LDL.LU R17, [R1+0x3a4] ;  /* 0x0003a40001117983 */ /* 0x000ee40000300800 */
[----:B-1----:R-:W3:Y:S02]  /*6c370*/  LDL.LU R18, [R1+0x3a8] ;  /* 0x0003a80001127983 */ /* 0x002ee40000300800 */
[----:B------:R-:W3:Y:S01]  /*6c380*/  LDL.LU R19, [R1+0x3ac] ;  /* 0x0003ac0001137983 */ /* 0x000ee20000300800 */
[----:B------:R-:W-:Y:S01]  /*6c390*/  STL.64 [R1+0x32e8], R22 ;  /* 0x0032e81601007387 */ /* 0x000fe20000100a00 */
[----:B------:R0:W-:Y:S01]  /*6c3a0*/  STL.64 [R1+0x32e0], R20 ;  /* 0x0032e01401007387 */ /* 0x0001e20000100a00 */
[C---:B------:R-:W-:Y:S02]  /*6c3b0*/  HMMA.16816.F32.BF16 R12, R28.reuse, R14, R44 ;  /* 0x0000000e1c0c723c */ /* 0x040fe4000004182c */
[----:B0-----:R-:W4:Y:S01]  /*6c3c0*/  LDL.LU R20, [R1+0x3b0] ;  /* 0x0003b00001147983 */ /* 0x001f220000300800 */
[----:B------:R-:W4:Y:S02]  /*6c3d0*/  LDL.LU R21, [R1+0x3b4] ;  /* 0x0003b40001157983 */ /* 0x000f240000300800 */
[----:B------:R-:W4:Y:S02]  /*6c3e0*/  LDL.LU R22, [R1+0x3b8] ;  /* 0x0003b80001167983 */ /* 0x000f240000300800 */
[----:B------:R-:W4:Y:S01]  /*6c3f0*/  LDL.LU R23, [R1+0x3bc] ;  /* 0x0003bc0001177983 */ /* 0x000f220000300800 */
[----:B--2---:R-:W-:Y:S07]  /*6c400*/  HMMA.16816.F32.BF16 R8, R28, R10, R24 ;  /* 0x0000000a1c08723c */ /* 0x004fee0000041818 */
[----:B------:R-:W-:-:S02]  /*6c410*/  IMAD.MOV.U32 R26, RZ, RZ, R52 ;  /* 0x000000ffff1a7224 */ /* 0x000fc400078e0034 */
[----:B------:R-:W-:Y:S11]  /*6c420*/  IMAD.MOV.U32 R27, RZ, RZ, R53 ;  /* 0x000000ffff1b7224 */ /* 0x000ff600078e0035 */
[----:B------:R-:W-:Y:S03]  /*6c430*/  @!UPT UIADD3 URZ, URZ, URZ, URZ ;  /* 0x0000003f3f3ff290 */ /* 0x000fe6000fffe03f */
[----:B------:R-:W-:Y:S01]  /*6c440*/  STL.64 [R1+0xf70], R8 ;  /* 0x000f700801007387 */ /* 0x000fe20000100a00 */
[----:B------:R0:W-:Y:S03]  /*6c450*/  STL.64 [R1+0xf78], R10 ;  /* 0x000f780a01007387 */ /* 0x0001e60000100a00 */
[----:B0-----:R-:W2:Y:S01]  /*6c460*/  LDL.LU.64 R10, [R1+0x18b0] ;  /* 0x0018b000010a7983 */ /* 0x001ea20000300a00 */
[----:B------:R-:W2:Y:S02]  /*6c470*/  LDL.LU.64 R42, [R1+0x3368] ;  /* 0x00336800012a7983 */ /* 0x000ea40000300a00 */
[----:B------:R-:W2:Y:S02]  /*6c480*/  LDL.LU.64 R40, [R1+0x3360] ;  /* 0x0033600001287983 */ /* 0x000ea40000300a00 */
[----:B------:R0:W-:Y:S01]  /*6c490*/  STL.64 [R1+0xf80], R52 ;  /* 0x000f803401007387 */ /* 0x0001e20000100a00 */
[----:B------:R1:W-:Y:S04]  /*6c4a0*/  STL.64 [R1+0xf88], R54 ;  /* 0x000f883601007387 */ /* 0x0003e80000100a00 */
[----:B0-----:R-:W2:Y:S01]  /*6c4b0*/  LDL.LU R52, [R1+0x390] ;  /* 0x0003900001347983 */ /* 0x001ea20000300800 */
[----:B------:R-:W2:Y:S02]  /*6c4c0*/  LDL.LU R53, [R1+0x394] ;  /* 0x0003940001357983 */ /* 0x000ea40000300800 */
[----:B-1----:R-:W2:Y:S02]  /*6c4d0*/  LDL.LU R54, [R1+0x398] ;  /* 0x0003980001367983 */ /* 0x002ea40000300800 */
[----:B------:R-:W2:Y:S01]  /*6c4e0*/  LDL.LU R55, [R1+0x39c] ;  /* 0x00039c0001377983 */ /* 0x000ea20000300800 */
[----:B------:R-:W2:Y:S01]  /*6c4f0*/  LDL.LU.64 R34, [R1+0x3358] ;  /* 0x0033580001227983 */ /* 0x000ea20000300a00 */
[----:B------:R-:W-:Y:S02]  /*6c500*/  STL.64 [R1+0xf90], R4 ;  /* 0x000f900401007387 */ /* 0x000fe40000100a00 */
[----:B------:R0:W-:Y:S02]  /*6c510*/  STL.64 [R1+0xf98], R6 ;  /* 0x000f980601007387 */ /* 0x0001e40000100a00 */
[----:B0-----:R-:W3:Y:S01]  /*6c520*/  LDL.LU.64 R6, [R1+0x3350] ;  /* 0x0033500001067983 */ /* 0x001ee20000300a00 */
[----:B------:R-:W3:Y:S02]  /*6c530*/  LDL.LU.64 R4, [R1+0x3348] ;  /* 0x0033480001047983 */ /* 0x000ee40000300a00 */
[----:B------:R-:W3:Y:S02]  /*6c540*/  LDL.LU.64 R58, [R1+0x3340] ;  /* 0x00334000013a7983 */ /* 0x000ee40000300a00 */
[----:B------:R0:W5:Y:S01]  /*6c550*/  LDL.LU.64 R56, [R1+0x3338] ;  /* 0x0033380001387983 */ /* 0x0001620000300a00 */
[----:B------:R-:W-:Y:S01]  /*6c560*/  STL.64 [R1+0xfa0], R48 ;  /* 0x000fa03001007387 */ /* 0x000fe20000100a00 */
[----:B------:R1:W-:Y:S03]  /*6c570*/  STL.64 [R1+0xfa8], R50 ;  /* 0x000fa83201007387 */ /* 0x0003e60000100a00 */
[----:B-1----:R-:W3:Y:S01]  /*6c580*/  LDL.LU.64 R50, [R1+0x3330] ;  /* 0x0033300001327983 */ /* 0x002ee20000300a00 */
[----:B------:R0:W5:Y:S02]  /*6c590*/  LDL.LU.64 R48, [R1+0x3328] ;  /* 0x0033280001307983 */ /* 0x0001640000300a00 */
[----:B------:R-:W3:Y:S02]  /*6c5a0*/  LDL.LU.64 R46, [R1+0x3320] ;  /* 0x00332000012e7983 */ /* 0x000ee40000300a00 */
[----:B------:R-:W-:Y:S01]  /*6c5b0*/  STL.64 [R1+0xfb0], R12 ;  /* 0x000fb00c01007387 */ /* 0x000fe20000100a00 */
[----:B------:R1:W-:Y:S04]  /*6c5c0*/  STL.64 [R1+0xfb8], R14 ;  /* 0x000fb80e01007387 */ /* 0x0003e80000100a00 */
[----:B-1----:R-:W3:Y:S01]  /*6c5d0*/  LDL.LU.64 R14, [R1+0x3318] ;  /* 0x00331800010e7983 */ /* 0x002ee20000300a00 */
[C---:B--2---:R-:W-:Y:S08]  /*6c5e0*/  HMMA.16816.F32.BF16 R32, R28.reuse, R34, R36 ;  /* 0x000000221c20723c */ /* 0x044ff00000041824 */
[----:B---3--:R-:W-:Y:S01]  /*6c5f0*/  HMMA.16816.F32.BF16 R12, R28, R14, R40 ;  /* 0x0000000e1c0c723c */ /* 0x008fe20000041828 */
[----:B------:R-:W4:Y:S11]  /*6c600*/  LDL.LU.64 R42, [R1+0x3310] ;  /* 0x00331000012a7983 */ /* 0x000f360000300a00 */
[----:B------:R-:W-:Y:S11]  /*6c610*/  @!UPT UIADD3 URZ, URZ, URZ, URZ ;  /* 0x0000003f3f3ff290 */ /* 0x000ff6000fffe03f */
[----:B------:R1:W-:Y:S01]  /*6c620*/  STL.64 [R1+0xfc0], R12 ;  /* 0x000fc00c01007387 */ /* 0x0003e20000100a00 */
[----:B------:R-:W-:Y:S03]  /*6c630*/  STL.64 [R1+0xfc8], R14 ;  /* 0x000fc80e01007387 */ /* 0x000fe60000100a00 */
[----:B-1----:R-:W2:Y:S01]  /*6c640*/  LDL.LU.64 R12, [R1+0x18a8] ;  /* 0x0018a800010c7983 */ /* 0x002ea20000300a00 */
[----:B------:R-:W3:Y:S02]  /*6c650*/  LDL.LU.64 R44, [R1+0x1890] ;  /* 0x00189000012c7983 */ /* 0x000ee40000300a00 */
[----:B------:R-:W2:Y:S02]  /*6c660*/  LDL.LU.64 R38, [R1+0x3308] ;  /* 0x0033080001267983 */ /* 0x000ea40000300a00 */
[----:B------:R-:W-:Y:S01]  /*6c670*/  STL.64 [R1+0xfd0], R32 ;  /* 0x000fd02001007387 */ /* 0x000fe20000100a00 */
[----:B------:R1:W-:Y:S04]  /*6c680*/  STL.64 [R1+0xfd8], R34 ;  /* 0x000fd82201007387 */ /* 0x0003e80000100a00 */
[----:B-1----:R-:W2:Y:S01]  /*6c690*/  LDL.LU.64 R34, [R1+0x3300] ;  /* 0x0033000001227983 */ /* 0x002ea20000300a00 */
[----:B------:R-:W-:-:S02]  /*6c6a0*/  IMAD.MOV.U32 R25, RZ, RZ, R9 ;  /* 0x000000ffff197224 */ /* 0x000fc400078e0009 */
[----:B------:R-:W-:Y:S02]  /*6c6b0*/  IMAD.MOV.U32 R24, RZ, RZ, R8 ;  /* 0x000000ffff187224 */ /* 0x000fe400078e0008 */
[----:B------:R-:W3:Y:S01]  /*6c6c0*/  LDL.LU.64 R8, [R1+0x1898] ;  /* 0x0018980001087983 */ /* 0x000ee20000300a00 */
[----:B------:R-:W3:Y:S01]  /*6c6d0*/  LDL.LU R32, [R1+0x3c0] ;  /* 0x0003c00001207983 */ /* 0x000ee20000300800 */
[C---:B--2---:R-:W-:Y:S11]  /*6c6e0*/  HMMA.16816.F32.BF16 R4, R28.reuse, R34, R4 ;  /* 0x000000221c04723c */ /* 0x044ff60000041804 */
[----:B------:R-:W-:Y:S11]  /*6c6f0*/  @!UPT UIADD3 URZ, URZ, URZ, URZ ;  /* 0x0000003f3f3ff290 */ /* 0x000ff6000fffe03f */
[----:B------:R-:W-:Y:S01]  /*6c700*/  @!UPT UIADD3 URZ, URZ, URZ, URZ ;  /* 0x0000003f3f3ff290 */ /* 0x000fe2000fffe03f */
[----:B------:R1:W-:Y:S01]  /*6c710*/  STL.64 [R1+0xfe0], R4 ;  /* 0x000fe00401007387 */ /* 0x0003e20000100a00 */
[----:B------:R2:W-:Y:S02]  /*6c720*/  STL.64 [R1+0xfe8], R6 ;  /* 0x000fe80601007387 */ /* 0x0005e40000100a00 */
[----:B------:R-:W3:Y:S02]  /*6c730*/  LDL.LU R33, [R1+0x3c4] ;  /* 0x0003c40001217983 */ /* 0x000ee40000300800 */
[----:B------:R-:W3:Y:S01]  /*6c740*/  LDL.LU R34, [R1+0x3c8] ;  /* 0x0003c80001227983 */ /* 0x000ee20000300800 */
[----:B------:R-:W3:Y:S01]  /*6c750*/  LDL.LU R35, [R1+0x3cc] ;  /* 0x0003cc0001237983 */ /* 0x000ee20000300800 */
[C---:B----4-:R-:W-:Y:S08]  /*6c760*/  HMMA.16816.F32.BF16 R20, R28.reuse, R42, R20 ;  /* 0x0000002a1c14723c */ /* 0x050ff00000041814 */
[C---:B------:R-:W-:Y:S08]  /*6c770*/  HMMA.16816.F32.BF16 R16, R28.reuse, R46, R16 ;  /* 0x0000002e1c10723c */ /* 0x040ff00000041810 */
[C---:B------:R-:W-:Y:S01]  /*6c780*/  HMMA.16816.F32.BF16 R52, R28.reuse, R50, R52 ;  /* 0x000000321c34723c */ /* 0x040fe20000041834 */
[----:B-1----:R-:W4:Y:S01]  /*6c790*/  LDL.LU R4, [R1+0x380] ;  /* 0x0003800001047983 */ /* 0x002f220000300800 */
[----:B------:R-:W4:Y:S02]  /*6c7a0*/  LDL.LU R5, [R1+0x384] ;  /* 0x0003840001057983 */ /* 0x000f240000300800 */
[----:B--2---:R-:W4:Y:S02]  /*6c7b0*/  LDL.LU R6, [R1+0x388] ;  /* 0x0003880001067983 */ /* 0x004f240000300800 */
[----:B------:R-:W4:Y:S01]  /*6c7c0*/  LDL.LU R7, [R1+0x38c] ;  /* 0x00038c0001077983 */ /* 0x000f220000300800 */
[----:B------:R-:W2:Y:S11]  /*6c7d0*/  LDL.LU.64 R42, [R1+0x18a0] ;  /* 0x0018a000012a7983 */ /* 0x000eb60000300a00 */
[----:B------:R-:W-:Y:S06]  /*6c7e0*/  @!UPT UIADD3 URZ, URZ, URZ, URZ ;  /* 0x0000003f3f3ff290 */ /* 0x000fec000fffe03f */
[----:B------:R-:W-:Y:S02]  /*6c7f0*/  IMAD.MOV.U32 R51, RZ, RZ, R55 ;  /* 0x000000ffff337224 */ /* 0x000fe400078e0037 */
[----:B------:R-:W-:Y:S01]  /*6c800*/  IMAD.MOV.U32 R50, RZ, RZ, R54 ;  /* 0x000000ffff327224 */ /* 0x000fe200078e0036 */
[----:B---3--:R-:W-:Y:S11]  /*6c810*/  HMMA.16816.F32.BF16 R32, R28, R38, R32 ;  /* 0x000000261c20723c */ /* 0x008ff60000041820 */
[----:B------:R-:W-:Y:S11]  /*6c820*/  @!UPT UIADD3 URZ, URZ, URZ, URZ ;  /* 0x0000003f3f3ff290 */ /* 0x000ff6000fffe03f */
[----:B------:R-:W-:Y:S01]  /*6c830*/  @!UPT UIADD3 URZ, URZ, URZ, URZ ;  /* 0x0000003f3f3ff290 */ /* 0x000fe2000fffe03f */
[----:B------:R1:W-:Y:S01]  /*6c840*/  STL.64 [R1+0xff0], R32 ;  /* 0x000ff02001007387 */ /* 0x0003e20000100a00 */
[----:B------:R-:W-:Y:S03]  /*6c850*/  STL.64 [R1+0xff8], R34 ;  /* 0x000ff82201007387 */ /* 0x000fe60000100a00 */
[----:B-1----:R-:W3:Y:S01]  /*6c860*/  LDL.LU.64 R32, [R1+0x1888] ;  /* 0x0018880001207983 */ /* 0x002ee20000300a00 */
[----:B------:R1:W-:Y:S02]  /*6c870*/  STL.64 [R1+0x1000], R20 ;  /* 0x0010001401007387 */ /* 0x0003e40000100a00 */
[----:B------:R0:W-:Y:S02]  /*6c880*/  STL.64 [R1+0x1008], R22 ;  /* 0x0010081601007387 */ /* 0x0001e40000100a00 */
[----:B------:R-:W3:Y:S01]  /*6c890*/  LDL.LU.64 R36, [R1+0x1880] ;  /* 0x0018800001247983 */ /* 0x000ee20000300a00 */
[----:B------:R-:W3:Y:S01]  /*6c8a0*/  LDL.LU.64 R40, [R1+0x1878] ;  /* 0x0018780001287983 */ /* 0x000ee20000300a00 */
[----:B------:R-:W3:Y:S02]  /*6c8b0*/  LDL.LU R3, [R1+0x18f4] ;  /* 0x0018f40001037983 */ /* 0x000ee40000300800 */
[----:B------:R-:W-:Y:S02]  /*6c8c0*/  STL.64 [R1+0x1010], R16 ;  /* 0x0010101001007387 */ /* 0x000fe40000100a00 */
[----:B------:R-:W-:Y:S01]  /*6c8d0*/  STL.64 [R1+0x1018], R18 ;  /* 0x0010181201007387 */ /* 0x000fe20000100a00 */
[----:B-1----:R-:W3:Y:S01]  /*6c8e0*/  LDL.LU R20, [R1+0x280] ;  /* 0x0002800001147983 */ /* 0x002ee20000300800 */
[----:B------:R-:W3:Y:S02]  /*6c8f0*/  LDL.LU R21, [R1+0x284] ;  /* 0x0002840001157983 */ /* 0x000ee40000300800 */
[----:B0-----:R-:W3:Y:S02]  /*6c900*/  LDL.LU R22, [R1+0x288] ;  /* 0x0002880001167983 */ /* 0x001ee40000300800 */
[----:B------:R-:W3:Y:S01]  /*6c910*/  LDL.LU R23, [R1+0x28c] ;  /* 0x00028c0001177983 */ /* 0x000ee20000300800 */
[----:B------:R-:W-:Y:S01]  /*6c920*/  STL.64 [R1+0x1020], R52 ;  /* 0x0010203401007387 */ /* 0x000fe20000100a00 */
[----:B------:R0:W-:Y:S03]  /*6c930*/  STL.64 [R1+0x1028], R54 ;  /* 0x0010283601007387 */ /* 0x0001e60000100a00 */
[----:B0-----:R-:W4:Y:S01]  /*6c940*/  LDL.LU.64 R54, [R1+0x32f8] ;  /* 0x0032f80001367983 */ /* 0x001f220000300a00 */
[----:B------:R-:W-:-:S04]  /*6c950*/  IMAD.MOV.U32 R61, RZ, RZ, c[0x0][0x18c] ;  /* 0x00006300ff3d7624 */ /* 0x000fc800078e00ff */
[----:B------:R-:W-:-:S04]  /*6c960*/  IMAD.SHL.U32 R61, R61, 0x40, RZ ;  /* 0x000000403d3d7824 */ /* 0x000fc800078e00ff */
[----:B------:R-:W-:Y:S02]  /*6c970*/  IMAD.SHL.U32 R61, R61, 0x2, RZ ;  /* 0x000000023d3d7824 */ /* 0x000fe400078e00ff */
[----:B------:R-:W-:Y:S02]  /*6c980*/  IMAD.MOV.U32 R39, RZ, RZ, R53 ;  /* 0x000000ffff277224 */ /* 0x000fe400078e0035 */
[----:B------:R-:W-:Y:S02]  /*6c990*/  IMAD.MOV.U32 R38, RZ, RZ, R52 ;  /* 0x000000ffff267224 */ /* 0x000fe400078e0034 */
[----:B------:R0:W5:Y:S01]  /*6c9a0*/  LDL.LU.64 R52, [R1+0x32f0] ;  /* 0x0032f00001347983 */ /* 0x0001620000300a00 */
[----:B------:R-:W4:Y:S02]  /*6c9b0*/  LDL.LU R61, [R1+0x2df8] ;  /* 0x002df800013d7983 */ /* 0x000f240000300800 */
[----:B------:R-:W-:-:S04]  /*6c9c0*/  IMAD.MOV.U32 R60, RZ, RZ, c[0x0][0x188] ;  /* 0x00006200ff3c7624 */ /* 0x000fc800078e00ff */
[----:B------:R-:W-:-:S04]  /*6c9d0*/  IMAD.SHL.U32 R60, R60, 0x40, RZ ;  /* 0x000000403c3c7824 */ /* 0x000fc800078e00ff */
[----:B------:R-:W-:-:S05]  /*6c9e0*/  IMAD.SHL.U32 R60, R60, 0x2, RZ ;  /* 0x000000023c3c7824 */ /* 0x000fca00078e00ff */
[-C--:B------:R-:W-:Y:S01]  /*6c9f0*/  IADD3 R15, P1, R12, R60.reuse, RZ ;  /* 0x0000003c0c0f7210 */ /* 0x080fe20007f3e0ff */
[----:B------:R-:W-:Y:S02]  /*6ca00*/  IMAD.MOV.U32 R46, RZ, RZ, R18 ;  /* 0x000000ffff2e7224 */ /* 0x000fe400078e0012 */
[----:B------:R-:W-:Y:S02]  /*6ca10*/  IMAD.MOV.U32 R47, RZ, RZ, R19 ;  /* 0x000000ffff2f7224 */ /* 0x000fe400078e0013 */
[----:B------:R-:W-:Y:S01]  /*6ca20*/  IMAD.X R12, R13, 0x1, R2, P1 ;  /* 0x000000010d0c7824 */ /* 0x000fe200008e0602 */
[-C--:B------:R-:W-:Y:S01]  /*6ca30*/  IADD3 R18, P1, R44, R60.reuse, RZ ;  /* 0x0000003c2c127210 */ /* 0x080fe20007f3e0ff */
[----:B------:R-:W-:Y:S01]  /*6ca40*/  IMAD.MOV.U32 R44, RZ, RZ, 0x3f ;  /* 0x0000003fff2c7424 */ /* 0x000fe200078e00ff */
[-C--:B------:R-:W-:Y:S01]  /*6ca50*/  IADD3 R19, P0, R10, R60.reuse, RZ ;  /* 0x0000003c0a137210 */ /* 0x080fe20007f1e0ff */
[----:B------:R-:W-:Y:S02]  /*6ca60*/  IMAD.MOV.U32 R34, RZ, RZ, R16 ;  /* 0x000000ffff227224 */ /* 0x000fe400078e0010 */
[----:B------:R-:W-:Y:S01]  /*6ca70*/  IMAD.MOV.U32 R35, RZ, RZ, R17 ;  /* 0x000000ffff237224 */ /* 0x000fe200078e0011 */
[----:B--2---:R-:W-:-:S02]  /*6ca80*/  IADD3 R16, P2, R42, R60, RZ ;  /* 0x0000003c2a107210 */ /* 0x004fc40007f5e0ff */
[----:B------:R-:W-:Y:S01]  /*6ca90*/  IADD3 R44, R44, c[0x0][0x180], RZ ;  /* 0x000060002c2c7a10 */ /* 0x000fe20007ffe0ff */
[----:B------:R-:W-:Y:S01]  /*6caa0*/  IMAD.X R11, R11, 0x1, R2, P0 ;  /* 0x000000010b0b7824 */ /* 0x000fe200000e0602 */
[----:B------:R-:W-:-:S05]  /*6cab0*/  IADD3 R17, P0, R8, R60, RZ ;  /* 0x0000003c08117210 */ /* 0x000fca0007f1e0ff */
[----:B------:R-:W-:Y:S01]  /*6cac0*/  IMAD.X R14, R9, 0x1, R2, P0 ;  /* 0x00000001090e7824 */ /* 0x000fe200000e0602 */
[C---:B---3--:R-:W-:Y:S08]  /*6cad0*/  HMMA.16816.F32.BF16 R20, R28.reuse, R58, R20 ;  /* 0x0000003a1c14723c */ /* 0x048ff00000041814 */
[----:B----4-:R-:W-:Y:S01]  /*6cae0*/  HMMA.16816.F32.BF16 R4, R28, R54, R4 ;  /* 0x000000361c04723c */ /* 0x010fe20000041804 */
[----:B------:R-:W-:-:S02]  /*6caf0*/  IADD3 R3, R3, 0x1, RZ ;  /* 0x0000000103037810 */ /* 0x000fc40007ffe0ff */
[----:B------:R-:W-:Y:S11]  /*6cb00*/  IADD3 R8, P0, R32, R60, RZ ;  /* 0x0000003c20087210 */ /* 0x000ff60007f1e0ff */
[----:B------:R-:W-:Y:S02]  /*6cb10*/  @!UPT UIADD3 URZ, URZ, URZ, URZ ;  /* 0x0000003f3f3ff290 */ /* 0x000fe4000fffe03f */
[----:B------:R-:W-:Y:S02]  /*6cb20*/  IMAD.MOV.U32 R31, RZ, RZ, R23 ;  /* 0x000000ffff1f7224 */ /* 0x000fe400078e0017 */
[----:B------:R-:W-:Y:S02]  /*6cb30*/  IMAD.MOV.U32 R30, RZ, RZ, R22 ;  /* 0x000000ffff1e7224 */ /* 0x000fe400078e0016 */
[----:B------:R-:W-:Y:S02]  /*6cb40*/  IMAD.MOV.U32 R29, RZ, RZ, R21 ;  /* 0x000000ffff1d7224 */ /* 0x000fe400078e0015 */
[----:B------:R-:W-:Y:S01]  /*6cb50*/  IMAD.MOV.U32 R28, RZ, RZ, R20 ;  /* 0x000000ffff1c7224 */ /* 0x000fe200078e0014 */
[----:B------:R1:W-:Y:S01]  /*6cb60*/  STL.64 [R1+0x1040], R4 ;  /* 0x0010400401007387 */ /* 0x0003e20000100a00 */
[----:B------:R-:W-:Y:S02]  /*6cb70*/  IMAD.MOV.U32 R42, RZ, RZ, R4 ;  /* 0x000000ffff2a7224 */ /* 0x000fe400078e0004 */
[----:B------:R-:W-:Y:S02]  /*6cb80*/  STL.64 [R1+0x1048], R6 ;  /* 0x0010480601007387 */ /* 0x000fe40000100a00 */
[----:B------:R-:W-:Y:S01]  /*6cb90*/  STL.64 [R1+0x1030], R20 ;  /* 0x0010301401007387 */ /* 0x000fe20000100a00 */
[----:B------:R2:W-:Y:S01]  /*6cba0*/  STL.64 [R1+0x1038], R22 ;  /* 0x0010381601007387 */ /* 0x0005e20000100a00 */
[----:B-1----:R-:W-:Y:S01]  /*6cbb0*/  IMAD.X R4, R45, 0x1, R2, P1 ;  /* 0x000000012d047824 */ /* 0x002fe200008e0602 */
[----:B------:R-:W-:-:S02]  /*6cbc0*/  SHF.R.S32.HI R45, RZ, 0x1f, R44 ;  /* 0x0000001fff2d7819 */ /* 0x000fc4000001142c */
[----:B--2---:R0:W5:Y:S01]  /*6cbd0*/  LDL.LU.64 R22, [R1+0x32e8] ;  /* 0x0032e80001167983 */ /* 0x0041620000300a00 */
[----:B------:R0:W5:Y:S01]  /*6cbe0*/  LDL.LU.64 R20, [R1+0x32e0] ;  /* 0x0032e00001147983 */ /* 0x0001620000300a00 */
[----:B------:R-:W-:Y:S01]  /*6cbf0*/  LEA.HI R32, R45, R44, RZ, 0x6 ;  /* 0x0000002c2d207211 */ /* 0x000fe200078f30ff */
[----:B------:R-:W-:Y:S01]  /*6cc00*/  STL [R1+0x18f4], R3 ;  /* 0x0018f40301007387 */ /* 0x000fe20000100800 */
[----:B------:R-:W2:Y:S01]  /*6cc10*/  LDL.LU R45, [R1+0x2df0] ;  /* 0x002df000012d7983 */ /* 0x000ea20000300800 */
[----:B------:R-:W-:Y:S01]  /*6cc20*/  IADD3 R9, P1, R36, R60, RZ ;  /* 0x0000003c24097210 */ /* 0x000fe20007f3e0ff */
[----:B------:R-:W-:Y:S01]  /*6cc30*/  IMAD.MOV.U32 R54, RZ, RZ, R6 ;  /* 0x000000ffff367224 */ /* 0x000fe200078e0006 */
[----:B------:R-:W-:Y:S01]  /*6cc40*/  SHF.R.S32.HI R32, RZ, 0x6, R32 ;  /* 0x00000006ff207819 */ /* 0x000fe20000011420 */
[----:B------:R-:W-:Y:S02]  /*6cc50*/  IMAD.X R13, R43, 0x1, R2, P2 ;  /* 0x000000012b0d7824 */ /* 0x000fe400010e0602 */
[----:B------:R-:W-:-:S02]  /*6cc60*/  IMAD.MOV.U32 R43, RZ, RZ, R5 ;  /* 0x000000ffff2b7224 */ /* 0x000fc400078e0005 */
[--C-:B------:R-:W-:Y:S01]  /*6cc70*/  IMAD.X R6, R37, 0x1, R2.reuse, P1 ;  /* 0x0000000125067824 */ /* 0x100fe200008e0602 */
[----:B------:R-:W-:Y:S01]  /*6cc80*/  IADD3 R10, P2, R40, R60, RZ ;  /* 0x0000003c280a7210 */ /* 0x000fe20007f5e0ff */
[----:B------:R-:W-:Y:S02]  /*6cc90*/  IMAD.MOV.U32 R36, RZ, RZ, R19 ;  /* 0x000000ffff247224 */ /* 0x000fe400078e0013 */
[----:B------:R-:W-:Y:S02]  /*6cca0*/  IMAD.MOV.U32 R37, RZ, RZ, R11 ;  /* 0x000000ffff257224 */ /* 0x000fe400078e000b */
[----:B------:R-:W-:Y:S01]  /*6ccb0*/  IMAD.X R5, R33, 0x1, R2, P0 ;  /* 0x0000000121057824 */ /* 0x000fe200000e0602 */
[----:B------:R-:W-:Y:S01]  /*6ccc0*/  ISETP.NE.U32.AND P0, PT, R3, R32, PT ;  /* 0x000000200300720c */ /* 0x000fe20003f05070 */
[----:B------:R-:W3:Y:S01]  /*6ccd0*/  LDL.LU R44, [R1+0x2de8] ;  /* 0x002de800012c7983 */ /* 0x000ee20000300800 */
[----:B------:R-:W-:Y:S02]  /*6cce0*/  IMAD.MOV.U32 R32, RZ, RZ, R15 ;  /* 0x000000ffff207224 */ /* 0x000fe400078e000f */
[----:B------:R-:W-:-:S02]  /*6ccf0*/  IMAD.MOV.U32 R33, RZ, RZ, R12 ;  /* 0x000000ffff217224 */ /* 0x000fc400078e000c */
[----:B------:R-:W-:Y:S02]  /*6cd00*/  IMAD.MOV.U32 R55, RZ, RZ, R7 ;  /* 0x000000ffff377224 */ /* 0x000fe400078e0007 */
[----:B------:R-:W-:Y:S01]  /*6cd10*/  IMAD.X R7, R41, 0x1, R2, P2 ;  /* 0x0000000129077824 */ /* 0x000fe200010e0602 */
[----:B------:R1:W-:Y:S01]  /*6cd20*/  STL.64 [R1+0x18b0], R36 ;  /* 0x0018b02401007387 */ /* 0x0003e20000100a00 */
[----:B------:R-:W4:Y:S02]  /*6cd30*/  LDL.LU R41, [R1+0x2de0] ;  /* 0x002de00001297983 */ /* 0x000f240000300800 */
[----:B------:R-:W-:Y:S02]  /*6cd40*/  IMAD.MOV.U32 R12, RZ, RZ, R16 ;  /* 0x000000ffff0c7224 */ /* 0x000fe400078e0010 */
[----:B------:R-:W-:Y:S01]  /*6cd50*/  STL.64 [R1+0x18a8], R32 ;  /* 0x0018a82001007387 */ /* 0x000fe20000100a00 */
[----:B------:R-:W4:Y:S01]  /*6cd60*/  LDL.LU R40, [R1+0x2dd8] ;  /* 0x002dd80001287983 */ /* 0x000f220000300800 */
[----:B------:R-:W-:-:S02]  /*6cd70*/  IMAD.MOV.U32 R15, RZ, RZ, R14 ;  /* 0x000000ffff0f7224 */ /* 0x000fc400078e000e */
[----:B------:R-:W-:Y:S02]  /*6cd80*/  IMAD.MOV.U32 R14, RZ, RZ, R17 ;  /* 0x000000ffff0e7224 */ /* 0x000fe400078e0011 */
[----:B------:R0:W-:Y:S01]  /*6cd90*/  STL.64 [R1+0x18a0], R12 ;  /* 0x0018a00c01007387 */ /* 0x0001e20000100a00 */
[----:B-1----:R-:W4:Y:S02]  /*6cda0*/  LDL.LU R37, [R1+0x2dd0] ;  /* 0x002dd00001257983 */ /* 0x002f240000300800 */
[----:B------:R-:W-:Y:S02]  /*6cdb0*/  STL.64 [R1+0x1898], R14 ;  /* 0x0018980e01007387 */ /* 0x000fe40000100a00 */
[----:B------:R-:W4:Y:S02]  /*6cdc0*/  LDL.LU R36, [R1+0x2df4] ;  /* 0x002df40001247983 */ /* 0x000f240000300800 */
[----:B0-----:R-:W-:Y:S02]  /*6cdd0*/  IMAD.MOV.U32 R12, RZ, RZ, R18 ;  /* 0x000000ffff0c7224 */ /* 0x001fe400078e0012 */
[----:B------:R-:W-:-:S02]  /*6cde0*/  IMAD.MOV.U32 R13, RZ, RZ, R4 ;  /* 0x000000ffff0d7224 */ /* 0x000fc400078e0004 */
[----:B------:R-:W-:Y:S01]  /*6cdf0*/  IMAD.MOV.U32 R4, RZ, RZ, R8 ;  /* 0x000000ffff047224 */ /* 0x000fe200078e0008 */
[-C--:B------:R-:W-:Y:S02]  /*6ce00*/  IADD3 R61, P2, R61, R60.reuse, RZ ;  /* 0x0000003c3d3d7210 */ /* 0x080fe40007f5e0ff */
[----:B------:R-:W-:Y:S01]  /*6ce10*/  STL.64 [R1+0x1890], R12 ;  /* 0x0018900c01007387 */ /* 0x000fe20000100a00 */
[----:B------:R-:W4:Y:S02]  /*6ce20*/  LDL.LU R3, [R1+0x2dc8] ;  /* 0x002dc80001037983 */ /* 0x000f240000300800 */
[----:B------:R0:W-:Y:S02]  /*6ce30*/  STL.64 [R1+0x1888], R4 ;  /* 0x0018880401007387 */ /* 0x0001e40000100a00 */
[----:B------:R-:W4:Y:S01]  /*6ce40*/  LDL.LU R8, [R1+0x2dec] ;  /* 0x002dec0001087983 */ /* 0x000f220000300800 */
[----:B0-----:R-:W4:Y:S01]  /*6ce50*/  LDL.LU R5, [R1+0x2dc0] ;  /* 0x002dc00001057983 */ /* 0x001f220000300800 */
[----:B------:R-:W4:Y:S02]  /*6ce60*/  LDL.LU R18, [R1+0x2de4] ;  /* 0x002de40001127983 */ /* 0x000f240000300800 */
[----:B------:R0:W-:Y:S02]  /*6ce70*/  STL [R1+0x2df8], R61 ;  /* 0x002df83d01007387 */ /* 0x0001e40000100800 */
        /* <DEDUP_REMOVED lines=13> */
[----:B0-----:R-:W4:Y:S01]  /*6cf50*/  LDL.LU R61, [R1+0x2dac] ;  /* 0x002dac00013d7983 */ /* 0x001f220000300800 */
[----:B--2---:R-:W-:-:S05]  /*6cf60*/  IADD3 R45, P3, R45, R60, RZ ;  /* 0x0000003c2d2d7210 */ /* 0x004fca0007f7e0ff */
[----:B------:R0:W-:Y:S04]  /*6cf70*/  STL [R1+0x2df0], R45 ;  /* 0x002df02d01007387 */ /* 0x0001e80000100800 */
[----:B0-----:R-:W2:Y:S01]  /*6cf80*/  LDL.LU R45, [R1+0x2d80] ;  /* 0x002d8000012d7983 */ /* 0x001ea20000300800 */
[-C--:B---3--:R-:W-:Y:S02]  /*6cf90*/  IADD3 R44, P4, R44, R60.reuse, RZ ;  /* 0x0000003c2c2c7210 */ /* 0x088fe40007f9e0ff */
[----:B----4-:R-:W-:-:S03]  /*6cfa0*/  IADD3 R41, P5, R41, R60, RZ ;  /* 0x0000003c29297210 */ /* 0x010fc60007fbe0ff */
[----:B------:R0:W-:Y:S01]  /*6cfb0*/  STL [R1+0x2de8], R44 ;  /* 0x002de82c01007387 */ /* 0x0001e20000100800 */
[----:B------:R-:W-:-:S03]  /*6cfc0*/  IADD3 R40, P6, R40, R60, RZ ;  /* 0x0000003c28287210 */ /* 0x000fc60007fde0ff */
[----:B0-----:R-:W3:Y:S01]  /*6cfd0*/  LDL.LU R44, [R1+0x2da4] ;  /* 0x002da400012c7983 */ /* 0x001ee20000300800 */
[----:B------:R0:W-:Y:S01]  /*6cfe0*/  STL [R1+0x2de0], R41 ;  /* 0x002de02901007387 */ /* 0x0001e20000100800 */
[-C--:B------:R-:W-:Y:S01]  /*6cff0*/  IADD3 R37, P1, R37, R60.reuse, RZ ;  /* 0x0000003c25257210 */ /* 0x080fe20007f3e0ff */
[--C-:B------:R-:W-:Y:S01]  /*6d000*/  IMAD.X R36, R36, 0x1, R2.reuse, P2 ;  /* 0x0000000124247824 */ /* 0x100fe200010e0602 */
[----:B0-----:R-:W4:Y:S01]  /*6d010*/  LDL.LU R41, [R1+0x2d78] ;  /* 0x002d780001297983 */ /* 0x001f220000300800 */
[----:B------:R0:W-:Y:S01]  /*6d020*/  STL [R1+0x2dd8], R40 ;  /* 0x002dd82801007387 */ /* 0x0001e20000100800 */
[-C--:B------:R-:W-:Y:S02]  /*6d030*/  IADD3 R3, P2, R3, R60.reuse, RZ ;  /* 0x0000003c03037210 */ /* 0x080fe40007f5e0ff */
[----:B0-----:R-:W4:Y:S01]  /*6d040*/  LDL.LU R40, [R1+0x2d9c] ;  /* 0x002d9c0001287983 */ /* 0x001f220000300800 */
[----:B------:R0:W-:Y:S02]  /*6d050*/  STL [R1+0x2dd0], R37 ;  /* 0x002dd02501007387 */ /* 0x0001e40000100800 */
[--C-:B------:R-:W-:Y:S01]  /*6d060*/  IMAD.X R8, R8, 0x1, R2.reuse, P3 ;  /* 0x0000000108087824 */ /* 0x100fe200018e0602 */
[----:B0-----:R-:W4:Y:S01]  /*6d070*/  LDL.LU R37, [R1+0x2d70] ;  /* 0x002d700001257983 */ /* 0x001f220000300800 */
[----:B------:R0:W-:Y:S01]  /*6d080*/  STL [R1+0x2df4], R36 ;  /* 0x002df42401007387 */ /* 0x0001e20000100800 */
[-C--:B------:R-:W-:Y:S01]  /*6d090*/  IADD3 R5, P3, R5, R60.reuse, RZ ;  /* 0x0000003c05057210 */ /* 0x080fe20007f7e0ff */
[--C-:B------:R-:W-:Y:S01]  /*6d0a0*/  IMAD.X R18, R18, 0x1, R2.reuse, P4 ;  /* 0x0000000112127824 */ /* 0x100fe200020e0602 */
[-C--:B------:R-:W-:Y:S01]  /*6d0b0*/  IADD3 R4, P4, R4, R60.reuse, RZ ;  /* 0x0000003c04047210 */ /* 0x080fe20007f9e0ff */
[----:B0-----:R-:W4:Y:S01]  /*6d0c0*/  LDL.LU R36, [R1+0x2d94] ;  /* 0x002d940001247983 */ /* 0x001f220000300800 */
[----:B------:R0:W-:Y:S02]  /*6d0d0*/  STL [R1+0x2dc8], R3 ;  /* 0x002dc80301007387 */ /* 0x0001e40000100800 */
[--C-:B------:R-:W-:Y:S01]  /*6d0e0*/  IMAD.X R17, R17, 0x1, R2.reuse, P5 ;  /* 0x0000000111117824 */ /* 0x100fe200028e0602 */
[-C--:B------:R-:W-:Y:S01]  /*6d0f0*/  IADD3 R14, P5, R14, R60.reuse, RZ ;  /* 0x0000003c0e0e7210 */ /* 0x080fe20007fbe0ff */
[--C-:B------:R-:W-:Y:S01]  /*6d100*/  IMAD.X R16, R16, 0x1, R2.reuse, P6 ;  /* 0x0000000110107824 */ /* 0x100fe200030e0602 */
[----:B------:R-:W-:Y:S01]  /*6d110*/  IADD3 R13, P6, R13, R60, RZ ;  /* 0x0000003c0d0d7210 */ /* 0x000fe20007fde0ff */
[----:B0-----:R-:W4:Y:S01]  /*6d120*/  LDL.LU R3, [R1+0x2d68] ;  /* 0x002d680001037983 */ /* 0x001f220000300800 */
[----:B------:R-:W-:Y:S02]  /*6d130*/  STL [R1+0x2dec], R8 ;  /* 0x002dec0801007387 */ /* 0x000fe40000100800 */
[----:B------:R-:W-:Y:S02]  /*6d140*/  STL [R1+0x2dc0], R5 ;  /* 0x002dc00501007387 */ /* 0x000fe40000100800 */
[----:B------:R-:W-:Y:S01]  /*6d150*/  STL [R1+0x2de4], R18 ;  /* 0x002de41201007387 */ /* 0x000fe20000100800 */
[----:B------:R-:W-:Y:S01]  /*6d160*/  STL [R1+0x2db8], R4 ;  /* 0x002db80401007387 */ /* 0x000fe20000100800 */
[----:B------:R-:W-:-:S02]  /*6d170*/  IMAD.X R15, R15, 0x1, R2, P1 ;  /* 0x000000010f0f7824 */ /* 0x000fc400008e0602 */
[----:B------:R-:W-:Y:S01]  /*6d180*/  STL [R1+0x2ddc], R17 ;  /* 0x002ddc1101007387 */ /* 0x000fe20000100800 */
[-C--:B------:R-:W-:Y:S01]  /*6d190*/  IADD3 R12, P1, R12, R60.reuse, RZ ;  /* 0x0000003c0c0c7210 */ /* 0x080fe20007f3e0ff */
[----:B------:R-:W-:Y:S01]  /*6d1a0*/  STL [R1+0x2db0], R14 ;  /* 0x002db00e01007387 */ /* 0x000fe20000100800 */
[--C-:B------:R-:W-:Y:S02]  /*6d1b0*/  IMAD.X R19, R19, 0x1, R2.reuse, P2 ;  /* 0x0000000113137824 */ /* 0x100fe400010e0602 */
[----:B------:R-:W-:Y:S01]  /*6d1c0*/  STL [R1+0x2dd4], R16 ;  /* 0x002dd41001007387 */ /* 0x000fe20000100800 */
[-C--:B------:R-:W-:Y:S01]  /*6d1d0*/  IADD3 R11, P2, R11, R60.reuse, RZ ;  /* 0x0000003c0b0b7210 */ /* 0x080fe20007f5e0ff */
[----:B------:R-:W-:Y:S01]  /*6d1e0*/  STL [R1+0x2da8], R13 ;  /* 0x002da80d01007387 */ /* 0x000fe20000100800 */
[--C-:B------:R-:W-:Y:S02]  /*6d1f0*/  IMAD.X R58, R58, 0x1, R2.reuse, P3 ;  /* 0x000000013a3a7824 */ /* 0x100fe400018e0602 */
[----:B------:R-:W-:Y:S01]  /*6d200*/  STL [R1+0x2dcc], R15 ;  /* 0x002dcc0f01007387 */ /* 0x000fe20000100800 */
[----:B------:R-:W-:Y:S01]  /*6d210*/  IADD3 R59, P3, R59, R60, RZ ;  /* 0x0000003c3b3b7210 */ /* 0x000fe20007f7e0ff */
[----:B------:R-:W-:Y:S01]  /*6d220*/  STL [R1+0x2da0], R12 ;  /* 0x002da00c01007387 */ /* 0x000fe20000100800 */
[----:B------:R-:W-:-:S02]  /*6d230*/  IMAD.X R61, R61, 0x1, R2, P5 ;  /* 0x000000013d3d7824 */ /* 0x000fc400028e0602 */
[----:B------:R-:W-:Y:S02]  /*6d240*/  STL [R1+0x2dc4], R19 ;  /* 0x002dc41301007387 */ /* 0x000fe40000100800 */
[----:B------:R-:W-:Y:S01]  /*6d250*/  IMAD.X R32, R32, 0x1, R2, P4 ;  /* 0x0000000120207824 */ /* 0x000fe200020e0602 */
[----:B------:R-:W-:Y:S01]  /*6d260*/  STL [R1+0x2d98], R11 ;  /* 0x002d980b01007387 */ /* 0x000fe20000100800 */
[----:B------:R-:W-:Y:S02]  /*6d270*/  STL [R1+0x2dbc], R58 ;  /* 0x002dbc3a01007387 */ /* 0x000fe40000100800 */
[----:B------:R-:W-:Y:S02]  /*6d280*/  STL [R1+0x2d90], R59 ;  /* 0x002d903b01007387 */ /* 0x000fe40000100800 */
[----:B------:R0:W-:Y:S01]  /*6d290*/  STL [R1+0x2dac], R61 ;  /* 0x002dac3d01007387 */ /* 0x0001e20000100800 */
[----:B------:R-:W-:Y:S04]  /*6d2a0*/  STL [R1+0x2db4], R32 ;  /* 0x002db42001007387 */ /* 0x000fe80000100800 */
[----:B0-----:R-:W4:Y:S01]  /*6d2b0*/  LDL.LU R61, [R1+0x2d8c] ;  /* 0x002d8c00013d7983 */ /* 0x001f220000300800 */
[----:B------:R-:W-:-:S05]  /*6d2c0*/  IADD3 R33, P4, R33, R60, RZ ;  /* 0x0000003c21217210 */ /* 0x000fca0007f9e0ff */
[----:B------:R-:W-:Y:S01]  /*6d2d0*/  STL [R1+0x2d88], R33 ;  /* 0x002d882101007387 */ /* 0x000fe20000100800 */
[----:B--2---:R-:W-:-:S05]  /*6d2e0*/  IADD3 R45, P5, R45, R60, RZ ;  /* 0x0000003c2d2d7210 */ /* 0x004fca0007fbe0ff */
[----:B------:R0:W-:Y:S04]  /*6d2f0*/  STL [R1+0x2d80], R45 ;  /* 0x002d802d01007387 */ /* 0x0001e80000100800 */
[----:B0-----:R-:W2:Y:S01]  /*6d300*/  LDL.LU R45, [R1+0x2d60] ;  /* 0x002d6000012d7983 */ /* 0x001ea20000300800 */
[----:B---3--:R-:W-:-:S05]  /*6d310*/  IMAD.X R44, R44, 0x1, R2, P6 ;  /* 0x000000012c2c7824 */ /* 0x008fca00030e0602 */
[----:B------:R0:W-:Y:S01]  /*6d320*/  STL [R1+0x2da4], R44 ;  /* 0x002da42c01007387 */ /* 0x0001e20000100800 */
[----:B----4-:R-:W-:-:S03]  /*6d330*/  IADD3 R41, P6, R41, R60, RZ ;  /* 0x0000003c29297210 */ /* 0x010fc60007fde0ff */
[----:B0-----:R-:W3:Y:S04]  /*6d340*/  LDL.LU R44, [R1+0x2d84] ;  /* 0x002d8400012c7983 */ /* 0x001ee80000300800 */
[----:B------:R0:W-:Y:S01]  /*6d350*/  STL [R1+0x2d78], R41 ;  /* 0x002d782901007387 */ /* 0x0001e20000100800 */
[----:B------:R-:W-:-:S03]  /*6d360*/  IMAD.X R40, R40, 0x1, R2, P1 ;  /* 0x0000000128287824 */ /* 0x000fc600008e0602 */
[----:B0-----:R-:W4:Y:S02]  /*6d370*/  LDL.LU R41, [R1+0x2d58] ;  /* 0x002d580001297983 */ /* 0x001f240000300800 */
[----:B------:R0:W-:Y:S01]  /*6d380*/  STL [R1+0x2d9c], R40 ;  /* 0x002d9c2801007387 */ /* 0x0001e20000100800 */
[-C--:B------:R-:W-:Y:S01]  /*6d390*/  IADD3 R37, P1, R37, R60.reuse, RZ ;  /* 0x0000003c25257210 */ /* 0x080fe20007f3e0ff */
[----:B0-----:R-:W4:Y:S04]  /*6d3a0*/  LDL.LU R40, [R1+0x2d7c] ;  /* 0x002d7c0001287983 */ /* 0x001f280000300800 */
[----:B------:R0:W-:Y:S02]  /*6d3b0*/  STL [R1+0x2d70], R37 ;  /* 0x002d702501007387 */ /* 0x0001e40000100800 */
[--C-:B------:R-:W-:Y:S01]  /*6d3c0*/  IMAD.X R36, R36, 0x1, R2.reuse, P2 ;  /* 0x0000000124247824 */ /* 0x100fe200010e0602 */
[----:B0-----:R-:W4:Y:S04]  /*6d3d0*/  LDL.LU R37, [R1+0x2d50] ;  /* 0x002d500001257983 */ /* 0x001f280000300800 */
[----:B------:R0:W-:Y:S01]  /*6d3e0*/  STL [R1+0x2d94], R36 ;  /* 0x002d942401007387 */ /* 0x0001e20000100800 */
[----:B------:R-:W-:Y:S01]  /*6d3f0*/  IADD3 R3, P2, R3, R60, RZ ;  /* 0x0000003c03037210 */ /* 0x000fe20007f5e0ff */
[----:B0-----:R-:W4:Y:S01]  /*6d400*/  LDL.LU R36, [R1+0x2d74] ;  /* 0x002d740001247983 */ /* 0x001f220000300800 */
[----:B------:R-:W4:Y:S02]  /*6d410*/  LDL.LU R8, [R1+0x2d48] ;  /* 0x002d480001087983 */ /* 0x000f240000300800 */
[----:B------:R-:W4:Y:S02]  /*6d420*/  LDL.LU R5, [R1+0x2d6c] ;  /* 0x002d6c0001057983 */ /* 0x000f240000300800 */
[----:B------:R-:W4:Y:S01]  /*6d430*/  LDL.LU R18, [R1+0x2d40] ;  /* 0x002d400001127983 */ /* 0x000f220000300800 */
[----:B------:R0:W-:Y:S01]  /*6d440*/  STL [R1+0x2d68], R3 ;  /* 0x002d680301007387 */ /* 0x0001e20000100800 */
        /* <DEDUP_REMOVED lines=13> */
[----:B0-----:R-:W4:Y:S02]  /*6d520*/  LDL.LU R3, [R1+0x2d08] ;  /* 0x002d080001037983 */ /* 0x001f240000300800 */
[----:B------:R-:W-:-:S05]  /*6d530*/  IMAD.X R61, R61, 0x1, R2, P3 ;  /* 0x000000013d3d7824 */ /* 0x000fca00018e0602 */
[----:B------:R0:W-:Y:S04]  /*6d540*/  STL [R1+0x2d8c], R61 ;  /* 0x002d8c3d01007387 */ /* 0x0001e80000100800 */
[----:B0-----:R-:W4:Y:S01]  /*6d550*/  LDL.LU R61, [R1+0x2d2c] ;  /* 0x002d2c00013d7983 */ /* 0x001f220000300800 */
        /* <DEDUP_REMOVED lines=15> */
[-C--:B------:R-:W-:Y:S01]  /*6d650*/  IADD3 R8, P6, R8, R60.reuse, RZ ;  /* 0x0000003c08087210 */ /* 0x080fe20007fde0ff */
[----:B0-----:R-:W4:Y:S03]  /*6d660*/  LDL.LU R37, [R1+0x2cf0] ;  /* 0x002cf00001257983 */ /* 0x001f260000300800 */
[----:B------:R0:W-:Y:S02]  /*6d670*/  STL [R1+0x2d74], R36 ;  /* 0x002d742401007387 */ /* 0x0001e40000100800 */
[--C-:B------:R-:W-:Y:S01]  /*6d680*/  IMAD.X R5, R5, 0x1, R2.reuse, P1 ;  /* 0x0000000105057824 */ /* 0x100fe200008e0602 */
[-C--:B------:R-:W-:Y:S01]  /*6d690*/  IADD3 R18, P1, R18, R60.reuse, RZ ;  /* 0x0000003c12127210 */ /* 0x080fe20007f3e0ff */
[--C-:B------:R-:W-:Y:S01]  /*6d6a0*/  IMAD.X R4, R4, 0x1, R2.reuse, P2 ;  /* 0x0000000104047824 */ /* 0x100fe200010e0602 */
[-C--:B------:R-:W-:Y:S01]  /*6d6b0*/  IADD3 R17, P2, R17, R60.reuse, RZ ;  /* 0x0000003c11117210 */ /* 0x080fe20007f5e0ff */
[--C-:B------:R-:W-:Y:S01]  /*6d6c0*/  IMAD.X R14, R14, 0x1, R2.reuse, P3 ;  /* 0x000000010e0e7824 */ /* 0x100fe200018e0602 */
[-C--:B------:R-:W-:Y:S01]  /*6d6d0*/  IADD3 R16, P3, R16, R60.reuse, RZ ;  /* 0x0000003c10107210 */ /* 0x080fe20007f7e0ff */
[----:B0-----:R-:W4:Y:S01]  /*6d6e0*/  LDL.LU R36, [R1+0x2d14] ;  /* 0x002d140001247983 */ /* 0x001f220000300800 */
[----:B------:R-:W-:Y:S02]  /*6d6f0*/  STL [R1+0x2d48], R8 ;  /* 0x002d480801007387 */ /* 0x000fe40000100800 */
[----:B------:R-:W-:Y:S02]  /*6d700*/  STL [R1+0x2d6c], R5 ;  /* 0x002d6c0501007387 */ /* 0x000fe40000100800 */
[----:B------:R-:W-:Y:S02]  /*6d710*/  STL [R1+0x2d40], R18 ;  /* 0x002d401201007387 */ /* 0x000fe40000100800 */
[--C-:B------:R-:W-:Y:S01]  /*6d720*/  IMAD.X R13, R13, 0x1, R2.reuse, P4 ;  /* 0x000000010d0d7824 */ /* 0x100fe200020e0602 */
[----:B------:R-:W-:Y:S01]  /*6d730*/  STL [R1+0x2d64], R4 ;  /* 0x002d640401007387 */ /* 0x000fe20000100800 */
[-C--:B------:R-:W-:Y:S01]  /*6d740*/  IADD3 R15, P4, R15, R60.reuse, RZ ;  /* 0x0000003c0f0f7210 */ /* 0x080fe20007f9e0ff */
[----:B------:R-:W-:Y:S02]  /*6d750*/  STL [R1+0x2d38], R17 ;  /* 0x002d381101007387 */ /* 0x000fe40000100800 */
[--C-:B------:R-:W-:Y:S01]  /*6d760*/  IMAD.X R12, R12, 0x1, R2.reuse, P5 ;  /* 0x000000010c0c7824 */ /* 0x100fe200028e0602 */
[----:B------:R-:W-:Y:S01]  /*6d770*/  STL [R1+0x2d5c], R14 ;  /* 0x002d5c0e01007387 */ /* 0x000fe20000100800 */
[-C--:B------:R-:W-:Y:S01]  /*6d780*/  IADD3 R19, P5, R19, R60.reuse, RZ ;  /* 0x0000003c13137210 */ /* 0x080fe20007fbe0ff */
[----:B------:R-:W-:Y:S02]  /*6d790*/  STL [R1+0x2d30], R16 ;  /* 0x002d301001007387 */ /* 0x000fe40000100800 */
[--C-:B------:R-:W-:Y:S01]  /*6d7a0*/  IMAD.X R11, R11, 0x1, R2.reuse, P6 ;  /* 0x000000010b0b7824 */ /* 0x100fe200030e0602 */
[----:B------:R-:W-:Y:S01]  /*6d7b0*/  STL [R1+0x2d54], R13 ;  /* 0x002d540d01007387 */ /* 0x000fe20000100800 */
[----:B------:R-:W-:Y:S01]  /*6d7c0*/  IADD3 R58, P6, R58, R60, RZ ;  /* 0x0000003c3a3a7210 */ /* 0x000fe20007fde0ff */
[----:B------:R-:W-:Y:S02]  /*6d7d0*/  STL [R1+0x2d28], R15 ;  /* 0x002d280f01007387 */ /* 0x000fe40000100800 */
[----:B------:R-:W-:-:S02]  /*6d7e0*/  IMAD.X R59, R59, 0x1, R2, P1 ;  /* 0x000000013b3b7824 */ /* 0x000fc400008e0602 */
[--C-:B------:R-:W-:Y:S01]  /*6d7f0*/  IMAD.X R33, R33, 0x1, R2.reuse, P2 ;  /* 0x0000000121217824 */ /* 0x100fe200010e0602 */
[----:B------:R-:W-:Y:S01]  /*6d800*/  STL [R1+0x2d4c], R12 ;  /* 0x002d4c0c01007387 */ /* 0x000fe20000100800 */
[-C--:B------:R-:W-:Y:S01]  /*6d810*/  IADD3 R3, P2, R3, R60.reuse, RZ ;  /* 0x0000003c03037210 */ /* 0x080fe20007f5e0ff */
[----:B------:R-:W-:Y:S01]  /*6d820*/  STL [R1+0x2d20], R19 ;  /* 0x002d201301007387 */ /* 0x000fe20000100800 */
[----:B------:R-:W-:Y:S01]  /*6d830*/  IADD3 R32, P1, R32, R60, RZ ;  /* 0x0000003c20207210 */ /* 0x000fe20007f3e0ff */
[----:B------:R-:W-:Y:S01]  /*6d840*/  STL [R1+0x2d44], R11 ;  /* 0x002d440b01007387 */ /* 0x000fe20000100800 */
[----:B------:R-:W-:Y:S02]  /*6d850*/  STL [R1+0x2d18], R58 ;  /* 0x002d183a01007387 */ /* 0x000fe40000100800 */
[----:B------:R-:W-:Y:S02]  /*6d860*/  STL [R1+0x2d3c], R59 ;  /* 0x002d3c3b01007387 */ /* 0x000fe40000100800 */
[----:B------:R0:W-:Y:S01]  /*6d870*/  STL [R1+0x2d08], R3 ;  /* 0x002d080301007387 */ /* 0x0001e20000100800 */
[----:B------:R-:W-:Y:S01]  /*6d880*/  STL [R1+0x2d10], R32 ;  /* 0x002d102001007387 */ /* 0x000fe20000100800 */
[----:B------:R-:W-:-:S03]  /*6d890*/  IMAD.X R61, R61, 0x1, R2, P3 ;  /* 0x000000013d3d7824 */ /* 0x000fc600018e0602 */
[----:B0-----:R-:W4:Y:S01]  /*6d8a0*/  LDL.LU R3, [R1+0x2ce8] ;  /* 0x002ce80001037983 */ /* 0x001f220000300800 */
[----:B------:R-:W-:Y:S02]  /*6d8b0*/  STL [R1+0x2d34], R33 ;  /* 0x002d342101007387 */ /* 0x000fe40000100800 */
[----:B------:R0:W-:Y:S02]  /*6d8c0*/  STL [R1+0x2d2c], R61 ;  /* 0x002d2c3d01007387 */ /* 0x0001e40000100800 */
        /* <DEDUP_REMOVED lines=15> */
[----:B------:R-:W-:Y:S01]  /*6d9c0*/  IMAD.X R36, R36, 0x1, R2, P6 ;  /* 0x0000000124247824 */ /* 0x000fe200030e0602 */
        /* <DEDUP_REMOVED lines=18> */
[----:B0-----:R-:W4:Y:S01]  /*6daf0*/  LDL.LU R36, [R1+0x2cb4] ;  /* 0x002cb40001247983 */ /* 0x001f220000300800 */
[----:B------:R-:W-:-:S05]  /*6db00*/  IADD3 R3, P6, R3, R60, RZ ;  /* 0x0000003c03037210 */ /* 0x000fca0007fde0ff */
[----:B------:R0:W-:Y:S01]  /*6db10*/  STL [R1+0x2ce8], R3 ;  /* 0x002ce80301007387 */ /* 0x0001e20000100800 */
[----:B------:R-:W-:-:S03]  /*6db20*/  IMAD.X R61, R61, 0x1, R2, P1 ;  /* 0x000000013d3d7824 */ /* 0x000fc600008e0602 */
[----:B0-----:R-:W4:Y:S02]  /*6db30*/  LDL.LU R3, [R1+0x2c88] ;  /* 0x002c880001037983 */ /* 0x001f240000300800 */
        /* <DEDUP_REMOVED lines=14> */
[--C-:B------:R-:W-:Y:S01]  /*6dc20*/  IMAD.X R8, R8, 0x1, R2.reuse, P4 ;  /* 0x0000000108087824 */ /* 0x100fe200020e0602 */
[----:B0-----:R-:W4:Y:S03]  /*6dc30*/  LDL.LU R40, [R1+0x2c9c] ;  /* 0x002c9c0001287983 */ /* 0x001f260000300800 */
[----:B------:R0:W-:Y:S01]  /*6dc40*/  STL [R1+0x2cd0], R37 ;  /* 0x002cd02501007387 */ /* 0x0001e20000100800 */
[-C--:B------:R-:W-:Y:S01]  /*6dc50*/  IADD3 R5, P4, R5, R60.reuse, RZ ;  /* 0x0000003c05057210 */ /* 0x080fe20007f9e0ff */
[--C-:B------:R-:W-:Y:S01]  /*6dc60*/  IMAD.X R18, R18, 0x1, R2.reuse, P5 ;  /* 0x0000000112127824 */ /* 0x100fe200028e0602 */
[-C--:B------:R-:W-:Y:S01]  /*6dc70*/  IADD3 R4, P5, R4, R60.reuse, RZ ;  /* 0x0000003c04047210 */ /* 0x080fe20007fbe0ff */
[--C-:B------:R-:W-:Y:S01]  /*6dc80*/  IMAD.X R17, R17, 0x1, R2.reuse, P6 ;  /* 0x0000000111117824 */ /* 0x100fe200030e0602 */
[-C--:B------:R-:W-:Y:S01]  /*6dc90*/  IADD3 R14, P6, R14, R60.reuse, RZ ;  /* 0x0000003c0e0e7210 */ /* 0x080fe20007fde0ff */
[--C-:B------:R-:W-:Y:S01]  /*6dca0*/  IMAD.X R16, R16, 0x1, R2.reuse, P1 ;  /* 0x0000000110107824 */ /* 0x100fe200008e0602 */
[----:B0-----:R-:W4:Y:S01]  /*6dcb0*/  LDL.LU R37, [R1+0x2c70] ;  /* 0x002c700001257983 */ /* 0x001f220000300800 */
[----:B------:R-:W-:Y:S02]  /*6dcc0*/  STL [R1+0x2cf4], R8 ;  /* 0x002cf40801007387 */ /* 0x000fe40000100800 */
[----:B------:R-:W-:Y:S02]  /*6dcd0*/  STL [R1+0x2cc8], R5 ;  /* 0x002cc80501007387 */ /* 0x000fe40000100800 */
[----:B------:R-:W-:Y:S01]  /*6dce0*/  STL [R1+0x2cec], R18 ;  /* 0x002cec1201007387 */ /* 0x000fe20000100800 */
[----:B------:R-:W-:Y:S01]  /*6dcf0*/  IADD3 R13, P1, R13, R60, RZ ;  /* 0x0000003c0d0d7210 */ /* 0x000fe20007f3e0ff */
        /* <DEDUP_REMOVED lines=18> */
[----:B------:R-:W-:Y:S01]  /*6de20*/  STL [R1+0x2c98], R59 ;  /* 0x002c983b01007387 */ /* 0x000fe20000100800 */
[-C--:B------:R-:W-:Y:S01]  /*6de30*/  IADD3 R33, P5, R33, R60.reuse, RZ ;  /* 0x0000003c21217210 */ /* 0x080fe20007fbe0ff */
[----:B------:R0:W-:Y:S01]  /*6de40*/  STL [R1+0x2cb4], R36 ;  /* 0x002cb42401007387 */ /* 0x0001e20000100800 */
[----:B------:R-:W-:Y:S01]  /*6de50*/  STL [R1+0x2cbc], R32 ;  /* 0x002cbc2001007387 */ /* 0x000fe20000100800 */
[----:B------:R-:W-:-:S02]  /*6de60*/  IADD3 R3, P6, R3, R60, RZ ;  /* 0x0000003c03037210 */ /* 0x000fc40007fde0ff */
[----:B0-----:R-:W4:Y:S01]  /*6de70*/  LDL.LU R36, [R1+0x2c94] ;  /* 0x002c940001247983 */ /* 0x001f220000300800 */
[----:B------:R-:W-:Y:S02]  /*6de80*/  STL [R1+0x2c90], R33 ;  /* 0x002c902101007387 */ /* 0x000fe40000100800 */
[----:B------:R0:W-:Y:S02]  /*6de90*/  STL [R1+0x2c88], R3 ;  /* 0x002c880301007387 */ /* 0x0001e40000100800 */
[----:B------:R-:W-:Y:S01]  /*6dea0*/  IMAD.X R61, R61, 0x1, R2, P1 ;  /* 0x000000013d3d7824 */ /* 0x000fe200008e0602 */
[----:B0-----:R-:W4:Y:S04]  /*6deb0*/  LDL.LU R3, [R1+0x2c68] ;  /* 0x002c680001037983 */ /* 0x001f280000300800 */
        /* <DEDUP_REMOVED lines=34> */
[----:B------:R0:W-:Y:S01]  /*6e0e0*/  STL [R1+0x2c94], R36 ;  /* 0x002c942401007387 */ /* 0x0001e20000100800 */
[----:B------:R-:W-:-:S03]  /*6e0f0*/  IADD3 R3, P4, R3, R60, RZ ;  /* 0x0000003c03037210 */ /* 0x000fc60007f9e0ff */
[----:B0-----:R-:W4:Y:S02]  /*6e100*/  LDL.LU R36, [R1+0x2c34] ;  /* 0x002c340001247983 */ /* 0x001f240000300800 */
        /* <DEDUP_REMOVED lines=13> */
[--C-:B------:R-:W-:Y:S01]  /*6e1e0*/  IMAD.X R40, R40, 0x1, R2.reuse, P1 ;  /* 0x0000000128287824 */ /* 0x100fe200008e0602 */
[-C--:B------:R-:W-:Y:S01]  /*6e1f0*/  IADD3 R8, P1, R8, R60.reuse, RZ ;  /* 0x0000003c08087210 */ /* 0x080fe20007f3e0ff */
[--C-:B------:R-:W-:Y:S01]  /*6e200*/  IMAD.X R5, R5, 0x1, R2.reuse, P2 ;  /* 0x0000000105057824 */ /* 0x100fe200010e0602 */
[----:B0-----:R-:W4:Y:S01]  /*6e210*/  LDL.LU R41, [R1+0x2bf8] ;  /* 0x002bf80001297983 */ /* 0x001f220000300800 */
[-C--:B------:R-:W-:Y:S01]  /*6e220*/  IADD3 R18, P2, R18, R60.reuse, RZ ;  /* 0x0000003c12127210 */ /* 0x080fe20007f5e0ff */
[----:B------:R0:W-:Y:S02]  /*6e230*/  STL [R1+0x2c7c], R40 ;  /* 0x002c7c2801007387 */ /* 0x0001e40000100800 */
[--C-:B------:R-:W-:Y:S01]  /*6e240*/  IMAD.X R4, R4, 0x1, R2.reuse, P3 ;  /* 0x0000000104047824 */ /* 0x100fe200018e0602 */
[-C--:B------:R-:W-:Y:S01]  /*6e250*/  IADD3 R17, P3, R17, R60.reuse, RZ ;  /* 0x0000003c11117210 */ /* 0x080fe20007f7e0ff */
        /* <DEDUP_REMOVED lines=9> */
[----:B------:R-:W-:Y:S02]  /*6e2f0*/  STL [R1+0x2c40], R17 ;  /* 0x002c401101007387 */ /* 0x000fe40000100800 */
[----:B------:R-:W-:-:S02]  /*6e300*/  IMAD.X R12, R12, 0x1, R2, P6 ;  /* 0x000000010c0c7824 */ /* 0x000fc400030e0602 */
[----:B------:R-:W-:Y:S01]  /*6e310*/  STL [R1+0x2c64], R14 ;  /* 0x002c640e01007387 */ /* 0x000fe20000100800 */
[-C--:B------:R-:W-:Y:S01]  /*6e320*/  IADD3 R19, P6, R19, R60.reuse, RZ ;  /* 0x0000003c13137210 */ /* 0x080fe20007fde0ff */
[----:B------:R-:W-:Y:S01]  /*6e330*/  STL [R1+0x2c38], R16 ;  /* 0x002c381001007387 */ /* 0x000fe20000100800 */
[--C-:B------:R-:W-:Y:S02]  /*6e340*/  IMAD.X R11, R11, 0x1, R2.reuse, P1 ;  /* 0x000000010b0b7824 */ /* 0x100fe400008e0602 */
[----:B------:R-:W-:Y:S01]  /*6e350*/  STL [R1+0x2c5c], R13 ;  /* 0x002c5c0d01007387 */ /* 0x000fe20000100800 */
[----:B------:R-:W-:Y:S01]  /*6e360*/  IADD3 R58, P1, R58, R60, RZ ;  /* 0x0000003c3a3a7210 */ /* 0x000fe20007f3e0ff */
[----:B------:R-:W-:Y:S01]  /*6e370*/  STL [R1+0x2c30], R15 ;  /* 0x002c300f01007387 */ /* 0x000fe20000100800 */
[--C-:B------:R-:W-:Y:S02]  /*6e380*/  IMAD.X R59, R59, 0x1, R2.reuse, P2 ;  /* 0x000000013b3b7824 */ /* 0x100fe400010e0602 */
[----:B------:R-:W-:-:S02]  /*6e390*/  IMAD.X R33, R33, 0x1, R2, P3 ;  /* 0x0000000121217824 */ /* 0x000fc400018e0602 */
[----:B------:R-:W-:Y:S01]  /*6e3a0*/  STL [R1+0x2c54], R12 ;  /* 0x002c540c01007387 */ /* 0x000fe20000100800 */
[-C--:B------:R-:W-:Y:S01]  /*6e3b0*/  IADD3 R37, P3, R37, R60.reuse, RZ ;  /* 0x0000003c25257210 */ /* 0x080fe20007f7e0ff */
[----:B------:R-:W-:Y:S01]  /*6e3c0*/  STL [R1+0x2c28], R19 ;  /* 0x002c281301007387 */ /* 0x000fe20000100800 */
[-C--:B------:R-:W-:Y:S01]  /*6e3d0*/  IADD3 R32, P2, R32, R60.reuse, RZ ;  /* 0x0000003c20207210 */ /* 0x080fe20007f5e0ff */
[----:B------:R-:W-:Y:S02]  /*6e3e0*/  STL [R1+0x2c4c], R11 ;  /* 0x002c4c0b01007387 */ /* 0x000fe40000100800 */
[----:B------:R-:W-:Y:S01]  /*6e3f0*/  STL [R1+0x2c20], R58 ;  /* 0x002c203a01007387 */ /* 0x000fe20000100800 */
[----:B------:R-:W-:Y:S01]  /*6e400*/  STL [R1+0x2c44], R59 ;  /* 0x002c443b01007387 */ /* 0x000fe20000100800 */
[----:B------:R0:W-:Y:S02]  /*6e410*/  STL [R1+0x2c10], R37 ;  /* 0x002c102501007387 */ /* 0x0001e40000100800 */
[----:B------:R-:W-:Y:S02]  /*6e420*/  STL [R1+0x2c18], R32 ;  /* 0x002c182001007387 */ /* 0x000fe40000100800 */
[--C-:B------:R-:W-:Y:S01]  /*6e430*/  IMAD.X R36, R36, 0x1, R2.reuse, P4 ;  /* 0x0000000124247824 */ /* 0x100fe200020e0602 */
[----:B0-----:R-:W4:Y:S01]  /*6e440*/  LDL.LU R37, [R1+0x2bf0] ;  /* 0x002bf00001257983 */ /* 0x001f220000300800 */
[----:B------:R-:W-:Y:S03]  /*6e450*/  STL [R1+0x2c3c], R33 ;  /* 0x002c3c2101007387 */ /* 0x000fe60000100800 */
[----:B------:R0:W-:Y:S01]  /*6e460*/  STL [R1+0x2c34], R36 ;  /* 0x002c342401007387 */ /* 0x0001e20000100800 */
[-C--:B------:R-:W-:Y:S01]  /*6e470*/  IADD3 R3, P4, R3, R60.reuse, RZ ;  /* 0x0000003c03037210 */ /* 0x080fe20007f9e0ff */
[----:B0-----:R-:W4:Y:S04]  /*6e480*/  LDL.LU R36, [R1+0x2c14] ;  /* 0x002c140001247983 */ /* 0x001f280000300800 */
        /* <DEDUP_REMOVED lines=50> */
[-C--:B----4-:R-:W-:Y:S01]  /*6e7b0*/  IADD3 R41, P4, R41, R60.reuse, RZ ;  /* 0x0000003c29297210 */ /* 0x090fe20007f9e0ff */
[--C-:B------:R-:W-:Y:S01]  /*6e7c0*/  IMAD.X R8, R8, 0x1, R2.reuse, P5 ;  /* 0x0000000108087824 */ /* 0x100fe200028e0602 */
[-C--:B------:R-:W-:Y:S01]  /*6e7d0*/  IADD3 R5, P5, R5, R60.reuse, RZ ;  /* 0x0000003c05057210 */ /* 0x080fe20007fbe0ff */
[----:B0-----:R-:W3:Y:S01]  /*6e7e0*/  LDL.LU R44, [R1+0x2ba4] ;  /* 0x002ba400012c7983 */ /* 0x001ee20000300800 */
[--C-:B------:R-:W-:Y:S02]  /*6e7f0*/  IMAD.X R18, R18, 0x1, R2.reuse, P6 ;  /* 0x0000000112127824 */ /* 0x100fe400030e0602 */
        /* <DEDUP_REMOVED lines=11> */
[----:B------:R-:W-:Y:S01]  /*6e8b0*/  STL [R1+0x2bc8], R4 ;  /* 0x002bc80401007387 */ /* 0x000fe20000100800 */
        /* <DEDUP_REMOVED lines=11> */
[--C-:B------:R-:W-:Y:S01]  /*6e970*/  IMAD.X R40, R40, 0x1, R2.reuse, P1 ;  /* 0x0000000128287824 */ /* 0x100fe200008e0602 */
[----:B------:R-:W-:Y:S01]  /*6e980*/  STL [R1+0x2bd4], R19 ;  /* 0x002bd41301007387 */ /* 0x000fe20000100800 */
[----:B------:R-:W-:-:S02]  /*6e990*/  IMAD.X R32, R32, 0x1, R2, P6 ;  /* 0x0000000120207824 */ /* 0x000fc400030e0602 */
[----:B------:R-:W-:Y:S01]  /*6e9a0*/  STL [R1+0x2ba8], R11 ;  /* 0x002ba80b01007387 */ /* 0x000fe20000100800 */
[-C--:B------:R-:W-:Y:S01]  /*6e9b0*/  IADD3 R33, P6, R33, R60.reuse, RZ ;  /* 0x0000003c21217210 */ /* 0x080fe20007fde0ff */
[----:B------:R-:W-:Y:S01]  /*6e9c0*/  STL [R1+0x2bcc], R58 ;  /* 0x002bcc3a01007387 */ /* 0x000fe20000100800 */
[----:B------:R-:W-:Y:S02]  /*6e9d0*/  STL [R1+0x2ba0], R59 ;  /* 0x002ba03b01007387 */ /* 0x000fe40000100800 */
[----:B------:R0:W-:Y:S02]  /*6e9e0*/  STL [R1+0x2bbc], R40 ;  /* 0x002bbc2801007387 */ /* 0x0001e40000100800 */
[----:B------:R-:W-:Y:S01]  /*6e9f0*/  STL [R1+0x2bc4], R32 ;  /* 0x002bc42001007387 */ /* 0x000fe20000100800 */
[-C--:B------:R-:W-:Y:S01]  /*6ea00*/  IADD3 R37, P1, R37, R60.reuse, RZ ;  /* 0x0000003c25257210 */ /* 0x080fe20007f3e0ff */
[----:B0-----:R-:W4:Y:S01]  /*6ea10*/  LDL.LU R40, [R1+0x2b9c] ;  /* 0x002b9c0001287983 */ /* 0x001f220000300800 */
[----:B------:R-:W-:Y:S03]  /*6ea20*/  STL [R1+0x2b98], R33 ;  /* 0x002b982101007387 */ /* 0x000fe60000100800 */
[----:B------:R0:W-:Y:S02]  /*6ea30*/  STL [R1+0x2b90], R37 ;  /* 0x002b902501007387 */ /* 0x0001e40000100800 */
[--C-:B------:R-:W-:Y:S01]  /*6ea40*/  IMAD.X R36, R36, 0x1, R2.reuse, P2 ;  /* 0x0000000124247824 */ /* 0x100fe200010e0602 */
[----:B0-----:R-:W4:Y:S04]  /*6ea50*/  LDL.LU R37, [R1+0x2b70] ;  /* 0x002b700001257983 */ /* 0x001f280000300800 */
        /* <DEDUP_REMOVED lines=14> */
[----:B0-----:R-:W3:Y:S01]  /*6eb40*/  LDL.LU R44, [R1+0x2b84] ;  /* 0x002b8400012c7983 */ /* 0x001ee20000300800 */
        /* <DEDUP_REMOVED lines=36> */
[--C-:B---3--:R-:W-:Y:S01]  /*6ed90*/  IMAD.X R44, R44, 0x1, R2.reuse, P2 ;  /* 0x000000012c2c7824 */ /* 0x108fe200010e0602 */
[-C--:B----4-:R-:W-:Y:S01]  /*6eda0*/  IADD3 R8, P2, R8, R60.reuse, RZ ;  /* 0x0000003c08087210 */ /* 0x090fe20007f5e0ff */
[--C-:B------:R-:W-:Y:S01]  /*6edb0*/  IMAD.X R5, R5, 0x1, R2.reuse, P3 ;  /* 0x0000000105057824 */ /* 0x100fe200018e0602 */
[-C--:B------:R-:W-:Y:S02]  /*6edc0*/  IADD3 R18, P3, R18, R60.reuse, RZ ;  /* 0x0000003c12127210 */ /* 0x080fe40007f7e0ff */
[----:B------:R0:W-:Y:S01]  /*6edd0*/  STL [R1+0x2b84], R44 ;  /* 0x002b842c01007387 */ /* 0x0001e20000100800 */
[--C-:B------:R-:W-:Y:S01]  /*6ede0*/  IMAD.X R4, R4, 0x1, R2.reuse, P4 ;  /* 0x0000000104047824 */ /* 0x100fe200020e0602 */
[-C--:B------:R-:W-:Y:S01]  /*6edf0*/  IADD3 R17, P4, R17, R60.reuse, RZ ;  /* 0x0000003c11117210 */ /* 0x080fe20007f9e0ff */
[--C-:B------:R-:W-:Y:S01]  /*6ee00*/  IMAD.X R14, R14, 0x1, R2.reuse, P5 ;  /* 0x000000010e0e7824 */ /* 0x100fe200028e0602 */
[-C--:B------:R-:W-:Y:S01]  /*6ee10*/  IADD3 R16, P5, R16, R60.reuse, RZ ;  /* 0x0000003c10107210 */ /* 0x080fe20007fbe0ff */
[--C-:B------:R-:W-:Y:S01]  /*6ee20*/  IMAD.X R13, R13, 0x1, R2.reuse, P6 ;  /* 0x000000010d0d7824 */ /* 0x100fe200030e0602 */
[----:B------:R-:W-:Y:S01]  /*6ee30*/  IADD3 R15, P6, R15, R60, RZ ;  /* 0x0000003c0f0f7210 */ /* 0x000fe20007fde0ff */
[----:B0-----:R-:W3:Y:S01]  /*6ee40*/  LDL.LU R44, [R1+0x2b24] ;  /* 0x002b2400012c7983 */ /* 0x001ee20000300800 */
        /* <DEDUP_REMOVED lines=44> */
[----:B---3--:R-:W-:-:S03]  /*6f110*/  IMAD.X R44, R44, 0x1, R2, P2 ;  /* 0x000000012c2c7824 */ /* 0x008fc600010e0602 */
[----:B------:R-:W3:Y:S01]  /*6f120*/  LDL.LU R8, [R1+0x2b04] ;  /* 0x002b040001087983 */ /* 0x000ee20000300800 */
[----:B------:R-:W3:Y:S03]  /*6f130*/  LDL.LU R5, [R1+0x2ad8] ;  /* 0x002ad80001057983 */ /* 0x000ee60000300800 */
[----:B------:R-:W3:Y:S01]  /*6f140*/  LDL.LU R18, [R1+0x2afc] ;  /* 0x002afc0001127983 */ /* 0x000ee20000300800 */
[----:B------:R0:W-:Y:S02]  /*6f150*/  STL [R1+0x2b24], R44 ;  /* 0x002b242c01007387 */ /* 0x0001e40000100800 */
        /* <DEDUP_REMOVED lines=14> */
[----:B----4-:R-:W-:-:S05]  /*6f240*/  IADD3 R41, P2, R41, R60, RZ ;  /* 0x0000003c29297210 */ /* 0x010fca0007f5e0ff */
        /* <DEDUP_REMOVED lines=21> */
[-C--:B------:R-:W-:Y:S01]  /*6f3a0*/  IADD3 R5, P6, R5, R60.reuse, RZ ;  /* 0x0000003c05057210 */ /* 0x080fe20007fde0ff */
[--C-:B------:R-:W-:Y:S01]  /*6f3b0*/  IMAD.X R18, R18, 0x1, R2.reuse, P1 ;  /* 0x0000000112127824 */ /* 0x100fe200008e0602 */
[-C--:B------:R-:W-:Y:S01]  /*6f3c0*/  IADD3 R4, P1, R4, R60.reuse, RZ ;  /* 0x0000003c04047210 */ /* 0x080fe20007f3e0ff */
        /* <DEDUP_REMOVED lines=27> */
[----:B------:R0:W-:Y:S01]  /*6f580*/  STL [R1+0x2ac4], R44 ;  /* 0x002ac42c01007387 */ /* 0x0001e20000100800 */
[-C--:B----4-:R-:W-:Y:S01]  /*6f590*/  IADD3 R41, P2, R41, R60.reuse, RZ ;  /* 0x0000003c29297210 */ /* 0x090fe20007f5e0ff */
[----:B------:R-:W-:Y:S04]  /*6f5a0*/  STL [R1+0x2acc], R32 ;  /* 0x002acc2001007387 */ /* 0x000fe80000100800 */
[----:B0-----:R-:W3:Y:S01]  /*6f5b0*/  LDL.LU R44, [R1+0x2aa4] ;  /* 0x002aa400012c7983 */ /* 0x001ee20000300800 */
[----:B------:R-:W-:Y:S02]  /*6f5c0*/  STL [R1+0x2aa0], R33 ;  /* 0x002aa02101007387 */ /* 0x000fe40000100800 */
[--C-:B------:R-:W-:Y:S01]  /*6f5d0*/  IMAD.X R40, R40, 0x1, R2.reuse, P3 ;  /* 0x0000000128287824 */ /* 0x100fe200018e0602 */
[----:B------:R0:W-:Y:S04]  /*6f5e0*/  STL [R1+0x2a98], R41 ;  /* 0x002a982901007387 */ /* 0x0001e80000100800 */
[----:B0-----:R-:W4:Y:S01]  /*6f5f0*/  LDL.LU R41, [R1+0x2a78] ;  /* 0x002a780001297983 */ /* 0x001f220000300800 */
[-C--:B------:R-:W-:Y:S01]  /*6f600*/  IADD3 R37, P3, R37, R60.reuse, RZ ;  /* 0x0000003c25257210 */ /* 0x080fe20007f7e0ff */
[----:B------:R0:W-:Y:S02]  /*6f610*/  STL [R1+0x2abc], R40 ;  /* 0x002abc2801007387 */ /* 0x0001e40000100800 */
        /* <DEDUP_REMOVED lines=12> */
[----:B------:R-:W4:Y:S02]  /*6f6e0*/  LDL.LU R8, [R1+0x2a60] ;  /* 0x002a600001087983 */ /* 0x000f240000300800 */
[----:B------:R-:W4:Y:S02]  /*6f6f0*/  LDL.LU R5, [R1+0x2a84] ;  /* 0x002a840001057983 */ /* 0x000f240000300800 */
[----:B------:R-:W4:Y:S01]  /*6f700*/  LDL.LU R18, [R1+0x2a58] ;  /* 0x002a580001127983 */ /* 0x000f220000300800 */
[----:B--2---:R-:W-:-:S05]  /*6f710*/  IADD3 R45, P5, R45, R60, RZ ;  /* 0x0000003c2d2d7210 */ /* 0x004fca0007fbe0ff */
[----:B------:R0:W-:Y:S01]  /*6f720*/  STL [R1+0x2a80], R45 ;  /* 0x002a802d01007387 */ /* 0x0001e20000100800 */
        /* <DEDUP_REMOVED lines=13> */
[----:B0-----:R-:W2:Y:S02]  /*6f800*/  LDL.LU R45, [R1+0x2a20] ;  /* 0x002a2000012d7983 */ /* 0x001ea40000300800 */
        /* <DEDUP_REMOVED lines=17> */
[--C-:B------:R-:W-:Y:S01]  /*6f920*/  IMAD.X R61, R61, 0x1, R2.reuse, P3 ;  /* 0x000000013d3d7824 */ /* 0x100fe200018e0602 */
[----:B0-----:R-:W4:Y:S04]  /*6f930*/  LDL.LU R3, [R1+0x2a08] ;  /* 0x002a080001037983 */ /* 0x001f280000300800 */
[----:B------:R0:W-:Y:S02]  /*6f940*/  STL [R1+0x2a8c], R61 ;  /* 0x002a8c3d01007387 */ /* 0x0001e40000100800 */
[----:B0-----:R-:W4:Y:S01]  /*6f950*/  LDL.LU R61, [R1+0x2a2c] ;  /* 0x002a2c00013d7983 */ /* 0x001f220000300800 */
[-C--:B------:R-:W-:Y:S01]  /*6f960*/  IADD3 R8, P3, R8, R60.reuse, RZ ;  /* 0x0000003c08087210 */ /* 0x080fe20007f7e0ff */
[----:B------:R-:W-:Y:S01]  /*6f970*/  IMAD.X R5, R5, 0x1, R2, P4 ;  /* 0x0000000105057824 */ /* 0x000fe200020e0602 */
[----:B------:R-:W-:-:S03]  /*6f980*/  IADD3 R18, P4, R18, R60, RZ ;  /* 0x0000003c12127210 */ /* 0x000fc60007f9e0ff */
[----:B------:R-:W-:Y:S01]  /*6f990*/  STL [R1+0x2a60], R8 ;  /* 0x002a600801007387 */ /* 0x000fe20000100800 */
[----:B------:R-:W-:Y:S02]  /*6f9a0*/  STL [R1+0x2a84], R5 ;  /* 0x002a840501007387 */ /* 0x000fe40000100800 */
[----:B------:R-:W-:Y:S02]  /*6f9b0*/  STL [R1+0x2a58], R18 ;  /* 0x002a581201007387 */ /* 0x000fe40000100800 */
[--C-:B--2---:R-:W-:Y:S01]  /*6f9c0*/  IMAD.X R4, R4, 0x1, R2.reuse, P5 ;  /* 0x0000000104047824 */ /* 0x104fe200028e0602 */
        /* <DEDUP_REMOVED lines=25> */
[----:B------:R-:W-:Y:S04]  /*6fb60*/  STL [R1+0x2a28], R32 ;  /* 0x002a282001007387 */ /* 0x000fe80000100800 */
[----:B0-----:R-:W2:Y:S01]  /*6fb70*/  LDL.LU R45, [R1+0x2a00] ;  /* 0x002a0000012d7983 */ /* 0x001ea20000300800 */
[----:B------:R-:W-:Y:S02]  /*6fb80*/  STL [R1+0x2a4c], R33 ;  /* 0x002a4c2101007387 */ /* 0x000fe40000100800 */
        /* <DEDUP_REMOVED lines=242> */
[-C--:B------:R-:W-:Y:S01]  /*70ab0*/  IADD3 R5, P2, R5, R60.reuse, RZ ;  /* 0x0000003c05057210 */ /* 0x080fe20007f5e0ff */
[----:B0-----:R-:W4:Y:S01]  /*70ac0*/  LDL.LU R40, [R1+0x28bc] ;  /* 0x0028bc0001287983 */ /* 0x001f220000300800 */
        /* <DEDUP_REMOVED lines=27> */
[----:B------:R-:W-:Y:S02]  /*70c80*/  STL [R1+0x28c0], R11 ;  /* 0x0028c00b01007387 */ /* 0x000fe40000100800 */
[----:B------:R-:W-:Y:S01]  /*70c90*/  STL [R1+0x28e4], R58 ;  /* 0x0028e43a01007387 */ /* 0x000fe20000100800 */
[----:B------:R-:W-:Y:S01]  /*70ca0*/  STL [R1+0x28b8], R59 ;  /* 0x0028b83b01007387 */ /* 0x000fe20000100800 */
[-C--:B------:R-:W-:Y:S01]  /*70cb0*/  IADD3 R33, P3, R33, R60.reuse, RZ ;  /* 0x0000003c21217210 */ /* 0x080fe20007f7e0ff */
[----:B------:R0:W-:Y:S02]  /*70cc0*/  STL [R1+0x28d4], R36 ;  /* 0x0028d42401007387 */ /* 0x0001e40000100800 */
[----:B------:R-:W-:Y:S01]  /*70cd0*/  STL [R1+0x28dc], R32 ;  /* 0x0028dc2001007387 */ /* 0x000fe20000100800 */
[-C--:B------:R-:W-:Y:S01]  /*70ce0*/  IADD3 R3, P4, R3, R60.reuse, RZ ;  /* 0x0000003c03037210 */ /* 0x080fe20007f9e0ff */
[----:B0-----:R-:W4:Y:S01]  /*70cf0*/  LDL.LU R36, [R1+0x28b4] ;  /* 0x0028b40001247983 */ /* 0x001f220000300800 */
[----:B------:R-:W-:Y:S03]  /*70d00*/  STL [R1+0x28b0], R33 ;  /* 0x0028b02101007387 */ /* 0x000fe60000100800 */
        /* <DEDUP_REMOVED lines=148> */
[--C-:B------:R-:W-:Y:S01]  /*71650*/  IMAD.X R8, R8, 0x1, R2.reuse, P3 ;  /* 0x0000000108087824 */ /* 0x100fe200018e0602 */
[-C--:B------:R-:W-:Y:S01]  /*71660*/  IADD3 R5, P3, R5, R60.reuse, RZ ;  /* 0x0000003c05057210 */ /* 0x080fe20007f7e0ff */
[--C-:B------:R-:W-:Y:S01]  /*71670*/  IMAD.X R18, R18, 0x1, R2.reuse, P4 ;  /* 0x0000000112127824 */ /* 0x100fe200020e0602 */
        /* <DEDUP_REMOVED lines=125> */
[----:B------:R-:W-:Y:S01]  /*71e50*/  IMAD.X R40, R40, 0x1, R2, P3 ;  /* 0x0000000128287824 */ /* 0x000fe200018e0602 */
[----:B0-----:R-:W4:Y:S01]  /*71e60*/  LDL.LU R41, [R1+0x2718] ;  /* 0x0027180001297983 */ /* 0x001f220000300800 */
[----:B------:R-:W-:Y:S03]  /*71e70*/  STL [R1+0x2764], R33 ;  /* 0x0027642101007387 */ /* 0x000fe60000100800 */
        /* <DEDUP_REMOVED lines=17> */
[----:B------:R-:W2:Y:S02]  /*71f90*/  LDL.LU R8, [R1+0x2724] ;  /* 0x0027240001087983 */ /* 0x000ea40000300800 */
[----:B------:R-:W2:Y:S02]  /*71fa0*/  LDL.LU R5, [R1+0x26f8] ;  /* 0x0026f80001057983 */ /* 0x000ea40000300800 */
[----:B------:R-:W2:Y:S02]  /*71fb0*/  LDL.LU R18, [R1+0x271c] ;  /* 0x00271c0001127983 */ /* 0x000ea40000300800 */
[----:B---3--:R-:W-:-:S05]  /*71fc0*/  IMAD.X R44, R44, 0x1, R2, P6 ;  /* 0x000000012c2c7824 */ /* 0x008fca00030e0602 */
[----:B------:R0:W-:Y:S01]  /*71fd0*/  STL [R1+0x2744], R44 ;  /* 0x0027442c01007387 */ /* 0x0001e20000100800 */
        /* <DEDUP_REMOVED lines=13> */
[----:B0-----:R-:W3:Y:S01]  /*720b0*/  LDL.LU R44, [R1+0x26e4] ;  /* 0x0026e400012c7983 */ /* 0x001ee20000300800 */
[----:B----4-:R-:W-:-:S05]  /*720c0*/  IADD3 R41, P6, R41, R60, RZ ;  /* 0x0000003c29297210 */ /* 0x010fca0007fde0ff */
[----:B------:R0:W-:Y:S01]  /*720d0*/  STL [R1+0x2718], R41 ;  /* 0x0027182901007387 */ /* 0x0001e20000100800 */
[----:B------:R-:W-:-:S03]  /*720e0*/  IMAD.X R40, R40, 0x1, R2, P1 ;  /* 0x0000000128287824 */ /* 0x000fc600008e0602 */
[----:B0-----:R-:W4:Y:S04]  /*720f0*/  LDL.LU R41, [R1+0x26b8] ;  /* 0x0026b80001297983 */ /* 0x001f280000300800 */
        /* <DEDUP_REMOVED lines=17> */
[--C-:B------:R-:W-:Y:S01]  /*72210*/  IMAD.X R8, R8, 0x1, R2.reuse, P4 ;  /* 0x0000000108087824 */ /* 0x100fe200020e0602 */
[-C--:B------:R-:W-:Y:S01]  /*72220*/  IADD3 R5, P4, R5, R60.reuse, RZ ;  /* 0x0000003c05057210 */ /* 0x080fe20007f9e0ff */
[--C-:B------:R-:W-:Y:S01]  /*72230*/  IMAD.X R18, R18, 0x1, R2.reuse, P5 ;  /* 0x0000000112127824 */ /* 0x100fe200028e0602 */
[-C--:B---3--:R-:W-:Y:S01]  /*72240*/  IADD3 R4, P5, R4, R60.reuse, RZ ;  /* 0x0000003c04047210 */ /* 0x088fe20007fbe0ff */
        /* <DEDUP_REMOVED lines=29> */
[----:B0-----:R-:W3:Y:S01]  /*72420*/  LDL.LU R44, [R1+0x26c4] ;  /* 0x0026c400012c7983 */ /* 0x001ee20000300800 */
[----:B----4-:R-:W-:-:S03]  /*72430*/  IADD3 R41, P6, R41, R60, RZ ;  /* 0x0000003c29297210 */ /* 0x010fc60007fde0ff */
[----:B------:R-:W-:Y:S04]  /*72440*/  STL [R1+0x26c0], R33 ;  /* 0x0026c02101007387 */ /* 0x000fe80000100800 */
        /* <DEDUP_REMOVED lines=37> */
[----:B------:R0:W-:Y:S04]  /*726a0*/  STL [R1+0x26c4], R44 ;  /* 0x0026c42c01007387 */ /* 0x0001e80000100800 */
        /* <DEDUP_REMOVED lines=241> */
[----:B------:R0:W-:Y:S02]  /*735c0*/  STL [R1+0x256c], R61 ;  /* 0x00256c3d01007387 */ /* 0x0001e40000100800 */
        /* <DEDUP_REMOVED lines=146> */
[----:B0-----:R-:W4:Y:S01]  /*73ef0*/  LDL.LU R41, [R1+0x2438] ;  /* 0x0024380001297983 */ /* 0x001f220000300800 */
[-C--:B------:R-:W-:Y:S01]  /*73f00*/  IADD3 R8, P3, R8, R60.reuse, RZ ;  /* 0x0000003c08087210 */ /* 0x080fe20007f7e0ff */
[--C-:B------:R-:W-:Y:S01]  /*73f10*/  IMAD.X R5, R5, 0x1, R2.reuse, P4 ;  /* 0x0000000105057824 */ /* 0x100fe200020e0602 */
[-C--:B------:R-:W-:Y:S01]  /*73f20*/  IADD3 R18, P4, R18, R60.reuse, RZ ;  /* 0x0000003c12127210 */ /* 0x080fe20007f9e0ff */
[----:B------:R0:W-:Y:S01]  /*73f30*/  STL [R1+0x24bc], R40 ;  /* 0x0024bc2801007387 */ /* 0x0001e20000100800 */
        /* <DEDUP_REMOVED lines=88> */
[-C--:B----4-:R-:W-:Y:S01]  /*744c0*/  IADD3 R41, P6, R41, R60.reuse, RZ ;  /* 0x0000003c29297210 */ /* 0x090fe20007fde0ff */
[--C-:B------:R-:W-:Y:S01]  /*744d0*/  IMAD.X R8, R8, 0x1, R2.reuse, P1 ;  /* 0x0000000108087824 */ /* 0x100fe200008e0602 */
[-C--:B------:R-:W-:Y:S01]  /*744e0*/  IADD3 R5, P1, R5, R60.reuse, RZ ;  /* 0x0000003c05057210 */ /* 0x080fe20007f3e0ff */
        /* <DEDUP_REMOVED lines=33> */
[----:B------:R-:W-:Y:S01]  /*74700*/  IADD3 R37, P3, R37, R60, RZ ;  /* 0x0000003c25257210 */ /* 0x000fe20007f7e0ff */
[----:B0-----:R-:W4:Y:S01]  /*74710*/  LDL.LU R40, [R1+0x23dc] ;  /* 0x0023dc0001287983 */ /* 0x001f220000300800 */
[----:B------:R-:W-:Y:S03]  /*74720*/  STL [R1+0x23d8], R33 ;  /* 0x0023d82101007387 */ /* 0x000fe60000100800 */
        /* <DEDUP_REMOVED lines=17> */
[----:B------:R-:W3:Y:S02]  /*74840*/  LDL.LU R8, [R1+0x2398] ;  /* 0x0023980001087983 */ /* 0x000ee40000300800 */
[----:B------:R-:W3:Y:S02]  /*74850*/  LDL.LU R5, [R1+0x23bc] ;  /* 0x0023bc0001057983 */ /* 0x000ee40000300800 */
[----:B------:R-:W3:Y:S01]  /*74860*/  LDL.LU R18, [R1+0x2390] ;  /* 0x0023900001127983 */ /* 0x000ee20000300800 */
[----:B----4-:R-:W-:-:S05]  /*74870*/  IADD3 R41, P6, R41, R60, RZ ;  /* 0x0000003c29297210 */ /* 0x010fca0007fde0ff */
        /* <DEDUP_REMOVED lines=18> */
[----:B0-----:R-:W4:Y:S04]  /*749a0*/  LDL.LU R40, [R1+0x237c] ;  /* 0x00237c0001287983 */ /* 0x001f280000300800 */
        /* <DEDUP_REMOVED lines=17> */
[-C--:B------:R-:W-:Y:S02]  /*74ac0*/  IADD3 R18, P5, R18, R60.reuse, RZ ;  /* 0x0000003c12127210 */ /* 0x080fe40007fbe0ff */
[----:B------:R0:W-:Y:S01]  /*74ad0*/  STL [R1+0x23c4], R44 ;  /* 0x0023c42c01007387 */ /* 0x0001e20000100800 */
[--C-:B----4-:R-:W-:Y:S01]  /*74ae0*/  IMAD.X R4, R4, 0x1, R2.reuse, P6 ;  /* 0x0000000104047824 */ /* 0x110fe200030e0602 */
[-C--:B------:R-:W-:Y:S01]  /*74af0*/  IADD3 R17, P6, R17, R60.reuse, RZ ;  /* 0x0000003c11117210 */ /* 0x080fe20007fde0ff */
[--C-:B------:R-:W-:Y:S01]  /*74b00*/  IMAD.X R14, R14, 0x1, R2.reuse, P1 ;  /* 0x000000010e0e7824 */ /* 0x100fe200008e0602 */
[-C--:B------:R-:W-:Y:S01]  /*74b10*/  IADD3 R16, P1, R16, R60.reuse, RZ ;  /* 0x0000003c10107210 */ /* 0x080fe20007f3e0ff */
[----:B0-----:R-:W3:Y:S01]  /*74b20*/  LDL.LU R44, [R1+0x2364] ;  /* 0x00236400012c7983 */ /* 0x001ee20000300800 */
        /* <DEDUP_REMOVED lines=26> */
[----:B0-----:R-:W4:Y:S01]  /*74cd0*/  LDL.LU R41, [R1+0x2338] ;  /* 0x0023380001297983 */ /* 0x001f220000300800 */
[----:B------:R-:W-:-:S02]  /*74ce0*/  IMAD.X R40, R40, 0x1, R2, P1 ;  /* 0x0000000128287824 */ /* 0x000fc400008e0602 */
[----:B------:R-:W-:Y:S03]  /*74cf0*/  STL [R1+0x2384], R33 ;  /* 0x0023842101007387 */ /* 0x000fe60000100800 */
        /* <DEDUP_REMOVED lines=37> */
[----:B------:R0:W-:Y:S04]  /*74f50*/  STL [R1+0x2338], R41 ;  /* 0x0023382901007387 */ /* 0x0001e80000100800 */
[----:B0-----:R-:W4:Y:S01]  /*74f60*/  LDL.LU R41, [R1+0x22d8] ;  /* 0x0022d80001297983 */ /* 0x001f220000300800 */
        /* <DEDUP_REMOVED lines=19> */
[----:B------:R-:W-:Y:S01]  /*750a0*/  IADD3 R5, P2, R5, R60, RZ ;  /* 0x0000003c05057210 */ /* 0x000fe20007f5e0ff */
[----:B------:R-:W-:-:S03]  /*750b0*/  IMAD.X R18, R18, 0x1, R2, P3 ;  /* 0x0000000112127824 */ /* 0x000fc600018e0602 */
[----:B------:R-:W-:Y:S01]  /*750c0*/  STL [R1+0x2344], R8 ;  /* 0x0023440801007387 */ /* 0x000fe20000100800 */
[----:B------:R-:W-:Y:S01]  /*750d0*/  STL [R1+0x2318], R5 ;  /* 0x0023180501007387 */ /* 0x000fe20000100800 */
[-C--:B---3--:R-:W-:Y:S01]  /*750e0*/  IADD3 R4, P3, R4, R60.reuse, RZ ;  /* 0x0000003c04047210 */ /* 0x088fe20007f7e0ff */
        /* <DEDUP_REMOVED lines=28> */
[----:B------:R-:W-:Y:S01]  /*752b0*/  STL [R1+0x22e0], R33 ;  /* 0x0022e02101007387 */ /* 0x000fe20000100800 */
        /* <DEDUP_REMOVED lines=181> */
[----:B------:R0:W-:Y:S02]  /*75e10*/  STL [R1+0x220c], R61 ;  /* 0x00220c3d01007387 */ /* 0x0001e40000100800 */
[----:B------:R-:W-:Y:S01]  /*75e20*/  STL [R1+0x2214], R32 ;  /* 0x0022142001007387 */ /* 0x000fe20000100800 */
        /* <DEDUP_REMOVED lines=151> */
[----:B0-----:R-:W4:Y:S01]  /*767a0*/  LDL.LU R40, [R1+0x20fc] ;  /* 0x0020fc0001287983 */ /* 0x001f220000300800 */
        /* <DEDUP_REMOVED lines=92> */
[--C-:B------:R-:W-:Y:S01]  /*76d70*/  IMAD.X R40, R40, 0x1, R2.reuse, P1 ;  /* 0x0000000128287824 */ /* 0x100fe200008e0602 */
[-C--:B------:R-:W-:Y:S01]  /*76d80*/  IADD3 R8, P1, R8, R60.reuse, RZ ;  /* 0x0000003c08087210 */ /* 0x080fe20007f3e0ff */
        /* <DEDUP_REMOVED lines=54> */
[----:B------:R-:W4:Y:S02]  /*770f0*/  LDL.LU R8, [R1+0x205c] ;  /* 0x00205c0001087983 */ /* 0x000f240000300800 */
[----:B------:R-:W-:Y:S02]  /*77100*/  IMAD.X R40, R40, 0x1, R2, P1 ;  /* 0x0000000128287824 */ /* 0x000fe400008e0602 */
[----:B------:R-:W4:Y:S01]  /*77110*/  LDL.LU R5, [R1+0x2030] ;  /* 0x0020300001057983 */ /* 0x000f220000300800 */
[----:B------:R-:W4:Y:S02]  /*77120*/  LDL.LU R18, [R1+0x2054] ;  /* 0x0020540001127983 */ /* 0x000f240000300800 */
[----:B------:R0:W-:Y:S02]  /*77130*/  STL [R1+0x207c], R40 ;  /* 0x00207c2801007387 */ /* 0x0001e40000100800 */
        /* <DEDUP_REMOVED lines=13> */
[----:B0-----:R-:W4:Y:S01]  /*77210*/  LDL.LU R40, [R1+0x201c] ;  /* 0x00201c0001287983 */ /* 0x001f220000300800 */
[----:B------:R-:W-:-:S05]  /*77220*/  IADD3 R37, P1, R37, R60, RZ ;  /* 0x0000003c25257210 */ /* 0x000fca0007f3e0ff */
        /* <DEDUP_REMOVED lines=53> */
[----:B0-----:R-:W4:Y:S01]  /*77580*/  LDL.LU R40, [R1+0x1ffc] ;  /* 0x001ffc0001287983 */ /* 0x001f220000300800 */
[----:B------:R-:W-:Y:S01]  /*77590*/  IADD3 R37, P1, R37, R60, RZ ;  /* 0x0000003c25257210 */ /* 0x000fe20007f3e0ff */
        /* <DEDUP_REMOVED lines=58> */
[----:B------:R-:W-:Y:S02]  /*77940*/  IADD3 R18, P3, R18, R60, RZ ;  /* 0x0000003c12127210 */ /* 0x000fe40007f7e0ff */
[----:B------:R0:W-:Y:S01]  /*77950*/  STL [R1+0x1fe4], R44 ;  /* 0x001fe42c01007387 */ /* 0x0001e20000100800 */
[----:B----4-:R-:W-:-:S03]  /*77960*/  IMAD.X R4, R4, 0x1, R2, P4 ;  /* 0x0000000104047824 */ /* 0x010fc600020e0602 */
[----:B0-----:R-:W3:Y:S01]  /*77970*/  LDL.LU R44, [R1+0x1f84] ;  /* 0x001f8400012c7983 */ /* 0x001ee20000300800 */
        /* <DEDUP_REMOVED lines=30> */
[----:B------:R-:W-:-:S03]  /*77b60*/  IMAD.X R40, R40, 0x1, R2, P5 ;  /* 0x0000000128287824 */ /* 0x000fc600028e0602 */
[----:B------:R-:W-:Y:S04]  /*77b70*/  STL [R1+0x1fa4], R33 ;  /* 0x001fa42101007387 */ /* 0x000fe80000100800 */
        /* <DEDUP_REMOVED lines=200> */
[----:B0-----:R-:W4:Y:S01]  /*78800*/  LDL.LU R36, [R1+0x1e74] ;  /* 0x001e740001247983 */ /* 0x001f220000300800 */
[----:B------:R-:W4:Y:S02]  /*78810*/  LDL.LU R33, [R1+0x1e48] ;  /* 0x001e480001217983 */ /* 0x000f240000300800 */
[----:B------:R-:W-:-:S05]  /*78820*/  IMAD.X R61, R61, 0x1, R2, P3 ;  /* 0x000000013d3d7824 */ /* 0x000fca00018e0602 */
[----:B------:R0:W-:Y:S01]  /*78830*/  STL [R1+0x1e8c], R61 ;  /* 0x001e8c3d01007387 */ /* 0x0001e20000100800 */
[----:B------:R1:W-:Y:S03]  /*78840*/  STL [R1+0x1e68], R3 ;  /* 0x001e680301007387 */ /* 0x0003e60000100800 */
        /* <DEDUP_REMOVED lines=16> */
[----:B-1----:R-:W4:Y:S01]  /*78950*/  LDL.LU R3, [R1+0x1e2c] ;  /* 0x001e2c0001037983 */ /* 0x002f220000300800 */
        /* <DEDUP_REMOVED lines=14> */
[--C-:B------:R-:W-:Y:S01]  /*78a40*/  IMAD.X R36, R36, 0x1, R2.reuse, P6 ;  /* 0x0000000124247824 */ /* 0x100fe200030e0602 */
[----:B------:R-:W-:Y:S02]  /*78a50*/  IADD3 R33, P6, R33, R60, RZ ;  /* 0x0000003c21217210 */ /* 0x000fe40007fde0ff */
[----:B0-----:R-:W4:Y:S02]  /*78a60*/  LDL.LU R37, [R1+0x1df0] ;  /* 0x001df00001257983 */ /* 0x001f240000300800 */
[----:B------:R0:W-:Y:S02]  /*78a70*/  STL [R1+0x1e74], R36 ;  /* 0x001e742401007387 */ /* 0x0001e40000100800 */
[----:B0-----:R-:W4:Y:S01]  /*78a80*/  LDL.LU R36, [R1+0x1e14] ;  /* 0x001e140001247983 */ /* 0x001f220000300800 */
[----:B------:R0:W-:Y:S02]  /*78a90*/  STL [R1+0x1e48], R33 ;  /* 0x001e482101007387 */ /* 0x0001e40000100800 */
[----:B------:R-:W-:Y:S01]  /*78aa0*/  IMAD.X R61, R61, 0x1, R2, P1 ;  /* 0x000000013d3d7824 */ /* 0x000fe200008e0602 */
[----:B0-----:R-:W4:Y:S04]  /*78ab0*/  LDL.LU R33, [R1+0x1de8] ;  /* 0x001de80001217983 */ /* 0x001f280000300800 */
[----:B------:R0:W-:Y:S02]  /*78ac0*/  STL [R1+0x1e6c], R61 ;  /* 0x001e6c3d01007387 */ /* 0x0001e40000100800 */
[----:B0-----:R-:W-:-:S04]  /*78ad0*/  IMAD.MOV.U32 R61, RZ, RZ, c[0x0][0x18c] ;  /* 0x00006300ff3d7624 */ /* 0x001fc800078e00ff */
[----:B------:R-:W-:Y:S01]  /*78ae0*/  IMAD.SHL.U32 R61, R61, 0x40, RZ ;  /* 0x000000403d3d7824 */ /* 0x000fe200078e00ff */
[----:B------:R-:W-:-:S03]  /*78af0*/  IADD3 R8, P1, R8, R60, RZ ;  /* 0x0000003c08087210 */ /* 0x000fc60007f3e0ff */
[----:B------:R-:W-:Y:S02]  /*78b00*/  IMAD.SHL.U32 R61, R61, 0x2, RZ ;  /* 0x000000023d3d7824 */ /* 0x000fe400078e00ff */
[--C-:B------:R-:W-:Y:S02]  /*78b10*/  IMAD.X R5, R5, 0x1, R2.reuse, P2 ;  /* 0x0000000105057824 */ /* 0x100fe400010e0602 */
[--C-:B------:R-:W-:Y:S01]  /*78b20*/  IMAD.X R4, R4, 0x1, R2.reuse, P3 ;  /* 0x0000000104047824 */ /* 0x100fe200018e0602 */
[-C--:B------:R-:W-:Y:S02]  /*78b30*/  IADD3 R18, P2, R18, R61.reuse, RZ ;  /* 0x0000003d12127210 */ /* 0x080fe40007f5e0ff */
[-C--:B------:R-:W-:Y:S01]  /*78b40*/  IADD3 R17, P3, R17, R61.reuse, RZ ;  /* 0x0000003d11117210 */ /* 0x080fe20007f7e0ff */
[----:B------:R-:W-:Y:S01]  /*78b50*/  STL [R1+0x1e40], R8 ;  /* 0x001e400801007387 */ /* 0x000fe20000100800 */
[--C-:B------:R-:W-:Y:S02]  /*78b60*/  IMAD.X R14, R14, 0x1, R2.reuse, P4 ;  /* 0x000000010e0e7824 */ /* 0x100fe400020e0602 */
        /* <DEDUP_REMOVED lines=11> */
[----:B------:R-:W-:Y:S02]  /*78c20*/  IMAD.X R11, R11, 0x1, R2, P1 ;  /* 0x000000010b0b7824 */ /* 0x000fe400008e0602 */
        /* <DEDUP_REMOVED lines=11> */
[----:B------:R-:W-:Y:S03]  /*78ce0*/  STL [R1+0x1e34], R59 ;  /* 0x001e343b01007387 */ /* 0x000fe60000100800 */
[----:B0-----:R-:W4:Y:S01]  /*78cf0*/  LDL.LU R3, [R1+0x1e0c] ;  /* 0x001e0c0001037983 */ /* 0x001f220000300800 */
        /* <DEDUP_REMOVED lines=86> */
[----:B------:R-:W-:Y:S01]  /*79260*/  IADD3 R59, P5, R59, R61, RZ ;  /* 0x0000003d3b3b7210 */ /* 0x000fe20007fbe0ff */
[----:B------:R-:W-:Y:S02]  /*79270*/  STL [R1+0x1dc4], R19 ;  /* 0x001dc41301007387 */ /* 0x000fe40000100800 */
[----:B------:R-:W-:Y:S01]  /*79280*/  STL [R1+0x1d98], R11 ;  /* 0x001d980b01007387 */ /* 0x000fe20000100800 */
[----:B------:R-:W-:Y:S01]  /*79290*/  STL [R1+0x1dbc], R58 ;  /* 0x001dbc3a01007387 */ /* 0x000fe20000100800 */
[----:B------:R0:W-:Y:S02]  /*792a0*/  STL [R1+0x1d88], R33 ;  /* 0x001d882101007387 */ /* 0x0001e40000100800 */
[----:B------:R-:W-:Y:S01]  /*792b0*/  STL [R1+0x1d90], R59 ;  /* 0x001d903b01007387 */ /* 0x000fe20000100800 */
[----:B0-----:R-:W4:Y:S01]  /*792c0*/  LDL.LU R33, [R1+0x1d68] ;  /* 0x001d680001217983 */ /* 0x001f220000300800 */
[----:B------:R-:W-:Y:S02]  /*792d0*/  STL [R1+0x1db4], R32 ;  /* 0x001db42001007387 */ /* 0x000fe40000100800 */
        /* <DEDUP_REMOVED lines=38> */
[----:B------:R0:W-:Y:S04]  /*79540*/  STL [R1+0x1d68], R33 ;  /* 0x001d682101007387 */ /* 0x0001e80000100800 */
[----:B0-----:R-:W4:Y:S01]  /*79550*/  LDL.LU R33, [R1+0x1d08] ;  /* 0x001d080001217983 */ /* 0x001f220000300800 */
        /* <DEDUP_REMOVED lines=15> */
[-C--:B------:R-:W-:Y:S01]  /*79650*/  IADD3 R37, P1, R37, R61.reuse, RZ ;  /* 0x0000003d25257210 */ /* 0x080fe20007f3e0ff */
        /* <DEDUP_REMOVED lines=38> */
[----:B------:R0:W-:Y:S02]  /*798c0*/  STL [R1+0x1d08], R33 ;  /* 0x001d082101007387 */ /* 0x0001e40000100800 */
        /* <DEDUP_REMOVED lines=16> */
[----:B------:R-:W4:Y:S02]  /*799d0*/  LDL.LU R60, [R1+0x1cd0] ;  /* 0x001cd000013c7983 */ /* 0x000f240000300800 */
[----:B------:R-:W4:Y:S01]  /*799e0*/  LDL.LU R8, [R1+0x1cf4] ;  /* 0x001cf40001087983 */ /* 0x000f220000300800 */
[----:B------:R-:W-:Y:S01]  /*799f0*/  IADD3 R37, P1, R37, R61, RZ ;  /* 0x0000003d25257210 */ /* 0x000fe20007f3e0ff */
[----:B------:R-:W4:Y:S04]  /*79a00*/  LDL.LU R5, [R1+0x1cc8] ;  /* 0x001cc80001057983 */ /* 0x000f280000300800 */
        /* <DEDUP_REMOVED lines=90> */
[----:B------:R-:W4:Y:S02]  /*79fb0*/  LDL.LU R8, [R1+0x1c50] ;  /* 0x001c500001087983 */ /* 0x000f240000300800 */
[----:B------:R-:W-:Y:S01]  /*79fc0*/  IMAD.X R40, R40, 0x1, R0, P5 ;  /* 0x0000000128287824 */ /* 0x000fe200028e0600 */
        /* <DEDUP_REMOVED lines=65> */
[-C--:B------:R-:W-:Y:S01]  /*7a3e0*/  IADD3 R32, P4, R32, R61.reuse, RZ ;  /* 0x0000003d20207210 */ /* 0x080fe20007f9e0ff */
[----:B------:R-:W-:Y:S02]  /*7a3f0*/  STL [R1+0x1c4c], R11 ;  /* 0x001c4c0b01007387 */ /* 0x000fe40000100800 */
[----:B------:R-:W-:Y:S01]  /*7a400*/  STL [R1+0x1c20], R58 ;  /* 0x001c203a01007387 */ /* 0x000fe20000100800 */
[----:B------:R0:W-:Y:S01]  /*7a410*/  STL [R1+0x1c3c], R40 ;  /* 0x001c3c2801007387 */ /* 0x0001e20000100800 */
[----:B------:R-:W-:Y:S03]  /*7a420*/  STL [R1+0x1c44], R59 ;  /* 0x001c443b01007387 */ /* 0x000fe60000100800 */
[----:B0-----:R-:W4:Y:S01]  /*7a430*/  LDL.LU R40, [R1+0x1c1c] ;  /* 0x001c1c0001287983 */ /* 0x001f220000300800 */
[----:B------:R-:W-:-:S03]  /*7a440*/  IADD3 R37, P5, R37, R61, RZ ;  /* 0x0000003d25257210 */ /* 0x000fc60007fbe0ff */
[----:B------:R-:W-:Y:S04]  /*7a450*/  STL [R1+0x1c18], R32 ;  /* 0x001c182001007387 */ /* 0x000fe80000100800 */
        /* <DEDUP_REMOVED lines=58> */
[----:B------:R0:W-:Y:S04]  /*7a800*/  STL [R1+0x1c04], R44 ;  /* 0x001c042c01007387 */ /* 0x0001e80000100800 */
[----:B0-----:R-:W3:Y:S01]  /*7a810*/  LDL.LU R44, [R1+0x1ba4] ;  /* 0x001ba400012c7983 */ /* 0x001ee20000300800 */
[----:B----4-:R-:W-:Y:S01]  /*7a820*/  IMAD.X R18, R18, 0x1, R0, P2 ;  /* 0x0000000112127824 */ /* 0x010fe200010e0600 */
[----:B------:R-:W-:-:S02]  /*7a830*/  IADD3 R4, P2, R4, R61, RZ ;  /* 0x0000003d04047210 */ /* 0x000fc40007f5e0ff */
        /* <DEDUP_REMOVED lines=92> */
[----:B------:R-:W-:Y:S02]  /*7ae00*/  STL [R1+0x1b58], R8 ;  /* 0x001b580801007387 */ /* 0x000fe40000100800 */
[----:B------:R-:W-:Y:S01]  /*7ae10*/  STL [R1+0x1b7c], R5 ;  /* 0x001b7c0501007387 */ /* 0x000fe20000100800 */
[-C--:B---3--:R-:W-:Y:S01]  /*7ae20*/  IADD3 R18, P5, R18, R61.reuse, RZ ;  /* 0x0000003d12127210 */ /* 0x088fe20007fbe0ff */
[--C-:B------:R-:W-:Y:S01]  /*7ae30*/  IMAD.X R4, R4, 0x1, R0.reuse, P6 ;  /* 0x0000000104047824 */ /* 0x100fe200030e0600 */
[-C--:B------:R-:W-:Y:S01]  /*7ae40*/  IADD3 R17, P6, R17, R61.reuse, RZ ;  /* 0x0000003d11117210 */ /* 0x080fe20007fde0ff */
[--C-:B------:R-:W-:Y:S01]  /*7ae50*/  IMAD.X R14, R14, 0x1, R0.reuse, P1 ;  /* 0x000000010e0e7824 */ /* 0x100fe200008e0600 */
        /* <DEDUP_REMOVED lines=80> */
[--C-:B------:R-:W-:Y:S01]  /*7b360*/  IMAD.X R3, R3, 0x1, R0.reuse, P1 ;  /* 0x0000000103037824 */ /* 0x100fe200008e0600 */
[-C--:B------:R-:W-:Y:S01]  /*7b370*/  IADD3 R60, P1, R60, R61.reuse, RZ ;  /* 0x0000003d3c3c7210 */ /* 0x080fe20007f3e0ff */
[--C-:B------:R-:W-:Y:S01]  /*7b380*/  IMAD.X R8, R8, 0x1, R0.reuse, P2 ;  /* 0x0000000108087824 */ /* 0x100fe200010e0600 */
[-C--:B------:R-:W-:Y:S02]  /*7b390*/  IADD3 R5, P2, R5, R61.reuse, RZ ;  /* 0x0000003d05057210 */ /* 0x080fe40007f5e0ff */
[----:B------:R0:W-:Y:S04]  /*7b3a0*/  STL [R1+0x1b0c], R3 ;  /* 0x001b0c0301007387 */ /* 0x0001e80000100800 */
[----:B0-----:R-:W4:Y:S01]  /*7b3b0*/  LDL.LU R3, [R1+0x1aac] ;  /* 0x001aac0001037983 */ /* 0x001f220000300800 */
[----:B------:R-:W-:Y:S02]  /*7b3c0*/  STL [R1+0x1ae0], R60 ;  /* 0x001ae03c01007387 */ /* 0x000fe40000100800 */
        /* <DEDUP_REMOVED lines=49> */
[----:B------:R-:W4:Y:S02]  /*7b6e0*/  LDL.LU R60, [R1+0x1a8c] ;  /* 0x001a8c00013c7983 */ /* 0x000f240000300800 */
[----:B------:R-:W4:Y:S02]  /*7b6f0*/  LDL.LU R8, [R1+0x1a60] ;  /* 0x001a600001087983 */ /* 0x000f240000300800 */
[----:B------:R-:W4:Y:S02]  /*7b700*/  LDL.LU R5, [R1+0x1a84] ;  /* 0x001a840001057983 */ /* 0x000f240000300800 */
[----:B------:R-:W-:-:S05]  /*7b710*/  IMAD.X R3, R3, 0x1, R0, P1 ;  /* 0x0000000103037824 */ /* 0x000fca00008e0600 */
        /* <DEDUP_REMOVED lines=32> */
[-C--:B------:R-:W-:Y:S01]  /*7b920*/  IADD3 R33, P4, R33, R61.reuse, RZ ;  /* 0x0000003d21217210 */ /* 0x080fe20007f9e0ff */
[--C-:B------:R-:W-:Y:S01]  /*7b930*/  IMAD.X R60, R60, 0x1, R0.reuse, P5 ;  /* 0x000000013c3c7824 */ /* 0x100fe200028e0600 */
[-C--:B------:R-:W-:Y:S01]  /*7b940*/  IADD3 R8, P5, R8, R61.reuse, RZ ;  /* 0x0000003d08087210 */ /* 0x080fe20007fbe0ff */
[----:B0-----:R-:W4:Y:S01]  /*7b950*/  LDL.LU R36, [R1+0x1a34] ;  /* 0x001a340001247983 */ /* 0x001f220000300800 */
[--C-:B------:R-:W-:Y:S02]  /*7b960*/  IMAD.X R5, R5, 0x1, R0.reuse, P6 ;  /* 0x0000000105057824 */ /* 0x100fe400030e0600 */
[----:B------:R0:W-:Y:S02]  /*7b970*/  STL [R1+0x1a68], R33 ;  /* 0x001a682101007387 */ /* 0x0001e40000100800 */
[----:B0-----:R-:W4:Y:S01]  /*7b980*/  LDL.LU R33, [R1+0x1a08] ;  /* 0x001a080001217983 */ /* 0x001f220000300800 */
[----:B------:R-:W-:Y:S02]  /*7b990*/  STL [R1+0x1a8c], R60 ;  /* 0x001a8c3c01007387 */ /* 0x000fe40000100800 */
[----:B------:R-:W-:Y:S02]  /*7b9a0*/  STL [R1+0x1a60], R8 ;  /* 0x001a600801007387 */ /* 0x000fe40000100800 */
[----:B------:R-:W-:Y:S01]  /*7b9b0*/  STL [R1+0x1a84], R5 ;  /* 0x001a840501007387 */ /* 0x000fe20000100800 */
[-C--:B------:R-:W-:Y:S01]  /*7b9c0*/  IADD3 R18, P6, R18, R61.reuse, RZ ;  /* 0x0000003d12127210 */ /* 0x080fe20007fde0ff */
        /* <DEDUP_REMOVED lines=139> */
[----:B------:R-:W-:Y:S02]  /*7c280*/  IMAD.X R36, R36, 0x1, R0, P2 ;  /* 0x0000000124247824 */ /* 0x000fe400010e0600 */
[----:B------:R-:W4:Y:S02]  /*7c290*/  LDL.LU R60, [R1+0x1994] ;  /* 0x00199400013c7983 */ /* 0x000f240000300800 */
[----:B------:R-:W4:Y:S01]  /*7c2a0*/  LDL.LU R8, [R1+0x1968] ;  /* 0x0019680001087983 */ /* 0x000f220000300800 */
[----:B------:R-:W4:Y:S01]  /*7c2b0*/  LDL.LU R5, [R1+0x198c] ;  /* 0x00198c0001057983 */ /* 0x000f220000300800 */
        /* <DEDUP_REMOVED lines=227> */
[----:B0-----:R-:W4:Y:S01]  /*7d0f0*/  LDL.LU R41, [R1+0x2ee0] ;  /* 0x002ee00001297983 */ /* 0x001f220000300800 */
        /* <DEDUP_REMOVED lines=28> */
[----:B------:R-:W-:Y:S01]  /*7d2c0*/  STL [R1+0x2ec0], R32 ;  /* 0x002ec02001007387 */ /* 0x000fe20000100800 */
        /* <DEDUP_REMOVED lines=61> */
[----:B------:R-:W-:Y:S02]  /*7d6a0*/  STL [R1+0x2f00], R60 ;  /* 0x002f003c01007387 */ /* 0x000fe40000100800 */
[----:B------:R-:W-:Y:S02]  /*7d6b0*/  STL [R1+0x2ecc], R8 ;  /* 0x002ecc0801007387 */ /* 0x000fe40000100800 */
[--C-:B----4-:R-:W-:Y:S01]  /*7d6c0*/  IMAD.X R18, R18, 0x1, R0.reuse, P6 ;  /* 0x0000000112127824 */ /* 0x110fe200030e0600 */
        /* <DEDUP_REMOVED lines=17> */
[--C-:B------:R-:W-:Y:S02]  /*7d7e0*/  IMAD.X R32, R32, 0x1, R0.reuse, P6 ;  /* 0x0000000120207824 */ /* 0x100fe400030e0600 */
        /* <DEDUP_REMOVED lines=205> */
[----:B0-----:R-:W3:Y:S01]  /*7e4c0*/  LDL.LU R40, [R1+0x3070] ;  /* 0x0030700001287983 */ /* 0x001ee20000300800 */
[----:B------:R-:W-:-:S05]  /*7e4d0*/  IADD3 R37, P3, R37, R61, RZ ;  /* 0x0000003d25257210 */ /* 0x000fca0007f7e0ff */
[----:B------:R0:W-:Y:S04]  /*7e4e0*/  STL [R1+0x3048], R37 ;  /* 0x0030482501007387 */ /* 0x0001e80000100800 */
[----:B0-----:R-:W3:Y:S01]  /*7e4f0*/  LDL.LU R37, [R1+0x3078] ;  /* 0x0030780001257983 */ /* 0x001ee20000300800 */
[----:B------:R-:W-:-:S05]  /*7e500*/  IMAD.X R36, R36, 0x1, R0, P4 ;  /* 0x0000000124247824 */ /* 0x000fca00020e0600 */
[----:B------:R0:W-:Y:S04]  /*7e510*/  STL [R1+0x3014], R36 ;  /* 0x0030142401007387 */ /* 0x0001e80000100800 */
[----:B0-----:R-:W3:Y:S01]  /*7e520*/  LDL.LU R36, [R1+0x3080] ;  /* 0x0030800001247983 */ /* 0x001ee20000300800 */
[----:B------:R-:W-:-:S05]  /*7e530*/  IADD3 R33, P4, R33, R61, RZ ;  /* 0x0000003d21217210 */ /* 0x000fca0007f9e0ff */
[----:B------:R0:W-:Y:S04]  /*7e540*/  STL [R1+0x3050], R33 ;  /* 0x0030502101007387 */ /* 0x0001e80000100800 */
[----:B0-----:R-:W3:Y:S01]  /*7e550*/  LDL.LU R33, [R1+0x3088] ;  /* 0x0030880001217983 */ /* 0x001ee20000300800 */
[----:B------:R-:W3:Y:S02]  /*7e560*/  LDL.LU R32, [R1+0x3090] ;  /* 0x0030900001207983 */ /* 0x000ee40000300800 */
[----:B------:R-:W3:Y:S02]  /*7e570*/  LDL.LU R60, [R1+0x305c] ;  /* 0x00305c00013c7983 */ /* 0x000ee40000300800 */
[----:B------:R-:W-:-:S05]  /*7e580*/  IMAD.X R3, R3, 0x1, R0, P5 ;  /* 0x0000000103037824 */ /* 0x000fca00028e0600 */
[----:B------:R0:W-:Y:S04]  /*7e590*/  STL [R1+0x301c], R3 ;  /* 0x00301c0301007387 */ /* 0x0001e80000100800 */
        /* <DEDUP_REMOVED lines=15> */
[----:B--2---:R-:W-:-:S05]  /*7e690*/  IADD3 R45, P5, R45, R61, RZ ;  /* 0x0000003d2d2d7210 */ /* 0x004fca0007fbe0ff */
[----:B------:R0:W-:Y:S04]  /*7e6a0*/  STL [R1+0x3058], R45 ;  /* 0x0030582d01007387 */ /* 0x0001e80000100800 */
[----:B0-----:R0:W5:Y:S01]  /*7e6b0*/  LDL.LU R45, [R1+0x32dc] ;  /* 0x0032dc00012d7983 */ /* 0x0011620000300800 */
[----:B------:R-:W2:Y:S02]  /*7e6c0*/  LDL.LU R61, [R1+0x3024] ;  /* 0x00302400013d7983 */ /* 0x000ea40000300800 */
[----:B--2---:R-:W-:-:S05]  /*7e6d0*/  IMAD.X R61, R61, 0x1, R0, P6 ;  /* 0x000000013d3d7824 */ /* 0x004fca00030e0600 */
[----:B------:R1:W-:Y:S02]  /*7e6e0*/  STL [R1+0x3024], R61 ;  /* 0x0030243d01007387 */ /* 0x0003e40000100800 */
[----:B-1----:R-:W-:-:S04]  /*7e6f0*/  IMAD.MOV.U32 R61, RZ, RZ, c[0x0][0x18c] ;  /* 0x00006300ff3d7624 */ /* 0x002fc800078e00ff */
[----:B------:R-:W-:-:S04]  /*7e700*/  IMAD.SHL.U32 R61, R61, 0x40, RZ ;  /* 0x000000403d3d7824 */ /* 0x000fc800078e00ff */
[----:B------:R-:W-:-:S05]  /*7e710*/  IMAD.SHL.U32 R61, R61, 0x2, RZ ;  /* 0x000000023d3d7824 */ /* 0x000fca00078e00ff */
[----:B---3--:R-:W-:-:S05]  /*7e720*/  IADD3 R44, P6, R44, R61, RZ ;  /* 0x0000003d2c2c7210 */ /* 0x008fca0007fde0ff */
[----:B------:R1:W-:Y:S04]  /*7e730*/  STL [R1+0x3060], R44 ;  /* 0x0030602c01007387 */ /* 0x0003e80000100800 */
[----:B-1----:R0:W5:Y:S01]  /*7e740*/  LDL.LU R44, [R1+0x32d8] ;  /* 0x0032d800012c7983 */ /* 0x0021620000300800 */
[----:B------:R-:W2:Y:S02]  /*7e750*/  LDL.LU R61, [R1+0x302c] ;  /* 0x00302c00013d7983 */ /* 0x000ea40000300800 */
[----:B--2---:R-:W-:-:S05]  /*7e760*/  IMAD.X R61, R61, 0x1, R0, P1 ;  /* 0x000000013d3d7824 */ /* 0x004fca00008e0600 */
[----:B------:R1:W-:Y:S02]  /*7e770*/  STL [R1+0x302c], R61 ;  /* 0x00302c3d01007387 */ /* 0x0003e40000100800 */
[----:B-1----:R-:W-:-:S04]  /*7e780*/  IMAD.MOV.U32 R61, RZ, RZ, c[0x0][0x18c] ;  /* 0x00006300ff3d7624 */ /* 0x002fc800078e00ff */
[----:B------:R-:W-:-:S04]  /*7e790*/  IMAD.SHL.U32 R61, R61, 0x40, RZ ;  /* 0x000000403d3d7824 */ /* 0x000fc800078e00ff */
[----:B------:R-:W-:-:S05]  /*7e7a0*/  IMAD.SHL.U32 R61, R61, 0x2, RZ ;  /* 0x000000023d3d7824 */ /* 0x000fca00078e00ff */
[----:B----4-:R-:W-:-:S05]  /*7e7b0*/  IADD3 R41, P1, R41, R61, RZ ;  /* 0x0000003d29297210 */ /* 0x010fca0007f3e0ff */
        /* <DEDUP_REMOVED lines=8> */
[----:B------:R-:W-:-:S05]  /*7e840*/  IADD3 R40, P2, R40, R61, RZ ;  /* 0x0000003d28287210 */ /* 0x000fca0007f5e0ff */
        /* <DEDUP_REMOVED lines=30> */
[--C-:B------:R-:W-:Y:S02]  /*7ea30*/  IMAD.X R60, R60, 0x1, R0.reuse, P1 ;  /* 0x000000013c3c7824 */ /* 0x100fe400008e0600 */
[--C-:B------:R-:W-:Y:S02]  /*7ea40*/  IMAD.X R8, R8, 0x1, R0.reuse, P2 ;  /* 0x0000000108087824 */ /* 0x100fe400010e0600 */
[----:B------:R-:W-:-:S02]  /*7ea50*/  IMAD.X R18, R18, 0x1, R0, P3 ;  /* 0x0000000112127824 */ /* 0x000fc400018e0600 */
[--C-:B------:R-:W-:Y:S02]  /*7ea60*/  IMAD.X R17, R17, 0x1, R0.reuse, P4 ;  /* 0x0000000111117824 */ /* 0x100fe400020e0600 */
[--C-:B------:R-:W-:Y:S02]  /*7ea70*/  IMAD.X R16, R16, 0x1, R0.reuse, P5 ;  /* 0x0000000110107824 */ /* 0x100fe400028e0600 */
[----:B--2---:R-:W-:-:S05]  /*7ea80*/  IMAD.X R61, R61, 0x1, R0, P6 ;  /* 0x000000013d3d7824 */ /* 0x004fca00030e0600 */
[----:B------:R1:W-:Y:S02]  /*7ea90*/  STL [R1+0x3054], R61 ;  /* 0x0030543d01007387 */ /* 0x0003e40000100800 */
[----:B-1----:R-:W-:-:S04]  /*7eaa0*/  IMAD.MOV.U32 R61, RZ, RZ, c[0x0][0x18c] ;  /* 0x00006300ff3d7624 */ /* 0x002fc800078e00ff */
[----:B------:R-:W-:-:S04]  /*7eab0*/  IMAD.SHL.U32 R61, R61, 0x40, RZ ;  /* 0x000000403d3d7824 */ /* 0x000fc800078e00ff */
[----:B------:R-:W-:-:S05]  /*7eac0*/  IMAD.SHL.U32 R61, R61, 0x2, RZ ;  /* 0x000000023d3d7824 */ /* 0x000fca00078e00ff */
[-C--:B------:R-:W-:Y:S02]  /*7ead0*/  IADD3 R32, P6, R32, R61.reuse, RZ ;  /* 0x0000003d20207210 */ /* 0x080fe40007fde0ff */
[-C--:B------:R-:W-:Y:S02]  /*7eae0*/  IADD3 R3, P1, R3, R61.reuse, RZ ;  /* 0x0000003d03037210 */ /* 0x080fe40007f3e0ff */
[-C--:B------:R-:W-:Y:S02]  /*7eaf0*/  IADD3 R5, P2, R5, R61.reuse, RZ ;  /* 0x0000003d05057210 */ /* 0x080fe40007f5e0ff */
[-C--:B------:R-:W-:Y:S01]  /*7eb00*/  IADD3 R4, P3, R4, R61.reuse, RZ ;  /* 0x0000003d04047210 */ /* 0x080fe20007f7e0ff */
[----:B------:R1:W-:Y:S01]  /*7eb10*/  STL [R1+0x3090], R32 ;  /* 0x0030902001007387 */ /* 0x0003e20000100800 */
[-C--:B------:R-:W-:Y:S02]  /*7eb20*/  IADD3 R14, P4, R14, R61.reuse, RZ ;  /* 0x0000003d0e0e7210 */ /* 0x080fe40007f9e0ff */
[----:B------:R-:W-:Y:S01]  /*7eb30*/  IADD3 R13, P5, R13, R61, RZ ;  /* 0x0000003d0d0d7210 */ /* 0x000fe20007fbe0ff */
[--C-:B------:R-:W-:Y:S01]  /*7eb40*/  IMAD.X R15, R15, 0x1, R0.reuse, P6 ;  /* 0x000000010f0f7824 */ /* 0x100fe200030e0600 */
[----:B-1----:R0:W5:Y:S01]  /*7eb50*/  LDL.LU R32, [R1+0x32c0] ;  /* 0x0032c00001207983 */ /* 0x0021620000300800 */
[----:B------:R-:W-:Y:S02]  /*7eb60*/  STL [R1+0x305c], R60 ;  /* 0x00305c3c01007387 */ /* 0x000fe40000100800 */
[----:B------:R1:W-:Y:S02]  /*7eb70*/  STL [R1+0x3098], R3 ;  /* 0x0030980301007387 */ /* 0x0003e40000100800 */
[----:B------:R-:W-:Y:S01]  /*7eb80*/  STL [R1+0x3064], R8 ;  /* 0x0030640801007387 */ /* 0x000fe20000100800 */
[----:B------:R-:W-:Y:S01]  /*7eb90*/  STL [R1+0x30a0], R5 ;  /* 0x0030a00501007387 */ /* 0x000fe20000100800 */
[----:B------:R-:W-:Y:S02]  /*7eba0*/  STL [R1+0x306c], R18 ;  /* 0x00306c1201007387 */ /* 0x000fe40000100800 */
[----:B------:R2:W-:Y:S02]  /*7ebb0*/  STL [R1+0x30a8], R4 ;  /* 0x0030a80401007387 */ /* 0x0005e40000100800 */
[----:B------:R0:W-:Y:S02]  /*7ebc0*/  STL [R1+0x3074], R17 ;  /* 0x0030741101007387 */ /* 0x0001e40000100800 */
[--C-:B------:R-:W-:Y:S01]  /*7ebd0*/  IMAD.X R12, R12, 0x1, R0.reuse, P1 ;  /* 0x000000010c0c7824 */ /* 0x100fe200008e0600 */
[----:B------:R0:W-:Y:S01]  /*7ebe0*/  STL [R1+0x30b0], R14 ;  /* 0x0030b00e01007387 */ /* 0x0001e20000100800 */
[----:B------:R-:W-:-:S03]  /*7ebf0*/  IMAD.X R19, R19, 0x1, R0, P2 ;  /* 0x0000000113137824 */ /* 0x000fc600010e0600 */
[----:B-1----:R-:W1:Y:S01]  /*7ec00*/  S2R R3, SR_TID.X ;  /* 0x0000000000037919 */ /* 0x002e620000002100 */
[----:B------:R0:W-:Y:S02]  /*7ec10*/  STL [R1+0x307c], R16 ;  /* 0x00307c1001007387 */ /* 0x0001e40000100800 */
[--C-:B------:R-:W-:Y:S02]  /*7ec20*/  IMAD.X R11, R11, 0x1, R0.reuse, P3 ;  /* 0x000000010b0b7824 */ /* 0x100fe400018e0600 */
[----:B------:R0:W-:Y:S02]  /*7ec30*/  STL [R1+0x30b4], R13 ;  /* 0x0030b40d01007387 */ /* 0x0001e40000100800 */
[----:B------:R-:W-:Y:S01]  /*7ec40*/  IMAD.X R58, R58, 0x1, R0, P4 ;  /* 0x000000013a3a7824 */ /* 0x000fe200020e0600 */
[----:B------:R0:W-:Y:S01]  /*7ec50*/  STL [R1+0x3084], R15 ;  /* 0x0030840f01007387 */ /* 0x0001e20000100800 */
[----:B--2---:R-:W-:Y:S02]  /*7ec60*/  IMAD.MOV.U32 R4, RZ, RZ, R10 ;  /* 0x000000ffff047224 */ /* 0x004fe400078e000a */
[----:B------:R-:W-:-:S02]  /*7ec70*/  IMAD.MOV.U32 R5, RZ, RZ, R7 ;  /* 0x000000ffff057224 */ /* 0x000fc400078e0007 */
[----:B------:R0:W-:Y:S02]  /*7ec80*/  STL [R1+0x308c], R12 ;  /* 0x00308c0c01007387 */ /* 0x0001e40000100800 */
[----:B------:R-:W-:Y:S02]  /*7ec90*/  IMAD.X R59, R59, 0x1, R0, P5 ;  /* 0x000000013b3b7824 */ /* 0x000fe400028e0600 */
[----:B------:R-:W-:Y:S01]  /*7eca0*/  IMAD.MOV.U32 R8, RZ, RZ, R9 ;  /* 0x000000ffff087224 */ /* 0x000fe200078e0009 */
[----:B------:R0:W-:Y:S01]  /*7ecb0*/  STL [R1+0x3094], R19 ;  /* 0x0030941301007387 */ /* 0x0001e20000100800 */
[----:B------:R-:W-:Y:S02]  /*7ecc0*/  IMAD.MOV.U32 R9, RZ, RZ, R6 ;  /* 0x000000ffff097224 */ /* 0x000fe400078e0006 */
[----:B------:R0:W-:Y:S02]  /*7ecd0*/  STL [R1+0x309c], R11 ;  /* 0x00309c0b01007387 */ /* 0x0001e40000100800 */
[----:B------:R0:W-:Y:S01]  /*7ece0*/  STL [R1+0x30a4], R58 ;  /* 0x0030a43a01007387 */ /* 0x0001e20000100800 */
[----:B------:R0:W-:Y:S01]  /*7ecf0*/  STL.64 [R1+0x1878], R4 ;  /* 0x0018780401007387 */ /* 0x0001e20000100a00 */
[----:B------:R0:W-:Y:S02]  /*7ed00*/  STL [R1+0x30ac], R59 ;  /* 0x0030ac3b01007387 */ /* 0x0001e40000100800 */
[----:B------:R0:W-:Y:S02]  /*7ed10*/  STL.64 [R1+0x1880], R8 ;  /* 0x0018800801007387 */ /* 0x0001e40000100a00 */
[----:B------:R-:W-:-:S04]  /*7ed20*/  IMAD.MOV.U32 R60, RZ, RZ, c[0x0][0x188] ;  /* 0x00006200ff3c7624 */ /* 0x000fc800078e00ff */
[----:B------:R-:W-:Y:S01]  /*7ed30*/  IMAD.SHL.U32 R60, R60, 0x40, RZ ;  /* 0x000000403c3c7824 */ /* 0x000fe200078e00ff */
[----:B-1----:R-:W-:-:S03]  /*7ed40*/  LOP3.LUT R3, R3, 0x1f, RZ, 0xc0, !PT ;  /* 0x0000001f03037812 */ /* 0x002fc600078ec0ff */
[----:B------:R-:W-:Y:S02]  /*7ed50*/  IMAD.SHL.U32 R60, R60, 0x2, RZ ;  /* 0x000000023c3c7824 */ /* 0x000fe400078e00ff */
[----:B------:R-:W-:Y:S01]  /*7ed60*/  IMAD.SHL.U32 R3, R3, 0x2, RZ ;  /* 0x0000000203037824 */ /* 0x000fe200078e00ff */
[----:B0-----:R-:W-:Y:S01]  /*7ed70*/  @!P0 CALL.REL.NOINC `(.L_x_2) ;  /* 0x0000001000008944 */ /* 0x001fe20003c00000 */
[----:B------:R-:W-:Y:S05]  /*7ed80*/  BRA `(.L_x_3) ;  /* 0xfffa130000007947 */ /* 0x000fea000383ffff */
.L_x_2:
[----:B------:R-:W-:Y:S01]  /*7ed90*/  STL [R1+0x3360], R26 ;  /* 0x0033601a01007387 */ /* 0x000fe20000100800 */
[----:B------:R-:W-:Y:S02]  /*7eda0*/  F2FP.BF16.PACK_AB R2, R31, R30 ;  /* 0x0000001e1f02723e */ /* 0x000fe400000010ff */
[----:B------:R-:W-:Y:S01]  /*7edb0*/  F2FP.BF16.PACK_AB R0, R55, R54 ;  /* 0x000000363700723e */ /* 0x000fe200000010ff */
[----:B------:R-:W-:Y:S01]  /*7edc0*/  STL [R1+0x335c], R27 ;  /* 0x00335c1b01007387 */ /* 0x000fe20000100800 */
[----:B------:R-:W-:-:S03]  /*7edd0*/  F2FP.BF16.PACK_AB R3, R51, R50 ;  /* 0x000000323303723e */ /* 0x000fc600000010ff */
        /* <DEDUP_REMOVED lines=21> */
[----:B------:R1:W-:Y:S04]  /*7ef30*/  STL [R1+0xd28], R0 ;  /* 0x000d280001007387 */ /* 0x0003e80000100800 */
[----:B------:R2:W-:Y:S01]  /*7ef40*/  STL [R1+0xd24], R3 ;  /* 0x000d240301007387 */ /* 0x0005e20000100800 */
[----:B0-----:R-:W-:-:S02]  /*7ef50*/  F2FP.BF16.PACK_AB R2, R47, R46 ;  /* 0x0000002e2f02723e */ /* 0x001fc400000010ff */
[----:B-1----:R-:W-:-:S03]  /*7ef60*/  F2FP.BF16.PACK_AB R0, R29, R28 ;  /* 0x0000001c1d00723e */ /* 0x002fc600000010ff */
[----:B------:R0:W-:Y:S01]  /*7ef70*/  STL [R1+0xd20], R2 ;  /* 0x000d200201007387 */ /* 0x0001e20000100800 */
[----:B--2---:R-:W-:-:S03]  /*7ef80*/  F2FP.BF16.PACK_AB R3, R43, R42 ;  /* 0x0000002a2b03723e */ /* 0x004fc600000010ff */
[----:B------:R1:W-:Y:S04]  /*7ef90*/  STL [R1+0xd1c], R0 ;  /* 0x000d1c0001007387 */ /* 0x0003e80000100800 */
[----:B------:R-:W-:Y:S01]  /*7efa0*/  STL [R1+0xd18], R3 ;  /* 0x000d180301007387 */ /* 0x000fe20000100800 */
[----:B0-----:R-:W-:-:S03]  /*7efb0*/  F2FP.BF16.PACK_AB R2, R39, R38 ;  /* 0x000000262702723e */ /* 0x001fc600000010ff */
[----:B------:R-:W2:Y:S01]  /*7efc0*/  LDL.LU R56, [R1+0xc48] ;  /* 0x000c480001387983 */ /* 0x000ea20000300800 */
[----:B-1----:R-:W-:-:S03]  /*7efd0*/  F2FP.BF16.PACK_AB R0, R35, R34 ;  /* 0x000000222300723e */ /* 0x002fc600000010ff */
[----:B------:R-:W-:Y:S04]  /*7efe0*/  STL [R1+0xd14], R2 ;  /* 0x000d140201007387 */ /* 0x000fe80000100800 */
[----:B--2---:R0:W-:Y:S04]  /*7eff0*/  STL [R1+0x33cc], R56 ;  /* 0x0033cc3801007387 */ /* 0x0041e80000100800 */
[----:B------:R-:W-:Y:S04]  /*7f000*/  STL [R1+0xd10], R0 ;  /* 0x000d100001007387 */ /* 0x000fe80000100800 */
[----:B0-----:R-:W2:Y:S04]  /*7f010*/  LDL.LU R56, [R1+0xbb8] ;  /* 0x000bb80001387983 */ /* 0x001ea80000300800 */
[----:B------:R-:W3:Y:S04]  /*7f020*/  LDL.LU R57, [R1+0xbcc] ;  /* 0x000bcc0001397983 */ /* 0x000ee80000300800 */
[----:B---3--:R0:W-:Y:S04]  /*7f030*/  STL [R1+0x33c8], R57 ;  /* 0x0033c83901007387 */ /* 0x0081e80000100800 */
[----:B0-----:R-:W3:Y:S04]  /*7f040*/  LDL.LU R57, [R1+0xc4c] ;  /* 0x000c4c0001397983 */ /* 0x001ee80000300800 */
[----:B---3--:R0:W-:Y:S04]  /*7f050*/  STL [R1+0x33d0], R57 ;  /* 0x0033d03901007387 */ /* 0x0081e80000100800 */
[----:B0-----:R-:W2:Y:S04]  /*7f060*/  LDL.LU R57, [R1+0xbbc] ;  /* 0x000bbc0001397983 */ /* 0x001ea80000300800 */
[----:B------:R-:W3:Y:S04]  /*7f070*/  LDL.LU R52, [R1+0xbc8] ;  /* 0x000bc80001347983 */ /* 0x000ee80000300800 */
[----:B------:R-:W4:Y:S04]  /*7f080*/  LDL.LU R53, [R1+0xbdc] ;  /* 0x000bdc0001357983 */ /* 0x000f280000300800 */
[----:B------:R-:W4:Y:S04]  /*7f090*/  LDL.LU R48, [R1+0xbd8] ;  /* 0x000bd80001307983 */ /* 0x000f280000300800 */
[----:B------:R-:W3:Y:S04]  /*7f0a0*/  LDL.LU R49, [R1+0xbb4] ;  /* 0x000bb40001317983 */ /* 0x000ee80000300800 */
        /* <DEDUP_REMOVED lines=54> */
[----:B------:R-:W3:Y:S01]  /*7f410*/  LDL.LU R35, [R1+0x1270] ;  /* 0x0012700001237983 */ /* 0x000ee20000300800 */
[----:B--2---:R-:W-:-:S03]  /*7f420*/  F2FP.BF16.PACK_AB R56, R57, R56 ;  /* 0x000000383938723e */ /* 0x004fc600000010ff */
[----:B------:R-:W2:Y:S04]  /*7f430*/  LDL.LU R57, [R1+0x33d0] ;  /* 0x0033d00001397983 */ /* 0x000ea80000300800 */
[----:B------:R0:W-:Y:S04]  /*7f440*/  STL [R1+0xd0c], R56 ;  /* 0x000d0c3801007387 */ /* 0x0001e80000100800 */
[----:B0-----:R-:W2:Y:S02]  /*7f450*/  LDL.LU R56, [R1+0x33cc] ;  /* 0x0033cc0001387983 */ /* 0x001ea40000300800 */
[----:B--2---:R-:W-:-:S02]  /*7f460*/  F2FP.BF16.PACK_AB R56, R57, R56 ;  /* 0x000000383938723e */ /* 0x004fc400000010ff */
[----:B------:R-:W3:Y:S04]  /*7f470*/  LDL.LU R57, [R1+0x33c8] ;  /* 0x0033c80001397983 */ /* 0x000ee80000300800 */
[----:B------:R3:W-:Y:S02]  /*7f480*/  STL [R1+0xd08], R56 ;  /* 0x000d083801007387 */ /* 0x0007e40000100800 */
[----:B---3--:R-:W-:Y:S02]  /*7f490*/  F2FP.BF16.PACK_AB R56, R57, R52 ;  /* 0x000000343938723e */ /* 0x008fe400000010ff */
[----:B----4-:R-:W-:Y:S02]  /*7f4a0*/  F2FP.BF16.PACK_AB R52, R53, R48 ;  /* 0x000000303534723e */ /* 0x010fe400000010ff */
[----:B------:R-:W-:-:S02]  /*7f4b0*/  F2FP.BF16.PACK_AB R48, R49, R44 ;  /* 0x0000002c3130723e */ /* 0x000fc400000010ff */
[----:B------:R-:W-:Y:S01]  /*7f4c0*/  F2FP.BF16.PACK_AB R44, R45, R40 ;  /* 0x000000282d2c723e */ /* 0x000fe200000010ff */
[----:B------:R-:W-:Y:S01]  /*7f4d0*/  STL [R1+0xd04], R56 ;  /* 0x000d043801007387 */ /* 0x000fe20000100800 */
[----:B------:R-:W-:Y:S02]  /*7f4e0*/  F2FP.BF16.PACK_AB R40, R41, R36 ;  /* 0x000000242928723e */ /* 0x000fe400000010ff */
[----:B------:R-:W-:Y:S01]  /*7f4f0*/  F2FP.BF16.PACK_AB R36, R37, R32 ;  /* 0x000000202524723e */ /* 0x000fe200000010ff */
[----:B------:R-:W-:Y:S01]  /*7f500*/  STL [R1+0xd00], R52 ;  /* 0x000d003401007387 */ /* 0x000fe20000100800 */
[----:B------:R-:W-:Y:S02]  /*7f510*/  F2FP.BF16.PACK_AB R32, R33, R21 ;  /* 0x000000152120723e */ /* 0x000fe400000010ff */
[----:B------:R-:W-:Y:S01]  /*7f520*/  F2FP.BF16.PACK_AB R21, R20, R23 ;  /* 0x000000171415723e */ /* 0x000fe200000010ff */
[----:B------:R-:W-:Y:S01]  /*7f530*/  STL [R1+0xbcc], R48 ;  /* 0x000bcc3001007387 */ /* 0x000fe20000100800 */
[----:B------:R-:W-:-:S03]  /*7f540*/  F2FP.BF16.PACK_AB R20, R22, R25 ;  /* 0x000000191614723e */ /* 0x000fc600000010ff */
[----:B------:R-:W-:Y:S01]  /*7f550*/  STL [R1+0xbc8], R44 ;  /* 0x000bc82c01007387 */ /* 0x000fe20000100800 */
[----:B------:R-:W-:-:S03]  /*7f560*/  F2FP.BF16.PACK_AB R22, R24, R27 ;  /* 0x0000001b1816723e */ /* 0x000fc600000010ff */
[----:B------:R-:W-:Y:S04]  /*7f570*/  STL [R1+0xbc4], R40 ;  /* 0x000bc42801007387 */ /* 0x000fe80000100800 */
[----:B------:R-:W-:Y:S04]  /*7f580*/  STL [R1+0xbc0], R36 ;  /* 0x000bc02401007387 */ /* 0x000fe80000100800 */
[----:B------:R-:W-:Y:S04]  /*7f590*/  STL [R1+0xbbc], R32 ;  /* 0x000bbc2001007387 */ /* 0x000fe80000100800 */
[----:B------:R0:W-:Y:S04]  /*7f5a0*/  STL [R1+0xbb8], R21 ;  /* 0x000bb81501007387 */ /* 0x0001e80000100800 */
[----:B------:R1:W-:Y:S01]  /*7f5b0*/  STL [R1+0xbb4], R20 ;  /* 0x000bb41401007387 */ /* 0x0003e20000100800 */
[----:B0-----:R-:W-:-:S02]  /*7f5c0*/  F2FP.BF16.PACK_AB R21, R26, R3 ;  /* 0x000000031a15723e */ /* 0x001fc400000010ff */
[----:B------:R-:W-:Y:S02]  /*7f5d0*/  F2FP.BF16.PACK_AB R3, R0, R61 ;  /* 0x0000003d0003723e */ /* 0x000fe400000010ff */
[----:B-1----:R-:W-:Y:S01]  /*7f5e0*/  F2FP.BF16.PACK_AB R20, R2, R60 ;  /* 0x0000003c0214723e */ /* 0x002fe200000010ff */
[----:B------:R-:W-:Y:S01]  /*7f5f0*/  STL [R1+0xbb0], R22 ;  /* 0x000bb01601007387 */ /* 0x000fe20000100800 */
[----:B------:R-:W-:-:S03]  /*7f600*/  F2FP.BF16.PACK_AB R2, R10, R7 ;  /* 0x000000070a02723e */ /* 0x000fc600000010ff */
[----:B------:R-:W-:Y:S01]  /*7f610*/  STL [R1+0x97c], R21 ;  /* 0x00097c1501007387 */ /* 0x000fe20000100800 */
[----:B------:R-:W-:-:S03]  /*7f620*/  F2FP.BF16.PACK_AB R0, R9, R6 ;  /* 0x000000060900723e */ /* 0x000fc600000010ff */
[----:B------:R-:W-:Y:S04]  /*7f630*/  STL [R1+0x978], R20 ;  /* 0x0009781401007387 */ /* 0x000fe80000100800 */
[----:B------:R0:W-:Y:S04]  /*7f640*/  STL [R1+0x974], R3 ;  /* 0x0009740301007387 */ /* 0x0001e80000100800 */
[----:B------:R1:W-:Y:S01]  /*7f650*/  STL [R1+0x970], R2 ;  /* 0x0009700201007387 */ /* 0x0003e20000100800 */
[----:B0-----:R-:W-:-:S03]  /*7f660*/  F2FP.BF16.PACK_AB R3, R8, R5 ;  /* 0x000000050803723e */ /* 0x001fc600000010ff */
[----:B------:R0:W-:Y:S01]  /*7f670*/  STL [R1+0x7dc], R0 ;  /* 0x0007dc0001007387 */ /* 0x0001e20000100800 */
[----:B-1----:R-:W-:-:S03]  /*7f680*/  F2FP.BF16.PACK_AB R2, R18, R4 ;  /* 0x000000041202723e */ /* 0x002fc600000010ff */
[----:B------:R1:W-:Y:S01]  /*7f690*/  STL [R1+0x7d8], R3 ;  /* 0x0007d80301007387 */ /* 0x0003e20000100800 */
[----:B0-----:R-:W-:-:S03]  /*7f6a0*/  F2FP.BF16.PACK_AB R0, R17, R14 ;  /* 0x0000000e1100723e */ /* 0x001fc600000010ff */
[----:B------:R0:W-:Y:S01]  /*7f6b0*/  STL [R1+0x7d4], R2 ;  /* 0x0007d40201007387 */ /* 0x0001e20000100800 */
[----:B-1----:R-:W-:-:S03]  /*7f6c0*/  F2FP.BF16.PACK_AB R3, R16, R13 ;  /* 0x0000000d1003723e */ /* 0x002fc600000010ff */
[----:B------:R1:W-:Y:S04]  /*7f6d0*/  STL [R1+0x7d0], R0 ;  /* 0x0007d00001007387 */ /* 0x0003e80000100800 */
[----:B------:R2:W-:Y:S01]  /*7f6e0*/  STL [R1+0x7cc], R3 ;  /* 0x0007cc0301007387 */ /* 0x0005e20000100800 */
[----:B0-----:R-:W-:Y:S02]  /*7f6f0*/  F2FP.BF16.PACK_AB R2, R15, R12 ;  /* 0x0000000c0f02723e */ /* 0x001fe400000010ff */
[----:B-1----:R-:W-:-:S03]  /*7f700*/  F2FP.BF16.PACK_AB R0, R19, R11 ;  /* 0x0000000b1300723e */ /* 0x002fc600000010ff */
[----:B------:R0:W-:Y:S01]  /*7f710*/  STL [R1+0x7c8], R2 ;  /* 0x0007c80201007387 */ /* 0x0001e20000100800 */
[----:B--2---:R-:W-:-:S03]  /*7f720*/  F2FP.BF16.PACK_AB R3, R28, R29 ;  /* 0x0000001d1c03723e */ /* 0x004fc600000010ff */
        /* <DEDUP_REMOVED lines=13> */
[----:B------:R-:W-:Y:S04]  /*7f800*/  STL [R1+0x758], R3 ;  /* 0x0007580301007387 */ /* 0x000fe80000100800 */
[----:B------:R-:W2:Y:S01]  /*7f810*/  LDL.LU R56, [R1+0xad8] ;  /* 0x000ad80001387983 */ /* 0x000ea20000300800 */
[----:B0-----:R-:W-:Y:S02]  /*7f820*/  F2FP.BF16.PACK_AB R2, R38, R39 ;  /* 0x000000272602723e */ /* 0x001fe400000010ff */
        /* <DEDUP_REMOVED lines=936> */
[----:B------:R-:W-:Y:S04]  /*832b0*/  STL [R1+0x388], R3 ;  /* 0x0003880301007387 */ /* 0x000fe80000100800 */
[----:B------:R-:W2:Y:S04]  /*832c0*/  LDL.LU R56, [R1+0xc28] ;  /* 0x000c280001387983 */ /* 0x000ea80000300800 */
[----:B------:R-:W-:Y:S04]  /*832d0*/  STL [R1+0x384], R2 ;  /* 0x0003840201007387 */ /* 0x000fe80000100800 */
[----:B------:R-:W3:Y:S01]  /*832e0*/  LDL.LU R57, [R1+0xc3c] ;  /* 0x000c3c0001397983 */ /* 0x000ee20000300800 */
[----:B0-----:R-:W-:-:S05]  /*832f0*/  F2FP.BF16.PACK_AB R0, R34, R35 ;  /* 0x000000232200723e */ /* 0x001fca00000010ff */
[----:B------:R-:W-:Y:S04]  /*83300*/  STL [R1+0x380], R0 ;  /* 0x0003800001007387 */ /* 0x000fe80000100800 */
        /* <DEDUP_REMOVED lines=441> */
[----:B------:R0:W-:Y:S01]  /*84ea0*/  STL [R1+0x188], R26 ;  /* 0x0001881a01007387 */ /* 0x0001e20000100800 */
[----:B----4-:R-:W-:-:S03]  /*84eb0*/  F2FP.BF16.PACK_AB R22, R25, R22 ;  /* 0x000000161916723e */ /* 0x010fc600000010ff */
[----:B0-----:R-:W4:Y:S01]  /*84ec0*/  LDL.LU R26, [R1+0x3360] ;  /* 0x00336000011a7983 */ /* 0x001f220000300800 */
[----:B---3--:R-:W-:Y:S02]  /*84ed0*/  F2FP.BF16.PACK_AB R20, R23, R20 ;  /* 0x000000141714723e */ /* 0x008fe400000010ff */
[----:B------:R-:W-:Y:S02]  /*84ee0*/  F2FP.BF16.PACK_AB R56, R21, R56 ;  /* 0x000000381538723e */ /* 0x000fe400000010ff */
[----:B------:R-:W-:Y:S02]  /*84ef0*/  F2FP.BF16.PACK_AB R52, R57, R52 ;  /* 0x000000343934723e */ /* 0x000fe400000010ff */
[----:B--2---:R-:W-:Y:S02]  /*84f00*/  F2FP.BF16.PACK_AB R24, R27, R24 ;  /* 0x000000181b18723e */ /* 0x004fe400000010ff */
[----:B------:R-:W4:Y:S04]  /*84f10*/  LDL.LU R27, [R1+0x335c] ;  /* 0x00335c00011b7983 */ /* 0x000f280000300800 */
[----:B------:R0:W-:Y:S04]  /*84f20*/  STL [R1+0x184], R24 ;  /* 0x0001841801007387 */ /* 0x0001e80000100800 */
[----:B0-----:R-:W2:Y:S04]  /*84f30*/  LDL.LU R24, [R1+0x3358] ;  /* 0x0033580001187983 */ /* 0x001ea80000300800 */
[----:B------:R-:W2:Y:S01]  /*84f40*/  LDL.LU R25, [R1+0x3354] ;  /* 0x0033540001197983 */ /* 0x000ea20000300800 */
[----:B------:R-:W-:-:S03]  /*84f50*/  F2FP.BF16.PACK_AB R48, R53, R48 ;  /* 0x000000303530723e */ /* 0x000fc600000010ff */
[----:B------:R0:W-:Y:S01]  /*84f60*/  STL [R1+0x180], R22 ;  /* 0x0001801601007387 */ /* 0x0001e20000100800 */
[----:B------:R-:W-:Y:S02]  /*84f70*/  F2FP.BF16.PACK_AB R44, R49, R44 ;  /* 0x0000002c312c723e */ /* 0x000fe400000010ff */
[----:B------:R-:W-:Y:S02]  /*84f80*/  F2FP.BF16.PACK_AB R40, R45, R40 ;  /* 0x000000282d28723e */ /* 0x000fe400000010ff */
[----:B------:R-:W-:Y:S01]  /*84f90*/  F2FP.BF16.PACK_AB R36, R41, R36 ;  /* 0x000000242924723e */ /* 0x000fe200000010ff */
[----:B0-----:R-:W3:Y:S04]  /*84fa0*/  LDL.LU R22, [R1+0x3350] ;  /* 0x0033500001167983 */ /* 0x001ee80000300800 */
[----:B------:R-:W3:Y:S04]  /*84fb0*/  LDL.LU R23, [R1+0x334c] ;  /* 0x00334c0001177983 */ /* 0x000ee80000300800 */
[----:B------:R0:W-:Y:S01]  /*84fc0*/  STL [R1+0x17c], R20 ;  /* 0x00017c1401007387 */ /* 0x0001e20000100800 */
[----:B------:R-:W-:-:S02]  /*84fd0*/  F2FP.BF16.PACK_AB R32, R37, R32 ;  /* 0x000000202520723e */ /* 0x000fc400000010ff */
[----:B------:R-:W-:Y:S01]  /*84fe0*/  F2FP.BF16.PACK_AB R3, R33, R3 ;  /* 0x000000032103723e */ /* 0x000fe200000010ff */
[----:B0-----:R-:W3:Y:S04]  /*84ff0*/  LDL.LU R20, [R1+0x3348] ;  /* 0x0033480001147983 */ /* 0x001ee80000300800 */
[----:B------:R-:W3:Y:S04]  /*85000*/  LDL.LU R21, [R1+0x3344] ;  /* 0x0033440001157983 */ /* 0x000ee80000300800 */
[----:B------:R-:W-:Y:S04]  /*85010*/  STL [R1+0x178], R56 ;  /* 0x0001783801007387 */ /* 0x000fe80000100800 */
[----:B------:R-:W-:Y:S04]  /*85020*/  STL [R1+0x174], R52 ;  /* 0x0001743401007387 */ /* 0x000fe80000100800 */
        /* <DEDUP_REMOVED lines=21> */
[----:B------:R-:W-:-:S03]  /*85180*/  F2FP.BF16.PACK_AB R3, R15, R12 ;  /* 0x0000000c0f03723e */ /* 0x000fc600000010ff */
        /* <DEDUP_REMOVED lines=20> */
[----:B0-----:R-:W-:-:S05]  /*852d0*/  F2FP.BF16.PACK_AB R2, R34, R35 ;  /* 0x000000232202723e */ /* 0x001fca00000010ff */
[----:B------:R3:W-:Y:S01]  /*852e0*/  STL [R1+0x110], R2 ;  /* 0x0001100201007387 */ /* 0x0007e20000100800 */
[----:B----4-:R-:W-:-:S05]  /*852f0*/  F2FP.BF16.PACK_AB R0, R27, R26 ;  /* 0x0000001a1b00723e */ /* 0x010fca00000010ff */
[----:B------:R0:W-:Y:S01]  /*85300*/  STL [R1+0x10c], R0 ;  /* 0x00010c0001007387 */ /* 0x0001e20000100800 */
[----:B--2---:R-:W-:-:S05]  /*85310*/  F2FP.BF16.PACK_AB R3, R25, R24 ;  /* 0x000000181903723e */ /* 0x004fca00000010ff */
[----:B------:R-:W-:Y:S04]  /*85320*/  STL [R1+0x108], R3 ;  /* 0x0001080301007387 */ /* 0x000fe80000100800 */
[----:B------:R-:W2:Y:S01]  /*85330*/  LDL.LU R56, [R1+0xb78] ;  /* 0x000b780001387983 */ /* 0x000ea20000300800 */
[----:B---3--:R-:W-:-:S05]  /*85340*/  F2FP.BF16.PACK_AB R2, R23, R22 ;  /* 0x000000161702723e */ /* 0x008fca00000010ff */
[----:B------:R-:W-:Y:S01]  /*85350*/  STL [R1+0x104], R2 ;  /* 0x0001040201007387 */ /* 0x000fe20000100800 */
[----:B0-----:R-:W-:-:S03]  /*85360*/  F2FP.BF16.PACK_AB R0, R21, R20 ;  /* 0x000000141500723e */ /* 0x001fc600000010ff */
        /* <DEDUP_REMOVED lines=72> */
[----:B------:R-:W2:Y:S01]  /*857f0*/  LDL.LU R57, [R1+0x3338] ;  /* 0x0033380001397983 */ /* 0x000ea20000300800 */
[----:B----4-:R-:W-:Y:S02]  /*85800*/  F2FP.BF16.PACK_AB R48, R53, R48 ;  /* 0x000000303530723e */ /* 0x010fe400000010ff */
[----:B---3--:R-:W-:Y:S01]  /*85810*/  F2FP.BF16.PACK_AB R44, R49, R44 ;  /* 0x0000002c312c723e */ /* 0x008fe200000010ff */
[----:B------:R-:W-:Y:S01]  /*85820*/  STL [R1+0xf8], R56 ;  /* 0x0000f83801007387 */ /* 0x000fe20000100800 */
[----:B------:R-:W-:Y:S02]  /*85830*/  F2FP.BF16.PACK_AB R40, R45, R40 ;  /* 0x000000282d28723e */ /* 0x000fe400000010ff */
[----:B------:R-:W-:Y:S02]  /*85840*/  F2FP.BF16.PACK_AB R36, R41, R36 ;  /* 0x000000242924723e */ /* 0x000fe400000010ff */
[----:B------:R-:W-:Y:S02]  /*85850*/  F2FP.BF16.PACK_AB R32, R37, R32 ;  /* 0x000000202520723e */ /* 0x000fe400000010ff */
[----:B------:R-:W-:-:S02]  /*85860*/  F2FP.BF16.PACK_AB R3, R33, R3 ;  /* 0x000000032103723e */ /* 0x000fc400000010ff */
[----:B------:R-:W-:Y:S02]  /*85870*/  F2FP.BF16.PACK_AB R2, R2, R60 ;  /* 0x0000003c0202723e */ /* 0x000fe400000010ff */
[----:B------:R-:W-:Y:S02]  /*85880*/  F2FP.BF16.PACK_AB R0, R0, R61 ;  /* 0x0000003d0000723e */ /* 0x000fe400000010ff */
[----:B--2---:R-:W-:-:S05]  /*85890*/  F2FP.BF16.PACK_AB R52, R57, R52 ;  /* 0x000000343934723e */ /* 0x004fca00000010ff */
[----:B------:R-:W-:Y:S04]  /*858a0*/  STL [R1+0xf4], R52 ;  /* 0x0000f43401007387 */ /* 0x000fe80000100800 */
[----:B------:R-:W-:Y:S04]  /*858b0*/  STL [R1+0xf0], R48 ;  /* 0x0000f03001007387 */ /* 0x000fe80000100800 */
[----:B------:R-:W-:Y:S04]  /*858c0*/  STL [R1+0xec], R44 ;  /* 0x0000ec2c01007387 */ /* 0x000fe80000100800 */
        /* <DEDUP_REMOVED lines=179> */
[----:B------:R-:W2:Y:S01]  /*86400*/  LDL.LU R33, [R1+0x150c] ;  /* 0x00150c0001217983 */ /* 0x000ea20000300800 */
[----:B0-----:R-:W-:-:S03]  /*86410*/  F2FP.BF16.PACK_AB R0, R26, R27 ;  /* 0x0000001b1a00723e */ /* 0x001fc600000010ff */
[----:B------:R0:W-:Y:S04]  /*86420*/  STL [R1+0x4], R2 ;  /* 0x0000040201007387 */ /* 0x0001e80000100800 */
[----:B------:R-:W2:Y:S04]  /*86430*/  LDL.LU R7, [R1+0x1508] ;  /* 0x0015080001077983 */ /* 0x000ea80000300800 */
[----:B------:R3:W-:Y:S04]  /*86440*/  STL [R1], R0 ;  /* 0x0000000001007387 */ /* 0x0007e80000100800 */
[----:B-1----:R-:W4:Y:S04]  /*86450*/  LDL.LU R3, [R1+0x151c] ;  /* 0x00151c0001037983 */ /* 0x002f280000300800 */
[----:B------:R-:W4:Y:S04]  /*86460*/  LDL.LU R6, [R1+0x1518] ;  /* 0x0015180001067983 */ /* 0x000f280000300800 */
[----:B0-----:R-:W4:Y:S04]  /*86470*/  LDL.LU R2, [R1+0x152c] ;  /* 0x00152c0001027983 */ /* 0x001f280000300800 */
[----:B------:R-:W4:Y:S04]  /*86480*/  LDL.LU R5, [R1+0x1528] ;  /* 0x0015280001057983 */ /* 0x000f280000300800 */
[----:B------:R-:W4:Y:S04]  /*86490*/  LDL.LU R60, [R1+0x153c] ;  /* 0x00153c00013c7983 */ /* 0x000f280000300800 */
[----:B------:R-:W4:Y:S04]  /*864a0*/  LDL.LU R4, [R1+0x1538] ;  /* 0x0015380001047983 */ /* 0x000f280000300800 */
[----:B---3--:R-:W3:Y:S04]  /*864b0*/  LDL.LU R0, [R1+0x1504] ;  /* 0x0015040001007983 */ /* 0x008ee80000300800 */
        /* <DEDUP_REMOVED lines=39> */
[----:B--2---:R-:W-:-:S05]  /*86730*/  F2FP.BF16.PACK_AB R7, R33, R7 ;  /* 0x000000072107723e */ /* 0x004fca00000010ff */
[----:B------:R-:W-:Y:S01]  /*86740*/  STL [R1+0x32d8], R7 ;  /* 0x0032d80701007387 */ /* 0x000fe20000100800 */
[----:B----4-:R-:W-:Y:S02]  /*86750*/  F2FP.BF16.PACK_AB R6, R3, R6 ;  /* 0x000000060306723e */ /* 0x010fe400000010ff */
[----:B------:R-:W-:-:S03]  /*86760*/  F2FP.BF16.PACK_AB R5, R2, R5 ;  /* 0x000000050205723e */ /* 0x000fc600000010ff */
[----:B------:R-:W-:Y:S01]  /*86770*/  STL [R1+0x32dc], R6 ;  /* 0x0032dc0601007387 */ /* 0x000fe20000100800 */
[----:B------:R-:W-:-:S03]  /*86780*/  F2FP.BF16.PACK_AB R4, R60, R4 ;  /* 0x000000043c04723e */ /* 0x000fc600000010ff */
[----:B------:R-:W-:Y:S01]  /*86790*/  STL [R1+0x32e8], R5 ;  /* 0x0032e80501007387 */ /* 0x000fe20000100800 */
[----:B---3--:R-:W-:-:S03]  /*867a0*/  F2FP.BF16.PACK_AB R11, R0, R11 ;  /* 0x0000000b000b723e */ /* 0x008fc600000010ff */
[----:B------:R-:W-:Y:S01]  /*867b0*/  STL [R1+0x32ec], R4 ;  /* 0x0032ec0401007387 */ /* 0x000fe20000100800 */
[----:B------:R-:W-:-:S03]  /*867c0*/  F2FP.BF16.PACK_AB R10, R61, R10 ;  /* 0x0000000a3d0a723e */ /* 0x000fc600000010ff */
        /* <DEDUP_REMOVED lines=14> */
[----:B------:R-:W-:Y:S04]  /*868b0*/  STL [R1+0x3324], R12 ;  /* 0x0033240c01007387 */ /* 0x000fe80000100800 */
[----:B------:R0:W-:Y:S04]  /*868c0*/  STL [R1+0x3328], R19 ;  /* 0x0033281301007387 */ /* 0x0001e80000100800 */
[----:B0-----:R-:W2:Y:S04]  /*868d0*/  LDL.LU R19, [R1+0x178c] ;  /* 0x00178c0001137983 */ /* 0x001ea80000300800 */
[----:B------:R-:W2:Y:S04]  /*868e0*/  LDL.LU R31, [R1+0x1788] ;  /* 0x00178800011f7983 */ /* 0x000ea80000300800 */
[----:B------:R-:W3:Y:S04]  /*868f0*/  LDL.LU R12, [R1+0x179c] ;  /* 0x00179c00010c7983 */ /* 0x000ee80000300800 */
[----:B------:R-:W3:Y:S04]  /*86900*/  LDL.LU R30, [R1+0x1798] ;  /* 0x00179800011e7983 */ /* 0x000ee80000300800 */
[----:B------:R-:W4:Y:S04]  /*86910*/  LDL.LU R13, [R1+0x17ac] ;  /* 0x0017ac00010d7983 */ /* 0x000f280000300800 */
[----:B------:R-:W4:Y:S04]  /*86920*/  LDL.LU R29, [R1+0x17a8] ;  /* 0x0017a800011d7983 */ /* 0x000f280000300800 */
[----:B------:R-:W4:Y:S04]  /*86930*/  LDL.LU R14, [R1+0x17bc] ;  /* 0x0017bc00010e7983 */ /* 0x000f280000300800 */
[----:B------:R-:W4:Y:S04]  /*86940*/  LDL.LU R28, [R1+0x17b8] ;  /* 0x0017b800011c7983 */ /* 0x000f280000300800 */
[----:B------:R-:W4:Y:S01]  /*86950*/  LDL.LU R15, [R1+0x1784] ;  /* 0x00178400010f7983 */ /* 0x000f220000300800 */
[----:B------:R-:W-:-:S02]  /*86960*/  F2FP.BF16.PACK_AB R25, R34, R25 ;  /* 0x000000192219723e */ /* 0x000fc400000010ff */
[----:B------:R-:W-:Y:S02]  /*86970*/  F2FP.BF16.PACK_AB R24, R35, R24 ;  /* 0x000000182318723e */ /* 0x000fe400000010ff */
[----:B------:R-:W4:Y:S04]  /*86980*/  LDL.LU R35, [R1+0x1780] ;  /* 0x0017800001237983 */ /* 0x000f280000300800 */
[----:B------:R-:W4:Y:S04]  /*86990*/  LDL.LU R33, [R1+0x1794] ;  /* 0x0017940001217983 */ /* 0x000f280000300800 */
[----:B------:R-:W4:Y:S01]  /*869a0*/  LDL.LU R34, [R1+0x1790] ;  /* 0x0017900001227983 */ /* 0x000f220000300800 */
[----:B------:R-:W-:-:S03]  /*869b0*/  F2FP.BF16.PACK_AB R26, R39, R26 ;  /* 0x0000001a271a723e */ /* 0x000fc600000010ff */
[----:B------:R-:W4:Y:S01]  /*869c0*/  LDL.LU R32, [R1+0x17a4] ;  /* 0x0017a40001207983 */ /* 0x000f220000300800 */
[----:B------:R-:W-:-:S03]  /*869d0*/  F2FP.BF16.PACK_AB R27, R38, R27 ;  /* 0x0000001b261b723e */ /* 0x000fc600000010ff */
[----:B------:R-:W4:Y:S04]  /*869e0*/  LDL.LU R8, [R1+0x17b4] ;  /* 0x0017b40001087983 */ /* 0x000f280000300800 */
[----:B------:R-:W4:Y:S04]  /*869f0*/  LDL.LU R9, [R1+0x16cc] ;  /* 0x0016cc0001097983 */ /* 0x000f280000300800 */
[----:B------:R-:W4:Y:S04]  /*86a00*/  LDL.LU R39, [R1+0x16c8] ;  /* 0x0016c80001277983 */ /* 0x000f280000300800 */
[----:B------:R-:W4:Y:S01]  /*86a10*/  LDL.LU R37, [R1+0x16dc] ;  /* 0x0016dc0001257983 */ /* 0x000f220000300800 */
[----:B------:R-:W-:-:S03]  /*86a20*/  F2FP.BF16.PACK_AB R20, R43, R20 ;  /* 0x000000142b14723e */ /* 0x000fc600000010ff */
[----:B------:R-:W4:Y:S04]  /*86a30*/  LDL.LU R38, [R1+0x16d8] ;  /* 0x0016d80001267983 */ /* 0x000f280000300800 */
        /* <DEDUP_REMOVED lines=16> */
[----:B------:R-:W4:Y:S04]  /*86b40*/  LDL.LU R44, [R1+0x14ec] ;  /* 0x0014ec00012c7983 */ /* 0x000f280000300800 */
        /* <DEDUP_REMOVED lines=17> */
[----:B------:R-:W4:Y:S04]  /*86c60*/  LDL.LU R60, [R1+0x1374] ;  /* 0x00137400013c7983 */ /* 0x000f280000300800 */
[----:B------:R-:W4:Y:S04]  /*86c70*/  LDL.LU R58, [R1+0x1370] ;  /* 0x00137000013a7983 */ /* 0x000f280000300800 */
[----:B------:R-:W4:Y:S04]  /*86c80*/  LDL.LU R0, [R1+0x1384] ;  /* 0x0013840001007983 */ /* 0x000f280000300800 */
[----:B------:R-:W4:Y:S01]  /*86c90*/  LDL.LU R61, [R1+0x13c4] ;  /* 0x0013c400013d7983 */ /* 0x000f220000300800 */
[----:B--2---:R-:W-:-:S03]  /*86ca0*/  F2FP.BF16.PACK_AB R31, R19, R31 ;  /* 0x0000001f131f723e */ /* 0x004fc600000010ff */
[----:B------:R0:W5:Y:S01]  /*86cb0*/  LDL.LU R19, [R1+0x3328] ;  /* 0x0033280001137983 */ /* 0x0001620000300800 */
[----:B---3--:R-:W-:-:S03]  /*86cc0*/  F2FP.BF16.PACK_AB R30, R12, R30 ;  /* 0x0000001e0c1e723e */ /* 0x008fc600000010ff */
[----:B------:R0:W5:Y:S01]  /*86cd0*/  LDL.LU R12, [R1+0x3324] ;  /* 0x00332400010c7983 */ /* 0x0001620000300800 */
[----:B----4-:R-:W-:-:S03]  /*86ce0*/  F2FP.BF16.PACK_AB R29, R13, R29 ;  /* 0x0000001d0d1d723e */ /* 0x010fc600000010ff */
[----:B------:R0:W5:Y:S01]  /*86cf0*/  LDL.LU R13, [R1+0x3320] ;  /* 0x00332000010d7983 */ /* 0x0001620000300800 */
[----:B------:R-:W-:-:S03]  /*86d00*/  F2FP.BF16.PACK_AB R28, R14, R28 ;  /* 0x0000001c0e1c723e */ /* 0x000fc600000010ff */
[----:B------:R0:W5:Y:S01]  /*86d10*/  LDL.LU R14, [R1+0x331c] ;  /* 0x00331c00010e7983 */ /* 0x0001620000300800 */
[----:B------:R-:W-:-:S03]  /*86d20*/  F2FP.BF16.PACK_AB R35, R15, R35 ;  /* 0x000000230f23723e */ /* 0x000fc600000010ff */
[----:B------:R0:W5:Y:S01]  /*86d30*/  LDL.LU R15, [R1+0x3318] ;  /* 0x00331800010f7983 */ /* 0x0001620000300800 */
[----:B------:R-:W-:-:S03]  /*86d40*/  F2FP.BF16.PACK_AB R34, R33, R34 ;  /* 0x000000222122723e */ /* 0x000fc600000010ff */
[----:B------:R-:W2:Y:S02]  /*86d50*/  LDL.LU R33, [R1+0x3314] ;  /* 0x0033140001217983 */ /* 0x000ea40000300800 */
[----:B--2---:R-:W-:Y:S02]  /*86d60*/  F2FP.BF16.PACK_AB R33, R32, R33 ;  /* 0x000000212021723e */ /* 0x004fe400000010ff */
[----:B------:R-:W2:Y:S01]  /*86d70*/  LDL.LU R32, [R1+0x3310] ;  /* 0x0033100001207983 */ /* 0x000ea20000300800 */
[----:B------:R-:W-:Y:S02]  /*86d80*/  F2FP.BF16.PACK_AB R39, R9, R39 ;  /* 0x000000270927723e */ /* 0x000fe400000010ff */
[----:B------:R-:W-:Y:S02]  /*86d90*/  F2FP.BF16.PACK_AB R38, R37, R38 ;  /* 0x000000262526723e */ /* 0x000fe400000010ff */
[----:B--2---:R-:W-:Y:S02]  /*86da0*/  F2FP.BF16.PACK_AB R32, R8, R32 ;  /* 0x000000200820723e */ /* 0x004fe400000010ff */
[----:B------:R0:W5:Y:S04]  /*86db0*/  LDL.LU R8, [R1+0x330c] ;  /* 0x00330c0001087983 */ /* 0x0001680000300800 */
[----:B------:R0:W5:Y:S04]  /*86dc0*/  LDL.LU R9, [R1+0x3308] ;  /* 0x0033080001097983 */ /* 0x0001680000300800 */
[----:B------:R-:W2:Y:S02]  /*86dd0*/  LDL.LU R37, [R1+0x3304] ;  /* 0x0033040001257983 */ /* 0x000ea40000300800 */
[----:B--2---:R-:W-:-:S02]  /*86de0*/  F2FP.BF16.PACK_AB R37, R36, R37 ;  /* 0x000000252425723e */ /* 0x004fc400000010ff */
        /* <DEDUP_REMOVED lines=26> */
[----:B--2---:R-:W-:Y:S02]  /*86f90*/  F2FP.BF16.PACK_AB R48, R53, R48 ;  /* 0x000000303530723e */ /* 0x004fe400000010ff */
[----:B------:R-:W2:Y:S01]  /*86fa0*/  LDL.LU R53, [R1+0x32cc] ;  /* 0x0032cc0001357983 */ /* 0x000ea20000300800 */
[----:B------:R-:W-:-:S03]  /*86fb0*/  F2FP.BF16.PACK_AB R54, R57, R54 ;  /* 0x000000363936723e */ /* 0x000fc600000010ff */
[----:B------:R-:W3:Y:S04]  /*86fc0*/  LDL.LU R52, [R1+0x32c8] ;  /* 0x0032c80001347983 */ /* 0x000ee80000300800 */
[----:B------:R-:W4:Y:S01]  /*86fd0*/  LDL.LU R57, [R1+0x32c4] ;  /* 0x0032c40001397983 */ /* 0x000f220000300800 */
[----:B--2---:R-:W-:-:S03]  /*86fe0*/  F2FP.BF16.PACK_AB R53, R56, R53 ;  /* 0x000000353835723e */ /* 0x004fc600000010ff */
[----:B------:R-:W2:Y:S01]  /*86ff0*/  LDL.LU R56, [R1+0x32c0] ;  /* 0x0032c00001387983 */ /* 0x000ea20000300800 */
[----:B------:R-:W-:Y:S02]  /*87000*/  F2FP.BF16.PACK_AB R59, R2, R59 ;  /* 0x0000003b023b723e */ /* 0x000fe400000010ff */
[----:B---3--:R-:W-:Y:S02]  /*87010*/  F2FP.BF16.PACK_AB R52, R3, R52 ;  /* 0x000000340334723e */ /* 0x008fe400000010ff */
[----:B------:R-:W-:Y:S02]  /*87020*/  F2FP.BF16.PACK_AB R58, R60, R58 ;  /* 0x0000003a3c3a723e */ /* 0x000fe400000010ff */
[----:B----4-:R-:W-:Y:S02]  /*87030*/  F2FP.BF16.PACK_AB R57, R0, R57 ;  /* 0x000000390039723e */ /* 0x010fe400000010ff */
[----:B--2---:R-:W-:Y:S02]  /*87040*/  F2FP.BF16.PACK_AB R56, R61, R56 ;  /* 0x000000383d38723e */ /* 0x004fe400000010ff */
.L_x_1:
[----:B0-----:R-:W2:Y:S04]  /*87050*/  LDL.LU R60, [R1+0x30c0] ;  /* 0x0030c000013c7983 */ /* 0x001ea80000300800 */
[----:B------:R-:W0:Y:S02]  /*87060*/  S2R R3, SR_TID.X ;  /* 0x0000000000037919 */ /* 0x000e240000002100 */
[----:B01----:R-:W-:-:S02]  /*87070*/  IMAD.SHL.U32 R0, R3, 0x40, RZ ;  /* 0x0000004003007824 */ /* 0x003fc400078e00ff */
[----:B------:R-:W-:-:S03]  /*87080*/  IMAD.SHL.U32 R2, R3, 0x20, RZ ;  /* 0x0000002003027824 */ /* 0x000fc600078e00ff */
[----:B------:R-:W-:-:S04]  /*87090*/  LOP3.LUT R0, R0, 0x600, RZ, 0xc0, !PT ;  /* 0x0000060000007812 */ /* 0x000fc800078ec0ff */
[----:B------:R-:W-:Y:S01]  /*870a0*/  LOP3.LUT R0, R0, 0x60, R2, 0xf8, !PT ;  /* 0x0000006000007812 */ /* 0x000fe200078ef802 */
[C---:B------:R-:W-:Y:S01]  /*870b0*/  IMAD.SHL.U32 R2, R3.reuse, 0x4, RZ ;  /* 0x0000000403027824 */ /* 0x040fe200078e00ff */
[----:B------:R-:W-:-:S04]  /*870c0*/  LOP3.LUT R3, R3, 0x1f, RZ, 0xc0, !PT ;  /* 0x0000001f03037812 */ /* 0x000fc800078ec0ff */
[----:B------:R-:W-:Y:S01]  /*870d0*/  LOP3.LUT R0, R0, 0x70, R2, 0x78, !PT ;  /* 0x0000007000007812 */ /* 0x000fe200078e7802 */
[----:B------:R-:W-:Y:S06]  /*870e0*/  BAR.SYNC.DEFER_BLOCKING 0x0 ;  /* 0x0000000000007b1d */ /* 0x000fec0000010000 */
[----:B------:R0:W-:Y:S04]  /*870f0*/  STS.128 [R0+0x180], R44 ;  /* 0x0001802c00007388 */ /* 0x0001e80000000c00 */
[----:B------:R-:W-:Y:S04]  /*87100*/  STS.128 [R0], R56 ;  /* 0x0000003800007388 */ /* 0x000fe80000000c00 */
[----:B------:R-:W-:Y:S04]  /*87110*/  STS.128 [R0+0x80], R52 ;  /* 0x0000803400007388 */ /* 0x000fe80000000c00 */
[----:B------:R-:W-:Y:S01]  /*87120*/  STS.128 [R0+0x100], R48 ;  /* 0x0001003000007388 */ /* 0x000fe20000000c00 */
[----:B------:R-:W-:-:S06]  /*87130*/  NOP ;  /* 0x0000000000007918 */ /* 0x000fcc0000000000 */
[----:B--2---:R-:W-:-:S05]  /*87140*/  LOP3.LUT R2, R60, 0x600, RZ, 0xc0, !PT ;  /* 0x000006003c027812 */ /* 0x004fca00078ec0ff */
[----:B0-----:R-:W-:-:S05]  /*87150*/  IMAD R44, R3, 0x10, R2 ;  /* 0x00000010032c7824 */ /* 0x001fca00078e0202 */
[C---:B------:R-:W-:Y:S01]  /*87160*/  LOP3.LUT R2, R44.reuse, 0x20, RZ, 0x3c, !PT ;  /* 0x000000202c027812 */ /* 0x040fe200078e3cff */
[----:B------:R-:W0:Y:S01]  /*87170*/  LDS.128 R48, [R44] ;  /* 0x000000002c307984 */ /* 0x000e220000000c00 */
[C---:B------:R-:W-:Y:S02]  /*87180*/  LOP3.LUT R60, R44.reuse, 0x40, RZ, 0x3c, !PT ;  /* 0x000000402c3c7812 */ /* 0x040fe400078e3cff */
[----:B------:R-:W-:Y:S01]  /*87190*/  LOP3.LUT R3, R44, 0x60, RZ, 0x3c, !PT ;  /* 0x000000602c037812 */ /* 0x000fe200078e3cff */
[----:B------:R-:W-:Y:S04]  /*871a0*/  STL [R1+0x89c], R44 ;  /* 0x00089c2c01007387 */ /* 0x000fe80000100800 */
[----:B------:R-:W1:Y:S04]  /*871b0*/  LDS.128 R44, [R2] ;  /* 0x00000000022c7984 */ /* 0x000e680000000c00 */
[----:B------:R-:W-:Y:S04]  /*871c0*/  STL [R1+0x890], R2 ;  /* 0x0008900201007387 */ /* 0x000fe80000100800 */
[----:B0-----:R-:W-:Y:S04]  /*871d0*/  STL.64 [R1+0x320], R48 ;  /* 0x0003203001007387 */ /* 0x001fe80000100a00 */
[----:B------:R-:W-:Y:S04]  /*871e0*/  STL.64 [R1+0x328], R50 ;  /* 0x0003283201007387 */ /* 0x000fe80000100a00 */
[----:B------:R-:W-:Y:S04]  /*871f0*/  STL [R1+0x894], R60 ;  /* 0x0008943c01007387 */ /* 0x000fe80000100800 */
[----:B------:R-:W0:Y:S04]  /*87200*/  LDS.128 R48, [R60] ;  /* 0x000000003c307984 */ /* 0x000e280000000c00 */
[----:B-1----:R-:W-:Y:S04]  /*87210*/  STL.64 [R1+0x370], R44 ;  /* 0x0003702c01007387 */ /* 0x002fe80000100a00 */
[----:B------:R-:W-:Y:S04]  /*87220*/  STL.64 [R1+0x378], R46 ;  /* 0x0003782e01007387 */ /* 0x000fe80000100a00 */
[----:B------:R-:W1:Y:S01]  /*87230*/  LDS.128 R44, [R3] ;  /* 0x00000000032c7984 */ /* 0x000e620000000c00 */
[----:B------:R-:W-:-:S06]  /*87240*/  NOP ;  /* 0x0000000000007918 */ /* 0x000fcc0000000000 */
[----:B------:R-:W-:Y:S04]  /*87250*/  STL [R1+0x898], R3 ;  /* 0x0008980301007387 */ /* 0x000fe80000100800 */
[----:B------:R2:W-:Y:S04]  /*87260*/  STS.128 [R0+0x100], R32 ;  /* 0x0001002000007388 */ /* 0x0005e80000000c00 */
[----:B0-----:R-:W-:Y:S04]  /*87270*/  STL.64 [R1+0x6c0], R48 ;  /* 0x0006c03001007387 */ /* 0x001fe80000100a00 */
[----:B------:R-:W-:Y:S04]  /*87280*/  STL.64 [R1+0x6c8], R50 ;  /* 0x0006c83201007387 */ /* 0x000fe80000100a00 */
[----:B-1----:R-:W-:Y:S04]  /*87290*/  STL.64 [R1+0x7a0], R44 ;  /* 0x0007a02c01007387 */ /* 0x002fe80000100a00 */
[----:B------:R-:W-:Y:S04]  /*872a0*/  STL.64 [R1+0x7a8], R46 ;  /* 0x0007a82e01007387 */ /* 0x000fe80000100a00 */
[----:B--2---:R-:W2:Y:S04]  /*872b0*/  LDL R35, [R1+0x89c] ;  /* 0x00089c0001237983 */ /* 0x004ea80000100800 */
[----:B------:R-:W-:Y:S04]  /*872c0*/  STS.128 [R0], R40 ;  /* 0x0000002800007388 */ /* 0x000fe80000000c00 */
[----:B------:R-:W-:Y:S04]  /*872d0*/  STS.128 [R0+0x80], R36 ;  /* 0x0000802400007388 */ /* 0x000fe80000000c00 */
[----:B------:R-:W-:Y:S01]  /*872e0*/  STS.128 [R0+0x180], R28 ;  /* 0x0001801c00007388 */ /* 0x000fe20000000c00 */
[----:B------:R-:W-:-:S06]  /*872f0*/  NOP ;  /* 0x0000000000007918 */ /* 0x000fcc0000000000 */
[----:B------:R-:W-:Y:S04]  /*87300*/  LDS.128 R40, [R2] ;  /* 0x0000000002287984 */ /* 0x000fe80000000c00 */
[----:B------:R-:W-:Y:S04]  /*87310*/  LDS.128 R36, [R60] ;  /* 0x000000003c247984 */ /* 0x000fe80000000c00 */
[----:B--2---:R-:W0:Y:S04]  /*87320*/  LDS.128 R28, [R35] ;  /* 0x00000000231c7984 */ /* 0x004e280000000c00 */
[----:B0-----:R-:W-:Y:S04]  /*87330*/  STL.64 [R1+0x310], R28 ;  /* 0x0003101c01007387 */ /* 0x001fe80000100a00 */
[----:B------:R-:W-:Y:S04]  /*87340*/  STL.64 [R1+0x318], R30 ;  /* 0x0003181e01007387 */ /* 0x000fe80000100a00 */
[----:B------:R-:W0:Y:S01]  /*87350*/  LDS.128 R28, [R3] ;  /* 0x00000000031c7984 */ /* 0x000e220000000c00 */
[----:B------:R-:W-:-:S06]  /*87360*/  NOP ;  /* 0x0000000000007918 */ /* 0x000fcc0000000000 */
[----:B------:R-:W-:Y:S04]  /*87370*/  STL.64 [R1+0x360], R40 ;  /* 0x0003602801007387 */ /* 0x000fe80000100a00 */
[----:B------:R-:W-:Y:S04]  /*87380*/  STL.64 [R1+0x368], R42 ;  /* 0x0003682a01007387 */ /* 0x000fe80000100a00 */
[----:B------:R-:W2:Y:S04]  /*87390*/  LDL.LU R56, [R1+0x10] ;  /* 0x0000100001387983 */ /* 0x000ea80000300800 */
[----:B------:R-:W-:Y:S04]  /*873a0*/  STL.64 [R1+0x570], R36 ;  /* 0x0005702401007387 */ /* 0x000fe80000100a00 */
[----:B------:R-:W-:Y:S04]  /*873b0*/  STL.64 [R1+0x578], R38 ;  /* 0x0005782601007387 */ /* 0x000fe80000100a00 */
[----:B0-----:R-:W-:Y:S04]  /*873c0*/  STL.64 [R1+0x790], R28 ;  /* 0x0007901c01007387 */ /* 0x001fe80000100a00 */
[----:B------:R-:W-:Y:S04]  /*873d0*/  STL.64 [R1+0x798], R30 ;  /* 0x0007981e01007387 */ /* 0x000fe80000100a00 */
[----:B------:R-:W2:Y:S04]  /*873e0*/  LDL.LU R57, [R1+0x14] ;  /* 0x0000140001397983 */ /* 0x000ea80000300800 */
[----:B------:R-:W2:Y:S04]  /*873f0*/  LDL.LU R58, [R1+0x18] ;  /* 0x00001800013a7983 */ /* 0x000ea80000300800 */
[----:B------:R-:W2:Y:S04]  /*87400*/  LDL.LU R59, [R1+0x1c] ;  /* 0x00001c00013b7983 */ /* 0x000ea80000300800 */
[----:B------:R-:W3:Y:S04]  /*87410*/  LDL.LU R52, [R1] ;  /* 0x0000000001347983 */ /* 0x000ee80000300800 */
[----:B------:R-:W3:Y:S04]  /*87420*/  LDL.LU R53, [R1+0x4] ;  /* 0x0000040001357983 */ /* 0x000ee80000300800 */
[----:B------:R-:W3:Y:S04]  /*87430*/  LDL.LU R54, [R1+0x8] ;  /* 0x0000080001367983 */ /* 0x000ee80000300800 */
[----:B------:R-:W3:Y:S04]  /*87440*/  LDL.LU R55, [R1+0xc] ;  /* 0x00000c0001377983 */ /* 0x000ee80000300800 */
[----:B------:R-:W-:Y:S04]  /*87450*/  STS.128 [R0], R24 ;  /* 0x0000001800007388 */ /* 0x000fe80000000c00 */
[----:B------:R-:W-:Y:S04]  /*87460*/  STS.128 [R0+0x80], R20 ;  /* 0x0000801400007388 */ /* 0x000fe80000000c00 */
[----:B-----5:R-:W-:Y:S04]  /*87470*/  STS.128 [R0+0x100], R16 ;  /* 0x0001001000007388 */ /* 0x020fe80000000c00 */
[----:B------:R-:W-:Y:S01]  /*87480*/  STS.128 [R0+0x180], R12 ;  /* 0x0001800c00007388 */ /* 0x000fe20000000c00 */
[----:B------:R-:W-:-:S06]  /*87490*/  NOP ;  /* 0x0000000000007918 */ /* 0x000fcc0000000000 */
[----:B------:R-:W0:Y:S04]  /*874a0*/  LDS.128 R12, [R35] ;  /* 0x00000000230c7984 */ /* 0x000e280000000c00 */
[----:B------:R-:W1:Y:S04]  /*874b0*/  LDS.128 R20, [R2] ;  /* 0x0000000002147984 */ /* 0x000e680000000c00 */
[----:B------:R-:W4:Y:S04]  /*874c0*/  LDS.128 R16, [R60] ;  /* 0x000000003c107984 */ /* 0x000f280000000c00 */
[----:B0-----:R-:W-:Y:S04]  /*874d0*/  STL.64 [R1+0x300], R12 ;  /* 0x0003000c01007387 */ /* 0x001fe80000100a00 */
[----:B------:R-:W-:Y:S04]  /*874e0*/  STL.64 [R1+0x308], R14 ;  /* 0x0003080e01007387 */ /* 0x000fe80000100a00 */
[----:B------:R-:W0:Y:S01]  /*874f0*/  LDS.128 R12, [R3] ;  /* 0x00000000030c7984 */ /* 0x000e220000000c00 */
[----:B------:R-:W-:-:S06]  /*87500*/  NOP ;  /* 0x0000000000007918 */ /* 0x000fcc0000000000 */
[----:B-1----:R-:W-:Y:S04]  /*87510*/  STL.64 [R1+0x350], R20 ;  /* 0x0003501401007387 */ /* 0x002fe80000100a00 */
[----:B------:R-:W-:Y:S04]  /*87520*/  STL.64 [R1+0x358], R22 ;  /* 0x0003581601007387 */ /* 0x000fe80000100a00 */
[----:B------:R-:W3:Y:S04]  /*87530*/  LDL.LU R36, [R1+0x40] ;  /* 0x0000400001247983 */ /* 0x000ee80000300800 */
[----:B----4-:R-:W-:Y:S04]  /*87540*/  STL.64 [R1+0x560], R16 ;  /* 0x0005601001007387 */ /* 0x010fe80000100a00 */
[----:B------:R-:W-:Y:S04]  /*87550*/  STL.64 [R1+0x568], R18 ;  /* 0x0005681201007387 */ /* 0x000fe80000100a00 */
[----:B0-----:R-:W-:Y:S04]  /*87560*/  STL.64 [R1+0x780], R12 ;  /* 0x0007800c01007387 */ /* 0x001fe80000100a00 */
[----:B------:R-:W-:Y:S04]  /*87570*/  STL.64 [R1+0x788], R14 ;  /* 0x0007880e01007387 */ /* 0x000fe80000100a00 */
        /* <DEDUP_REMOVED lines=15> */
[----:B------:R-:W-:Y:S04]  /*87670*/  STS.128 [R0], R8 ;  /* 0x0000000800007388 */ /* 0x000fe80000000c00 */
[----:B------:R-:W-:Y:S04]  /*87680*/  STS.128 [R0+0x80], R4 ;  /* 0x0000800400007388 */ /* 0x000fe80000000c00 */
[----:B------:R-:W4:Y:S04]  /*87690*/  LDL.LU R44, [R1+0x60] ;  /* 0x00006000012c7983 */ /* 0x000f280000300800 */
[----:B------:R-:W4:Y:S04]  /*876a0*/  LDL.LU R45, [R1+0x64] ;  /* 0x00006400012d7983 */ /* 0x000f280000300800 */
[----:B------:R-:W4:Y:S04]  /*876b0*/  LDL.LU R46, [R1+0x68] ;  /* 0x00006800012e7983 */ /* 0x000f280000300800 */
[----:B------:R-:W4:Y:S04]  /*876c0*/  LDL.LU R47, [R1+0x6c] ;  /* 0x00006c00012f7983 */ /* 0x000f280000300800 */
[----:B--2---:R-:W-:Y:S04]  /*876d0*/  STS.128 [R0+0x180], R56 ;  /* 0x0001803800007388 */ /* 0x004fe80000000c00 */
[----:B---3--:R-:W-:Y:S01]  /*876e0*/  STS.128 [R0+0x100], R52 ;  /* 0x0001003400007388 */ /* 0x008fe20000000c00 */
[----:B------:R-:W-:-:S06]  /*876f0*/  NOP ;  /* 0x0000000000007918 */ /* 0x000fcc0000000000 */
[----:B------:R-:W0:Y:S04]  /*87700*/  LDS.128 R4, [R35] ;  /* 0x0000000023047984 */ /* 0x000e280000000c00 */
[----:B------:R-:W1:Y:S04]  /*87710*/  LDS.128 R12, [R2] ;  /* 0x00000000020c7984 */ /* 0x000e680000000c00 */
[----:B------:R-:W2:Y:S04]  /*87720*/  LDS.128 R8, [R60] ;  /* 0x000000003c087984 */ /* 0x000ea80000000c00 */
[----:B0-----:R-:W-:Y:S04]  /*87730*/  STL.64 [R1+0x2f0], R4 ;  /* 0x0002f00401007387 */ /* 0x001fe80000100a00 */
[----:B------:R-:W-:Y:S04]  /*87740*/  STL.64 [R1+0x2f8], R6 ;  /* 0x0002f80601007387 */ /* 0x000fe80000100a00 */
[----:B------:R-:W0:Y:S01]  /*87750*/  LDS.128 R4, [R3] ;  /* 0x0000000003047984 */ /* 0x000e220000000c00 */
[----:B------:R-:W-:-:S06]  /*87760*/  NOP ;  /* 0x0000000000007918 */ /* 0x000fcc0000000000 */
[----:B-1----:R-:W-:Y:S04]  /*87770*/  STL.64 [R1+0x340], R12 ;  /* 0x0003400c01007387 */ /* 0x002fe80000100a00 */
[----:B------:R-:W-:Y:S04]  /*87780*/  STL.64 [R1+0x348], R14 ;  /* 0x0003480e01007387 */ /* 0x000fe80000100a00 */
[----:B------:R-:W3:Y:S04]  /*87790*/  LDL.LU R52, [R1+0x80] ;  /* 0x0000800001347983 */ /* 0x000ee80000300800 */
[----:B--2---:R-:W-:Y:S04]  /*877a0*/  STL.64 [R1+0x550], R8 ;  /* 0x0005500801007387 */ /* 0x004fe80000100a00 */
[----:B------:R-:W-:Y:S04]  /*877b0*/  STL.64 [R1+0x558], R10 ;  /* 0x0005580a01007387 */ /* 0x000fe80000100a00 */
[----:B0-----:R-:W-:Y:S04]  /*877c0*/  STL.64 [R1+0x770], R4 ;  /* 0x0007700401007387 */ /* 0x001fe80000100a00 */
[----:B------:R-:W-:Y:S04]  /*877d0*/  STL.64 [R1+0x778], R6 ;  /* 0x0007780601007387 */ /* 0x000fe80000100a00 */
[----:B------:R-:W3:Y:S04]  /*877e0*/  LDL.LU R53, [R1+0x84] ;  /* 0x0000840001357983 */ /* 0x000ee80000300800 */
[----:B------:R-:W3:Y:S04]  /*877f0*/  LDL.LU R54, [R1+0x88] ;  /* 0x0000880001367983 */ /* 0x000ee80000300800 */
[----:B------:R-:W3:Y:S04]  /*87800*/  LDL.LU R55, [R1+0x8c] ;  /* 0x00008c0001377983 */ /* 0x000ee80000300800 */
[----:B------:R-:W2:Y:S04]  /*87810*/  LDL.LU R48, [R1+0x70] ;  /* 0x0000700001307983 */ /* 0x000ea80000300800 */
[----:B------:R-:W2:Y:S04]  /*87820*/  LDL.LU R49, [R1+0x74] ;  /* 0x0000740001317983 */ /* 0x000ea80000300800 */
[----:B------:R-:W2:Y:S04]  /*87830*/  LDL.LU R50, [R1+0x78] ;  /* 0x0000780001327983 */ /* 0x000ea80000300800 */
[----:B------:R-:W2:Y:S04]  /*87840*/  LDL.LU R51, [R1+0x7c] ;  /* 0x00007c0001337983 */ /* 0x000ea80000300800 */
[----:B------:R-:W2:Y:S04]  /*87850*/  LDL.LU R56, [R1+0x90] ;  /* 0x0000900001387983 */ /* 0x000ea80000300800 */
[----:B------:R-:W2:Y:S04]  /*87860*/  LDL.LU R57, [R1+0x94] ;  /* 0x0000940001397983 */ /* 0x000ea80000300800 */
[----:B------:R-:W2:Y:S04]  /*87870*/  LDL.LU R58, [R1+0x98] ;  /* 0x00009800013a7983 */ /* 0x000ea80000300800 */
[----:B------:R-:W2:Y:S04]  /*87880*/  LDL.LU R59, [R1+0x9c] ;  /* 0x00009c00013b7983 */ /* 0x000ea80000300800 */
[----:B----4-:R-:W-:Y:S04]  /*87890*/  STS.128 [R0+0x80], R28 ;  /* 0x0000801c00007388 */ /* 0x010fe80000000c00 */
[----:B------:R-:W-:Y:S04]  /*878a0*/  STS.128 [R0+0x100], R36 ;  /* 0x0001002400007388 */ /* 0x000fe80000000c00 */
[----:B------:R-:W-:Y:S04]  /*878b0*/  STS.128 [R0], R24 ;  /* 0x0000001800007388 */ /* 0x000fe80000000c00 */
[----:B------:R-:W-:Y:S01]  /*878c0*/  STS.128 [R0+0x180], R40 ;  /* 0x0001802800007388 */ /* 0x000fe20000000c00 */
[----:B------:R-:W-:-:S06]  /*878d0*/  NOP ;  /* 0x0000000000007918 */ /* 0x000fcc0000000000 */
[----:B------:R-:W0:Y:S04]  /*878e0*/  LDS.128 R4, [R35] ;  /* 0x0000000023047984 */ /* 0x000e280000000c00 */
[----:B------:R-:W1:Y:S04]  /*878f0*/  LDS.128 R12, [R2] ;  /* 0x00000000020c7984 */ /* 0x000e680000000c00 */
[----:B------:R-:W4:Y:S04]  /*87900*/  LDS.128 R8, [R60] ;  /* 0x000000003c087984 */ /* 0x000f280000000c00 */
[----:B0-----:R-:W-:Y:S04]  /*87910*/  STL.64 [R1], R4 ;  /* 0x0000000401007387 */ /* 0x001fe80000100a00 */
[----:B------:R-:W-:Y:S04]  /*87920*/  STL.64 [R1+0x8], R6 ;  /* 0x0000080601007387 */ /* 0x000fe80000100a00 */
[----:B------:R-:W0:Y:S01]  /*87930*/  LDS.128 R4, [R3] ;  /* 0x0000000003047984 */ /* 0x000e220000000c00 */
[----:B------:R-:W-:-:S06]  /*87940*/  NOP ;  /* 0x0000000000007918 */ /* 0x000fcc0000000000 */
[----:B-1----:R-:W-:Y:S04]  /*87950*/  STL.64 [R1+0x30], R12 ;  /* 0x0000300c01007387 */ /* 0x002fe80000100a00 */
[----:B------:R-:W-:Y:S04]  /*87960*/  STL.64 [R1+0x38], R14 ;  /* 0x0000380e01007387 */ /* 0x000fe80000100a00 */
        /* <DEDUP_REMOVED lines=21> */
[----:B---3--:R0:W-:Y:S04]  /*87ac0*/  STS.128 [R0+0x100], R52 ;  /* 0x0001003400007388 */ /* 0x0081e80000000c00 */
[----:B0-----:R-:W3:Y:S04]  /*87ad0*/  LDL.LU R52, [R1+0x100] ;  /* 0x0001000001347983 */ /* 0x001ee80000300800 */
[----:B------:R-:W3:Y:S04]  /*87ae0*/  LDL.LU R53, [R1+0x104] ;  /* 0x0001040001357983 */ /* 0x000ee80000300800 */
[----:B------:R-:W3:Y:S04]  /*87af0*/  LDL.LU R54, [R1+0x108] ;  /* 0x0001080001367983 */ /* 0x000ee80000300800 */
[----:B--2---:R0:W-:Y:S04]  /*87b00*/  STS.128 [R0+0x80], R48 ;  /* 0x0000803000007388 */ /* 0x0041e80000000c00 */
[----:B------:R-:W3:Y:S04]  /*87b10*/  LDL.LU R55, [R1+0x10c] ;  /* 0x00010c0001377983 */ /* 0x000ee80000300800 */
[----:B------:R1:W-:Y:S01]  /*87b20*/  STS.128 [R0+0x180], R56 ;  /* 0x0001803800007388 */ /* 0x0003e20000000c00 */
[----:B------:R-:W-:-:S06]  /*87b30*/  NOP ;  /* 0x0000000000007918 */ /* 0x000fcc0000000000 */
[----:B------:R-:W2:Y:S04]  /*87b40*/  LDS.128 R4, [R35] ;  /* 0x0000000023047984 */ /* 0x000ea80000000c00 */
[----:B0-----:R-:W3:Y:S04]  /*87b50*/  LDL.LU R48, [R1+0xf0] ;  /* 0x0000f00001307983 */ /* 0x001ee80000300800 */
[----:B------:R-:W3:Y:S04]  /*87b60*/  LDL.LU R49, [R1+0xf4] ;  /* 0x0000f40001317983 */ /* 0x000ee80000300800 */
[----:B------:R-:W3:Y:S04]  /*87b70*/  LDL.LU R50, [R1+0xf8] ;  /* 0x0000f80001327983 */ /* 0x000ee80000300800 */
[----:B------:R-:W3:Y:S04]  /*87b80*/  LDL.LU R51, [R1+0xfc] ;  /* 0x0000fc0001337983 */ /* 0x000ee80000300800 */
[----:B------:R-:W3:Y:S04]  /*87b90*/  LDL.LU R44, [R1+0xe0] ;  /* 0x0000e000012c7983 */ /* 0x000ee80000300800 */
[----:B------:R-:W3:Y:S04]  /*87ba0*/  LDL.LU R45, [R1+0xe4] ;  /* 0x0000e400012d7983 */ /* 0x000ee80000300800 */
[----:B------:R-:W3:Y:S04]  /*87bb0*/  LDL.LU R46, [R1+0xe8] ;  /* 0x0000e800012e7983 */ /* 0x000ee80000300800 */
[----:B------:R-:W3:Y:S04]  /*87bc0*/  LDL.LU R47, [R1+0xec] ;  /* 0x0000ec00012f7983 */ /* 0x000ee80000300800 */
[----:B-1----:R-:W3:Y:S04]  /*87bd0*/  LDL.LU R56, [R1+0x110] ;  /* 0x0001100001387983 */ /* 0x002ee80000300800 */
[----:B------:R-:W3:Y:S04]  /*87be0*/  LDL.LU R57, [R1+0x114] ;  /* 0x0001140001397983 */ /* 0x000ee80000300800 */
[----:B------:R-:W3:Y:S04]  /*87bf0*/  LDL.LU R58, [R1+0x118] ;  /* 0x00011800013a7983 */ /* 0x000ee80000300800 */
[----:B------:R-:W3:Y:S01]  /*87c00*/  LDL.LU R59, [R1+0x11c] ;  /* 0x00011c00013b7983 */ /* 0x000ee20000300800 */
[----:B--2---:R-:W-:-:S03]  /*87c10*/  IMAD.MOV.U32 R61, RZ, RZ, R5 ;  /* 0x000000ffff3d7224 */ /* 0x004fc600078e0005 */
[----:B------:R-:W0:Y:S04]  /*87c20*/  LDS.128 R12, [R2] ;  /* 0x00000000020c7984 */ /* 0x000e280000000c00 */
[----:B------:R-:W-:Y:S04]  /*87c30*/  STL [R1+0x20], R4 ;  /* 0x0000200401007387 */ /* 0x000fe80000100800 */
[----:B------:R-:W1:Y:S04]  /*87c40*/  LDS.128 R8, [R60] ;  /* 0x000000003c087984 */ /* 0x000e680000000c00 */
[----:B------:R-:W-:Y:S04]  /*87c50*/  STL.64 [R1+0x28], R6 ;  /* 0x0000280601007387 */ /* 0x000fe80000100a00 */
[----:B------:R-:W2:Y:S01]  /*87c60*/  LDS.128 R4, [R3] ;  /* 0x0000000003047984 */ /* 0x000ea20000000c00 */
[----:B------:R-:W-:-:S06]  /*87c70*/  NOP ;  /* 0x0000000000007918 */ /* 0x000fcc0000000000 */
[----:B------:R-:W-:Y:S04]  /*87c80*/  STL [R1+0x3324], R61 ;  /* 0x0033243d01007387 */ /* 0x000fe80000100800 */
[----:B0-----:R-:W-:Y:S04]  /*87c90*/  STL.64 [R1+0x10], R12 ;  /* 0x0000100c01007387 */ /* 0x001fe80000100a00 */
[----:B------:R-:W-:Y:S04]  /*87ca0*/  STL.64 [R1+0x18], R14 ;  /* 0x0000180e01007387 */ /* 0x000fe80000100a00 */
[----:B-1----:R-:W-:Y:S04]  /*87cb0*/  STL.64 [R1+0x50], R8 ;  /* 0x0000500801007387 */ /* 0x002fe80000100a00 */
[----:B------:R-:W-:Y:S04]  /*87cc0*/  STL.64 [R1+0x58], R10 ;  /* 0x0000580a01007387 */ /* 0x000fe80000100a00 */
[----:B--2---:R-:W-:Y:S04]  /*87cd0*/  STL.64 [R1+0x80], R4 ;  /* 0x0000800401007387 */ /* 0x004fe80000100a00 */
[----:B------:R-:W-:Y:S04]  /*87ce0*/  STL.64 [R1+0x88], R6 ;  /* 0x0000880601007387 */ /* 0x000fe80000100a00 */
[----:B----4-:R-:W-:Y:S04]  /*87cf0*/  STS.128 [R0+0x100], R36 ;  /* 0x0001002400007388 */ /* 0x010fe80000000c00 */
[----:B------:R-:W-:Y:S04]  /*87d00*/  STS.128 [R0+0x80], R28 ;  /* 0x0000801c00007388 */ /* 0x000fe80000000c00 */
[----:B------:R-:W-:Y:S04]  /*87d10*/  STS.128 [R0], R24 ;  /* 0x0000001800007388 */ /* 0x000fe80000000c00 */
[----:B------:R-:W-:Y:S01]  /*87d20*/  STS.128 [R0+0x180], R40 ;  /* 0x0001802800007388 */ /* 0x000fe20000000c00 */
[----:B------:R-:W-:-:S06]  /*87d30*/  NOP ;  /* 0x0000000000007918 */ /* 0x000fcc0000000000 */
[----:B------:R-:W0:Y:S04]  /*87d40*/  LDS.128 R4, [R35] ;  /* 0x0000000023047984 */ /* 0x000e280000000c00 */
[----:B------:R-:W1:Y:S04]  /*87d50*/  LDS.128 R8, [R2] ;  /* 0x0000000002087984 */ /* 0x000e680000000c00 */
[----:B------:R-:W2:Y:S04]  /*87d60*/  LDS.128 R12, [R60] ;  /* 0x000000003c0c7984 */ /* 0x000ea80000000c00 */
[----:B0-----:R-:W-:Y:S04]  /*87d70*/  STL [R1+0x330c], R6 ;  /* 0x00330c0601007387 */ /* 0x001fe80000100800 */
[----:B------:R-:W-:Y:S04]  /*87d80*/  STL [R1+0x32fc], R7 ;  /* 0x0032fc0701007387 */ /* 0x000fe80000100800 */
[----:B-1----:R0:W-:Y:S04]  /*87d90*/  STL [R1+0x3310], R10 ;  /* 0x0033100a01007387 */ /* 0x0021e80000100800 */
[----:B------:R-:W-:Y:S04]  /*87da0*/  STL [R1+0x3300], R11 ;  /* 0x0033000b01007387 */ /* 0x000fe80000100800 */
[----:B--2---:R-:W-:Y:S01]  /*87db0*/  STL [R1+0x40], R12 ;  /* 0x0000400c01007387 */ /* 0x004fe20000100800 */
[----:B0-----:R-:W-:-:S03]  /*87dc0*/  IMAD.MOV.U32 R10, RZ, RZ, R13 ;  /* 0x000000ffff0a7224 */ /* 0x001fc600078e000d */
[----:B------:R-:W-:Y:S04]  /*87dd0*/  STL.64 [R1+0x48], R14 ;  /* 0x0000480e01007387 */ /* 0x000fe80000100a00 */
[----:B------:R-:W0:Y:S01]  /*87de0*/  LDS.128 R12, [R3] ;  /* 0x00000000030c7984 */ /* 0x000e220000000c00 */
[----:B------:R-:W-:-:S06]  /*87df0*/  NOP ;  /* 0x0000000000007918 */ /* 0x000fcc0000000000 */
[----:B------:R-:W-:Y:S01]  /*87e00*/  STL [R1+0x3314], R10 ;  /* 0x0033140a01007387 */ /* 0x000fe20000100800 */
[----:B0-----:R-:W-:-:S03]  /*87e10*/  IMAD.MOV.U32 R7, RZ, RZ, R13 ;  /* 0x000000ffff077224 */ /* 0x001fc600078e000d */
[----:B------:R-:W-:Y:S04]  /*87e20*/  STL.64 [R1+0x78], R14 ;  /* 0x0000780e01007387 */ /* 0x000fe80000100a00 */
[----:B------:R-:W-:Y:S04]  /*87e30*/  STL [R1+0x3318], R7 ;  /* 0x0033180701007387 */ /* 0x000fe80000100800 */
[----:B---3--:R-:W-:Y:S04]  /*87e40*/  STS.128 [R0+0x100], R52 ;  /* 0x0001003400007388 */ /* 0x008fe80000000c00 */
[----:B------:R0:W-:Y:S04]  /*87e50*/  STS.128 [R0+0x180], R56 ;  /* 0x0001803800007388 */ /* 0x0001e80000000c00 */
[----:B0-----:R-:W2:Y:S04]  /*87e60*/  LDL.LU R56, [R1+0x150] ;  /* 0x0001500001387983 */ /* 0x001ea80000300800 */
[----:B------:R-:W2:Y:S04]  /*87e70*/  LDL.LU R57, [R1+0x154] ;  /* 0x0001540001397983 */ /* 0x000ea80000300800 */
[----:B------:R-:W2:Y:S04]  /*87e80*/  LDL.LU R58, [R1+0x158] ;  /* 0x00015800013a7983 */ /* 0x000ea80000300800 */
[----:B------:R-:W2:Y:S04]  /*87e90*/  LDL.LU R59, [R1+0x15c] ;  /* 0x00015c00013b7983 */ /* 0x000ea80000300800 */
[----:B------:R-:W3:Y:S04]  /*87ea0*/  LDL.LU R52, [R1+0x140] ;  /* 0x0001400001347983 */ /* 0x000ee80000300800 */
[----:B------:R-:W3:Y:S04]  /*87eb0*/  LDL.LU R53, [R1+0x144] ;  /* 0x0001440001357983 */ /* 0x000ee80000300800 */
[----:B------:R-:W3:Y:S04]  /*87ec0*/  LDL.LU R54, [R1+0x148] ;  /* 0x0001480001367983 */ /* 0x000ee80000300800 */
[----:B------:R-:W3:Y:S04]  /*87ed0*/  LDL.LU R55, [R1+0x14c] ;  /* 0x00014c0001377983 */ /* 0x000ee80000300800 */
        /* <DEDUP_REMOVED lines=8> */
[----:B------:R-:W-:-:S03]  /*87f60*/  IMAD.MOV.U32 R61, RZ, RZ, R12 ;  /* 0x000000ffff3d7224 */ /* 0x000fc600078e000c */
[----:B------:R-:W-:Y:S04]  /*87f70*/  STS.128 [R0], R44 ;  /* 0x0000002c00007388 */ /* 0x000fe80000000c00 */
[----:B------:R-:W-:Y:S01]  /*87f80*/  STS.128 [R0+0x80], R48 ;  /* 0x0000803000007388 */ /* 0x000fe20000000c00 */
[----:B------:R-:W-:-:S06]  /*87f90*/  NOP ;  /* 0x0000000000007918 */ /* 0x000fcc0000000000 */
[----:B------:R-:W0:Y:S04]  /*87fa0*/  LDS.128 R12, [R35] ;  /* 0x00000000230c7984 */ /* 0x000e280000000c00 */
[----:B------:R-:W1:Y:S04]  /*87fb0*/  LDS.128 R16, [R2] ;  /* 0x0000000002107984 */ /* 0x000e680000000c00 */
[----:B------:R-:W1:Y:S04]  /*87fc0*/  LDS.128 R20, [R60] ;  /* 0x000000003c147984 */ /* 0x000e680000000c00 */
[----:B------:R-:W1:Y:S01]  /*87fd0*/  LDS.128 R36, [R3] ;  /* 0x0000000003247984 */ /* 0x000e620000000c00 */
[----:B------:R-:W-:-:S06]  /*87fe0*/  NOP ;  /* 0x0000000000007918 */ /* 0x000fcc0000000000 */
[----:B0-----:R0:W-:Y:S04]  /*87ff0*/  STL [R1+0x331c], R14 ;  /* 0x00331c0e01007387 */ /* 0x0011e80000100800 */
[----:B------:R-:W-:Y:S04]  /*88000*/  STL [R1+0x3304], R15 ;  /* 0x0033040f01007387 */ /* 0x000fe80000100800 */
[----:B-1----:R-:W-:Y:S04]  /*88010*/  STL [R1+0x3308], R19 ;  /* 0x0033081301007387 */ /* 0x002fe80000100800 */
[----:B------:R-:W-:Y:S04]  /*88020*/  STL [R1+0x3320], R18 ;  /* 0x0033201201007387 */ /* 0x000fe80000100800 */
[----:B------:R-:W-:Y:S04]  /*88030*/  STL.64 [R1+0x3338], R16 ;  /* 0x0033381001007387 */ /* 0x000fe80000100a00 */
[----:B------:R-:W-:Y:S04]  /*88040*/  STL.64 [R1+0x3330], R22 ;  /* 0x0033301601007387 */ /* 0x000fe80000100a00 */
[----:B------:R-:W-:Y:S04]  /*88050*/  STL.64 [R1+0x3328], R20 ;  /* 0x0033281401007387 */ /* 0x000fe80000100a00 */
[----:B------:R1:W-:Y:S04]  /*88060*/  STL [R1+0x6c], R39 ;  /* 0x00006c2701007387 */ /* 0x0003e80000100800 */
        /* <DEDUP_REMOVED lines=8> */
[----:B0-----:R-:W-:-:S03]  /*880f0*/  IMAD.MOV.U32 R14, RZ, RZ, R36 ;  /* 0x000000ffff0e7224 */ /* 0x001fc600078e0024 */
[----:B------:R-:W4:Y:S01]  /*88100*/  LDL.LU R40, [R1+0x170] ;  /* 0x0001700001287983 */ /* 0x000f220000300800 */
[----:B------:R-:W-:-:S03]  /*88110*/  IMAD.MOV.U32 R6, RZ, RZ, R37 ;  /* 0x000000ffff067224 */ /* 0x000fc600078e0025 */
[----:B------:R-:W4:Y:S01]  /*88120*/  LDL.LU R41, [R1+0x174] ;  /* 0x0001740001297983 */ /* 0x000f220000300800 */
[----:B------:R-:W-:-:S03]  /*88130*/  IMAD.MOV.U32 R11, RZ, RZ, R38 ;  /* 0x000000ffff0b7224 */ /* 0x000fc600078e0026 */
[----:B------:R-:W4:Y:S04]  /*88140*/  LDL.LU R42, [R1+0x178] ;  /* 0x00017800012a7983 */ /* 0x000f280000300800 */
[----:B------:R-:W4:Y:S04]  /*88150*/  LDL.LU R43, [R1+0x17c] ;  /* 0x00017c00012b7983 */ /* 0x000f280000300800 */
[----:B------:R-:W4:Y:S04]  /*88160*/  LDL.LU R36, [R1+0x160] ;  /* 0x0001600001247983 */ /* 0x000f280000300800 */
[----:B------:R-:W4:Y:S04]  /*88170*/  LDL.LU R37, [R1+0x164] ;  /* 0x0001640001257983 */ /* 0x000f280000300800 */
[----:B------:R-:W4:Y:S04]  /*88180*/  LDL.LU R38, [R1+0x168] ;  /* 0x0001680001267983 */ /* 0x000f280000300800 */
[----:B-1----:R-:W4:Y:S04]  /*88190*/  LDL.LU R39, [R1+0x16c] ;  /* 0x00016c0001277983 */ /* 0x002f280000300800 */
[----:B------:R-:W-:Y:S04]  /*881a0*/  STL [R1+0x3368], R11 ;  /* 0x0033680b01007387 */ /* 0x000fe80000100800 */
[----:B------:R-:W-:Y:S04]  /*881b0*/  STL.64 [R1+0x3360], R8 ;  /* 0x0033600801007387 */ /* 0x000fe80000100a00 */
[----:B------:R-:W-:Y:S04]  /*881c0*/  STL [R1+0x3358], R6 ;  /* 0x0033580601007387 */ /* 0x000fe80000100800 */
[----:B------:R-:W-:Y:S04]  /*881d0*/  STL.64 [R1+0x3350], R4 ;  /* 0x0033500401007387 */ /* 0x000fe80000100a00 */
[----:B------:R-:W-:Y:S04]  /*881e0*/  STL [R1+0x3348], R14 ;  /* 0x0033480e01007387 */ /* 0x000fe80000100800 */
[----:B------:R-:W-:Y:S04]  /*881f0*/  STL.64 [R1+0x3340], R12 ;  /* 0x0033400c01007387 */ /* 0x000fe80000100a00 */
[----:B--2---:R-:W-:Y:S04]  /*88200*/  STS.128 [R0+0x180], R56 ;  /* 0x0001803800007388 */ /* 0x004fe80000000c00 */
[----:B---3--:R-:W-:Y:S04]  /*88210*/  STS.128 [R0+0x100], R52 ;  /* 0x0001003400007388 */ /* 0x008fe80000000c00 */
[----:B----4-:R-:W-:Y:S04]  /*88220*/  STS.128 [R0+0x80], R28 ;  /* 0x0000801c00007388 */ /* 0x010fe80000000c00 */
[----:B------:R-:W-:Y:S01]  /*88230*/  STS.128 [R0], R24 ;  /* 0x0000001800007388 */ /* 0x000fe20000000c00 */
        /* <DEDUP_REMOVED lines=32> */
[----:B------:R-:W-:Y:S04]  /*88440*/  STS.128 [R0+0x100], R44 ;  /* 0x0001002c00007388 */ /* 0x000fe80000000c00 */
[----:B------:R-:W-:Y:S01]  /*88450*/  STS.128 [R0+0x180], R48 ;  /* 0x0001803000007388 */ /* 0x000fe20000000c00 */
[----:B------:R-:W-:-:S06]  /*88460*/  NOP ;  /* 0x0000000000007918 */ /* 0x000fcc0000000000 */
[----:B------:R-:W0:Y:S04]  /*88470*/  LDS.128 R4, [R35] ;  /* 0x0000000023047984 */ /* 0x000e280000000c00 */
[----:B------:R-:W1:Y:S04]  /*88480*/  LDS.128 R12, [R2] ;  /* 0x00000000020c7984 */ /* 0x000e680000000c00 */
[----:B------:R-:W1:Y:S04]  /*88490*/  LDS.128 R8, [R60] ;  /* 0x000000003c087984 */ /* 0x000e680000000c00 */
[----:B0-----:R-:W-:Y:S04]  /*884a0*/  STL.64 [R1+0xe0], R4 ;  /* 0x0000e00401007387 */ /* 0x001fe80000100a00 */
[----:B------:R-:W-:Y:S04]  /*884b0*/  STL.64 [R1+0xe8], R6 ;  /* 0x0000e80601007387 */ /* 0x000fe80000100a00 */
[----:B------:R-:W0:Y:S01]  /*884c0*/  LDS.128 R4, [R3] ;  /* 0x0000000003047984 */ /* 0x000e220000000c00 */
[----:B------:R-:W-:-:S06]  /*884d0*/  NOP ;  /* 0x0000000000007918 */ /* 0x000fcc0000000000 */
[----:B-1----:R-:W-:Y:S04]  /*884e0*/  STL.64 [R1+0x170], R12 ;  /* 0x0001700c01007387 */ /* 0x002fe80000100a00 */
[----:B------:R-:W-:Y:S04]  /*884f0*/  STL.64 [R1+0x178], R14 ;  /* 0x0001780e01007387 */ /* 0x000fe80000100a00 */
[----:B------:R-:W4:Y:S04]  /*88500*/  LDL.LU R44, [R1+0x200] ;  /* 0x00020000012c7983 */ /* 0x000f280000300800 */
[----:B------:R-:W-:Y:S04]  /*88510*/  STL.64 [R1+0x7f0], R8 ;  /* 0x0007f00801007387 */ /* 0x000fe80000100a00 */
        /* <DEDUP_REMOVED lines=18> */
[----:B---3--:R-:W-:Y:S04]  /*88640*/  STS.128 [R0+0x100], R52 ;  /* 0x0001003400007388 */ /* 0x008fe80000000c00 */
[----:B--2---:R-:W-:Y:S04]  /*88650*/  STS.128 [R0+0x80], R28 ;  /* 0x0000801c00007388 */ /* 0x004fe80000000c00 */
[----:B----4-:R-:W-:Y:S04]  /*88660*/  STS.128 [R0], R24 ;  /* 0x0000001800007388 */ /* 0x010fe80000000c00 */
[----:B------:R-:W-:Y:S01]  /*88670*/  STS.128 [R0+0x180], R56 ;  /* 0x0001803800007388 */ /* 0x000fe20000000c00 */
        /* <DEDUP_REMOVED lines=98> */
[----:B------:R0:W-:Y:S04]  /*88ca0*/  STS.128 [R0+0x100], R44 ;  /* 0x0001002c00007388 */ /* 0x0001e80000000c00 */
[----:B------:R1:W-:Y:S04]  /*88cb0*/  STS.128 [R0+0x80], R40 ;  /* 0x0000802800007388 */ /* 0x0003e80000000c00 */
[----:B------:R1:W-:Y:S04]  /*88cc0*/  STS.128 [R0], R36 ;  /* 0x0000002400007388 */ /* 0x0003e80000000c00 */
[----:B0-----:R-:W4:Y:S04]  /*88cd0*/  LDL.LU R44, [R1+0x380] ;  /* 0x00038000012c7983 */ /* 0x001f280000300800 */
[----:B------:R-:W4:Y:S04]  /*88ce0*/  LDL.LU R45, [R1+0x384] ;  /* 0x00038400012d7983 */ /* 0x000f280000300800 */
[----:B------:R-:W4:Y:S04]  /*88cf0*/  LDL.LU R46, [R1+0x388] ;  /* 0x00038800012e7983 */ /* 0x000f280000300800 */
[----:B------:R-:W4:Y:S04]  /*88d00*/  LDL.LU R47, [R1+0x38c] ;  /* 0x00038c00012f7983 */ /* 0x000f280000300800 */
[----:B-1----:R-:W4:Y:S04]  /*88d10*/  LDL.LU R40, [R1+0x330] ;  /* 0x0003300001287983 */ /* 0x002f280000300800 */
[----:B------:R-:W4:Y:S04]  /*88d20*/  LDL.LU R41, [R1+0x334] ;  /* 0x0003340001297983 */ /* 0x000f280000300800 */
[----:B------:R-:W4:Y:S04]  /*88d30*/  LDL.LU R42, [R1+0x338] ;  /* 0x00033800012a7983 */ /* 0x000f280000300800 */
[----:B------:R-:W4:Y:S04]  /*88d40*/  LDL.LU R43, [R1+0x33c] ;  /* 0x00033c00012b7983 */ /* 0x000f280000300800 */
[----:B------:R-:W4:Y:S04]  /*88d50*/  LDL.LU R36, [R1+0x2e0] ;  /* 0x0002e00001247983 */ /* 0x000f280000300800 */
[----:B------:R-:W4:Y:S04]  /*88d60*/  LDL.LU R37, [R1+0x2e4] ;  /* 0x0002e40001257983 */ /* 0x000f280000300800 */
[----:B------:R-:W4:Y:S04]  /*88d70*/  LDL.LU R38, [R1+0x2e8] ;  /* 0x0002e80001267983 */ /* 0x000f280000300800 */
[----:B------:R0:W-:Y:S01]  /*88d80*/  STS.128 [R0+0x180], R48 ;  /* 0x0001803000007388 */ /* 0x0001e20000000c00 */
[----:B------:R-:W-:-:S06]  /*88d90*/  NOP ;  /* 0x0000000000007918 */ /* 0x000fcc0000000000 */
[----:B------:R-:W4:Y:S04]  /*88da0*/  LDL.LU R39, [R1+0x2ec] ;  /* 0x0002ec0001277983 */ /* 0x000f280000300800 */
[----:B------:R-:W1:Y:S04]  /*88db0*/  LDS.128 R4, [R35] ;  /* 0x0000000023047984 */ /* 0x000e680000000c00 */
[----:B------:R-:W1:Y:S04]  /*88dc0*/  LDS.128 R12, [R2] ;  /* 0x00000000020c7984 */ /* 0x000e680000000c00 */
[----:B0-----:R-:W4:Y:S04]  /*88dd0*/  LDL.LU R48, [R1+0x390] ;  /* 0x0003900001307983 */ /* 0x001f280000300800 */
[----:B------:R-:W4:Y:S04]  /*88de0*/  LDL.LU R49, [R1+0x394] ;  /* 0x0003940001317983 */ /* 0x000f280000300800 */
[----:B------:R-:W4:Y:S04]  /*88df0*/  LDL.LU R50, [R1+0x398] ;  /* 0x0003980001327983 */ /* 0x000f280000300800 */
[----:B------:R-:W4:Y:S04]  /*88e00*/  LDL.LU R51, [R1+0x39c] ;  /* 0x00039c0001337983 */ /* 0x000f280000300800 */
[----:B------:R-:W0:Y:S04]  /*88e10*/  LDS.128 R8, [R60] ;  /* 0x000000003c087984 */ /* 0x000e280000000c00 */
[----:B-1----:R-:W-:Y:S04]  /*88e20*/  STL.64 [R1+0x90], R4 ;  /* 0x0000900401007387 */ /* 0x002fe80000100a00 */
[----:B------:R-:W-:Y:S04]  /*88e30*/  STL.64 [R1+0x98], R6 ;  /* 0x0000980601007387 */ /* 0x000fe80000100a00 */
[----:B------:R-:W1:Y:S01]  /*88e40*/  LDS.128 R4, [R3] ;  /* 0x0000000003047984 */ /* 0x000e620000000c00 */
[----:B------:R-:W-:-:S06]  /*88e50*/  NOP ;  /* 0x0000000000007918 */ /* 0x000fcc0000000000 */
[----:B------:R-:W-:Y:S04]  /*88e60*/  STL.64 [R1+0x110], R12 ;  /* 0x0001100c01007387 */ /* 0x000fe80000100a00 */
[----:B------:R-:W-:Y:S04]  /*88e70*/  STL.64 [R1+0x118], R14 ;  /* 0x0001180e01007387 */ /* 0x000fe80000100a00 */
[----:B0-----:R-:W-:Y:S04]  /*88e80*/  STL.64 [R1+0x190], R8 ;  /* 0x0001900801007387 */ /* 0x001fe80000100a00 */
[----:B------:R-:W-:Y:S04]  /*88e90*/  STL.64 [R1+0x198], R10 ;  /* 0x0001980a01007387 */ /* 0x000fe80000100a00 */
[----:B-1----:R-:W-:Y:S04]  /*88ea0*/  STL.64 [R1+0x200], R4 ;  /* 0x0002000401007387 */ /* 0x002fe80000100a00 */
[----:B------:R-:W-:Y:S04]  /*88eb0*/  STL.64 [R1+0x208], R6 ;  /* 0x0002080601007387 */ /* 0x000fe80000100a00 */
[----:B---3--:R-:W-:Y:S04]  /*88ec0*/  STS.128 [R0+0x100], R52 ;  /* 0x0001003400007388 */ /* 0x008fe80000000c00 */
[----:B--2---:R-:W-:Y:S04]  /*88ed0*/  STS.128 [R0+0x80], R28 ;  /* 0x0000801c00007388 */ /* 0x004fe80000000c00 */
[----:B----4-:R-:W-:Y:S04]  /*88ee0*/  STS.128 [R0], R24 ;  /* 0x0000001800007388 */ /* 0x010fe80000000c00 */
[----:B------:R0:W-:Y:S01]  /*88ef0*/  STS.128 [R0+0x180], R56 ;  /* 0x0001803800007388 */ /* 0x0001e20000000c00 */
[----:B------:R-:W-:-:S06]  /*88f00*/  NOP ;  /* 0x0000000000007918 */ /* 0x000fcc0000000000 */
[----:B------:R-:W1:Y:S04]  /*88f10*/  LDS.128 R28, [R35] ;  /* 0x00000000231c7984 */ /* 0x000e680000000c00 */
[----:B------:R-:W2:Y:S04]  /*88f20*/  LDS.128 R12, [R2] ;  /* 0x00000000020c7984 */ /* 0x000ea80000000c00 */
[----:B------:R-:W3:Y:S04]  /*88f30*/  LDS.128 R8, [R60] ;  /* 0x000000003c087984 */ /* 0x000ee80000000c00 */
[----:B------:R-:W2:Y:S01]  /*88f40*/  LDS.128 R4, [R3] ;  /* 0x0000000003047984 */ /* 0x000ea20000000c00 */
[----:B------:R-:W-:-:S06]  /*88f50*/  NOP ;  /* 0x0000000000007918 */ /* 0x000fcc0000000000 */
[----:B0-----:R-:W4:Y:S04]  /*88f60*/  LDL.LU R56, [R1+0x3b0] ;  /* 0x0003b00001387983 */ /* 0x001f280000300800 */
[----:B------:R-:W4:Y:S04]  /*88f70*/  LDL.LU R57, [R1+0x3b4] ;  /* 0x0003b40001397983 */ /* 0x000f280000300800 */
[----:B------:R-:W4:Y:S04]  /*88f80*/  LDL.LU R58, [R1+0x3b8] ;  /* 0x0003b800013a7983 */ /* 0x000f280000300800 */
[----:B------:R-:W4:Y:S04]  /*88f90*/  LDL.LU R59, [R1+0x3bc] ;  /* 0x0003bc00013b7983 */ /* 0x000f280000300800 */
[----:B------:R-:W4:Y:S04]  /*88fa0*/  LDL.LU R52, [R1+0x3a0] ;  /* 0x0003a00001347983 */ /* 0x000f280000300800 */
[----:B------:R-:W4:Y:S04]  /*88fb0*/  LDL.LU R53, [R1+0x3a4] ;  /* 0x0003a40001357983 */ /* 0x000f280000300800 */
[----:B------:R-:W4:Y:S04]  /*88fc0*/  LDL.LU R54, [R1+0x3a8] ;  /* 0x0003a80001367983 */ /* 0x000f280000300800 */
[----:B------:R-:W4:Y:S04]  /*88fd0*/  LDL.LU R55, [R1+0x3ac] ;  /* 0x0003ac0001377983 */ /* 0x000f280000300800 */
[----:B-1----:R-:W-:Y:S04]  /*88fe0*/  STL [R1+0x32f0], R29 ;  /* 0x0032f01d01007387 */ /* 0x002fe80000100800 */
[----:B------:R-:W-:Y:S04]  /*88ff0*/  STL [R1+0x32e4], R30 ;  /* 0x0032e41e01007387 */ /* 0x000fe80000100800 */
[----:B------:R-:W-:Y:S04]  /*89000*/  STL [R1+0x32d8], R31 ;  /* 0x0032d81f01007387 */ /* 0x000fe80000100800 */
[----:B------:R-:W-:Y:S04]  /*89010*/  STS.128 [R0+0x80], R40 ;  /* 0x0000802800007388 */ /* 0x000fe80000000c00 */
[----:B------:R-:W-:Y:S04]  /*89020*/  STS.128 [R0], R36 ;  /* 0x0000002400007388 */ /* 0x000fe80000000c00 */
[----:B------:R-:W-:Y:S04]  /*89030*/  STS.128 [R0+0x100], R44 ;  /* 0x0001002c00007388 */ /* 0x000fe80000000c00 */
[----:B--2---:R-:W-:Y:S04]  /*89040*/  STL.64 [R1+0x120], R12 ;  /* 0x0001200c01007387 */ /* 0x004fe80000100a00 */
[----:B------:R-:W-:Y:S04]  /*89050*/  STL.64 [R1+0x128], R14 ;  /* 0x0001280e01007387 */ /* 0x000fe80000100a00 */
[----:B---3--:R-:W-:Y:S04]  /*89060*/  STL.64 [R1+0x180], R8 ;  /* 0x0001800801007387 */ /* 0x008fe80000100a00 */
[----:B------:R-:W-:Y:S01]  /*89070*/  STS.128 [R0+0x180], R48 ;  /* 0x0001803000007388 */ /* 0x000fe20000000c00 */
[----:B------:R-:W-:-:S06]  /*89080*/  NOP ;  /* 0x0000000000007918 */ /* 0x000fcc0000000000 */
[----:B------:R-:W0:Y:S04]  /*89090*/  LDS.128 R44, [R35] ;  /* 0x00000000232c7984 */ /* 0x000e280000000c00 */
[----:B------:R-:W-:Y:S04]  /*890a0*/  STL.64 [R1+0x188], R10 ;  /* 0x0001880a01007387 */ /* 0x000fe80000100a00 */
[----:B------:R-:W-:Y:S04]  /*890b0*/  STL.64 [R1+0x1f0], R4 ;  /* 0x0001f00401007387 */ /* 0x000fe80000100a00 */
[----:B------:R-:W1:Y:S04]  /*890c0*/  LDS.128 R8, [R2] ;  /* 0x0000000002087984 */ /* 0x000e680000000c00 */
[----:B------:R-:W-:Y:S04]  /*890d0*/  STL.64 [R1+0x1f8], R6 ;  /* 0x0001f80601007387 */ /* 0x000fe80000100a00 */
[----:B------:R-:W2:Y:S04]  /*890e0*/  LDS.128 R4, [R60] ;  /* 0x000000003c047984 */ /* 0x000ea80000000c00 */
[----:B0-----:R2:W-:Y:S04]  /*890f0*/  STL [R1+0x32f4], R45 ;  /* 0x0032f42d01007387 */ /* 0x0015e80000100800 */
[----:B------:R0:W-:Y:S04]  /*89100*/  STL [R1+0x32e8], R46 ;  /* 0x0032e82e01007387 */ /* 0x0001e80000100800 */
[----:B------:R3:W-:Y:S04]  /*89110*/  STL [R1+0x32dc], R47 ;  /* 0x0032dc2f01007387 */ /* 0x0007e80000100800 */
[----:B-1----:R-:W-:Y:S04]  /*89120*/  STL.64 [R1+0x100], R8 ;  /* 0x0001000801007387 */ /* 0x002fe80000100a00 */
[----:B------:R-:W-:Y:S01]  /*89130*/  STL.64 [R1+0x108], R10 ;  /* 0x0001080a01007387 */ /* 0x000fe20000100a00 */
[----:B--2---:R-:W-:-:S03]  /*89140*/  IMAD.MOV.U32 R45, RZ, RZ, R4 ;  /* 0x000000ffff2d7224 */ /* 0x004fc600078e0004 */
[----:B------:R-:W-:Y:S01]  /*89150*/  STL [R1+0x14c], R7 ;  /* 0x00014c0701007387 */ /* 0x000fe20000100800 */
[----:B0-----:R-:W-:Y:S02]  /*89160*/  IMAD.MOV.U32 R46, RZ, RZ, R5 ;  /* 0x000000ffff2e7224 */ /* 0x001fe400078e0005 */
[----:B---3--:R-:W-:Y:S02]  /*89170*/  IMAD.MOV.U32 R47, RZ, RZ, R6 ;  /* 0x000000ffff2f7224 */ /* 0x008fe400078e0006 */
[----:B------:R-:W0:Y:S01]  /*89180*/  LDS.128 R4, [R3] ;  /* 0x0000000003047984 */ /* 0x000e220000000c00 */
[----:B------:R-:W-:-:S06]  /*89190*/  NOP ;  /* 0x0000000000007918 */ /* 0x000fcc0000000000 */
[----:B------:R-:W-:Y:S04]  /*891a0*/  STL [R1+0x32ec], R46 ;  /* 0x0032ec2e01007387 */ /* 0x000fe80000100800 */
[----:B------:R-:W-:Y:S04]  /*891b0*/  STL [R1+0x32e0], R47 ;  /* 0x0032e02f01007387 */ /* 0x000fe80000100800 */
[----:B------:R1:W-:Y:S01]  /*891c0*/  STL.64 [R1+0x3370], R44 ;  /* 0x0033702c01007387 */ /* 0x0003e20000100a00 */
[----:B0-----:R-:W-:Y:S02]  /*891d0*/  IMAD.MOV.U32 R29, RZ, RZ, R4 ;  /* 0x000000ffff1d7224 */ /* 0x001fe400078e0004 */
[----:B------:R-:W-:-:S02]  /*891e0*/  IMAD.MOV.U32 R30, RZ, RZ, R5 ;  /* 0x000000ffff1e7224 */ /* 0x000fc400078e0005 */
[----:B------:R-:W-:Y:S01]  /*891f0*/  IMAD.MOV.U32 R31, RZ, RZ, R6 ;  /* 0x000000ffff1f7224 */ /* 0x000fe200078e0006 */
[----:B------:R-:W-:Y:S04]  /*89200*/  STL [R1+0x1ec], R7 ;  /* 0x0001ec0701007387 */ /* 0x000fe80000100800 */
[----:B------:R-:W-:Y:S04]  /*89210*/  STL [R1+0x32f8], R29 ;  /* 0x0032f81d01007387 */ /* 0x000fe80000100800 */
[----:B------:R-:W-:Y:S04]  /*89220*/  STL.64 [R1+0x3380], R30 ;  /* 0x0033801e01007387 */ /* 0x000fe80000100a00 */
[----:B------:R0:W-:Y:S04]  /*89230*/  STL [R1+0x3378], R28 ;  /* 0x0033781c01007387 */ /* 0x0001e80000100800 */
[----:B------:R-:W2:Y:S04]  /*89240*/  LDL.LU R40, [R1+0x450] ;  /* 0x0004500001287983 */ /* 0x000ea80000300800 */
[----:B------:R-:W2:Y:S04]  /*89250*/  LDL.LU R41, [R1+0x454] ;  /* 0x0004540001297983 */ /* 0x000ea80000300800 */
[----:B------:R-:W2:Y:S04]  /*89260*/  LDL.LU R42, [R1+0x458] ;  /* 0x00045800012a7983 */ /* 0x000ea80000300800 */
[----:B------:R-:W2:Y:S04]  /*89270*/  LDL.LU R43, [R1+0x45c] ;  /* 0x00045c00012b7983 */ /* 0x000ea80000300800 */
[----:B------:R-:W3:Y:S04]  /*89280*/  LDL.LU R36, [R1+0x440] ;  /* 0x0004400001247983 */ /* 0x000ee80000300800 */
[----:B------:R-:W3:Y:S04]  /*89290*/  LDL.LU R37, [R1+0x444] ;  /* 0x0004440001257983 */ /* 0x000ee80000300800 */
[----:B------:R-:W3:Y:S04]  /*892a0*/  LDL.LU R38, [R1+0x448] ;  /* 0x0004480001267983 */ /* 0x000ee80000300800 */
[----:B------:R-:W3:Y:S04]  /*892b0*/  LDL.LU R39, [R1+0x44c] ;  /* 0x00044c0001277983 */ /* 0x000ee80000300800 */
[----:B------:R-:W2:Y:S04]  /*892c0*/  LDL.LU R20, [R1+0x410] ;  /* 0x0004100001147983 */ /* 0x000ea80000300800 */
[----:B------:R-:W2:Y:S04]  /*892d0*/  LDL.LU R21, [R1+0x414] ;  /* 0x0004140001157983 */ /* 0x000ea80000300800 */
[----:B------:R-:W2:Y:S04]  /*892e0*/  LDL.LU R22, [R1+0x418] ;  /* 0x0004180001167983 */ /* 0x000ea80000300800 */
[----:B------:R-:W2:Y:S04]  /*892f0*/  LDL.LU R23, [R1+0x41c] ;  /* 0x00041c0001177983 */ /* 0x000ea80000300800 */
[----:B-1----:R-:W2:Y:S04]  /*89300*/  LDL.LU R44, [R1+0x3d0] ;  /* 0x0003d000012c7983 */ /* 0x002ea80000300800 */
[----:B------:R-:W2:Y:S04]  /*89310*/  LDL.LU R45, [R1+0x3d4] ;  /* 0x0003d400012d7983 */ /* 0x000ea80000300800 */
[----:B------:R-:W2:Y:S04]  /*89320*/  LDL.LU R46, [R1+0x3d8] ;  /* 0x0003d800012e7983 */ /* 0x000ea80000300800 */
[----:B------:R-:W2:Y:S04]  /*89330*/  LDL.LU R47, [R1+0x3dc] ;  /* 0x0003dc00012f7983 */ /* 0x000ea80000300800 */
        /* <DEDUP_REMOVED lines=24> */
[----:B----4-:R0:W-:Y:S04]  /*894c0*/  STS.128 [R0], R52 ;  /* 0x0000003400007388 */ /* 0x0101e80000000c00 */
[----:B0-----:R-:W4:Y:S04]  /*894d0*/  LDL.LU R52, [R1+0x470] ;  /* 0x0004700001347983 */ /* 0x001f280000300800 */
[----:B------:R-:W4:Y:S04]  /*894e0*/  LDL.LU R53, [R1+0x474] ;  /* 0x0004740001357983 */ /* 0x000f280000300800 */
[----:B------:R-:W4:Y:S04]  /*894f0*/  LDL.LU R54, [R1+0x478] ;  /* 0x0004780001367983 */ /* 0x000f280000300800 */
[----:B------:R-:W4:Y:S04]  /*89500*/  LDL.LU R55, [R1+0x47c] ;  /* 0x00047c0001377983 */ /* 0x000f280000300800 */
[----:B------:R0:W-:Y:S04]  /*89510*/  STS.128 [R0+0x80], R56 ;  /* 0x0000803800007388 */ /* 0x0001e80000000c00 */
[----:B------:R-:W4:Y:S04]  /*89520*/  LDL.LU R48, [R1+0x460] ;  /* 0x0004600001307983 */ /* 0x000f280000300800 */
[----:B------:R-:W4:Y:S04]  /*89530*/  LDL.LU R49, [R1+0x464] ;  /* 0x0004640001317983 */ /* 0x000f280000300800 */
[----:B------:R-:W4:Y:S04]  /*89540*/  LDL.LU R50, [R1+0x468] ;  /* 0x0004680001327983 */ /* 0x000f280000300800 */
[----:B------:R-:W4:Y:S04]  /*89550*/  LDL.LU R51, [R1+0x46c] ;  /* 0x00046c0001337983 */ /* 0x000f280000300800 */
[----:B0-----:R-:W4:Y:S04]  /*89560*/  LDL.LU R56, [R1+0x480] ;  /* 0x0004800001387983 */ /* 0x001f280000300800 */
        /* <DEDUP_REMOVED lines=8> */
[----:B0-----:R-:W-:Y:S04]  /*895f0*/  STL.64 [R1+0x2e0], R44 ;  /* 0x0002e02c01007387 */ /* 0x001fe80000100a00 */
[----:B------:R-:W-:Y:S04]  /*89600*/  STL.64 [R1+0x2e8], R46 ;  /* 0x0002e82e01007387 */ /* 0x000fe80000100a00 */
[----:B-1----:R-:W-:Y:S04]  /*89610*/  STL.64 [R1+0x3b0], R28 ;  /* 0x0003b01c01007387 */ /* 0x002fe80000100a00 */
[----:B------:R-:W-:Y:S04]  /*89620*/  STL.64 [R1+0x3b8], R30 ;  /* 0x0003b81e01007387 */ /* 0x000fe80000100a00 */
[----:B------:R-:W0:Y:S04]  /*89630*/  LDS.128 R44, [R60] ;  /* 0x000000003c2c7984 */ /* 0x000e280000000c00 */
[----:B------:R-:W1:Y:S01]  /*89640*/  LDS.128 R28, [R3] ;  /* 0x00000000031c7984 */ /* 0x000e620000000c00 */
[----:B------:R-:W-:-:S06]  /*89650*/  NOP ;  /* 0x0000000000007918 */ /* 0x000fcc0000000000 */
[----:B------:R-:W-:Y:S04]  /*89660*/  STS.128 [R0], R12 ;  /* 0x0000000c00007388 */ /* 0x000fe80000000c00 */
[----:B------:R-:W-:Y:S04]  /*89670*/  STS.128 [R0+0x80], R4 ;  /* 0x0000800400007388 */ /* 0x000fe80000000c00 */
[----:B------:R-:W-:Y:S04]  /*89680*/  STS.128 [R0+0x100], R8 ;  /* 0x0001000800007388 */ /* 0x000fe80000000c00 */
[----:B------:R-:W-:Y:S01]  /*89690*/  STS.128 [R0+0x180], R20 ;  /* 0x0001801400007388 */ /* 0x000fe20000000c00 */
[----:B------:R-:W-:-:S06]  /*896a0*/  NOP ;  /* 0x0000000000007918 */ /* 0x000fcc0000000000 */
[----:B------:R-:W2:Y:S04]  /*896b0*/  LDS.128 R4, [R35] ;  /* 0x0000000023047984 */ /* 0x000ea80000000c00 */
[----:B------:R-:W3:Y:S04]  /*896c0*/  LDS.128 R12, [R2] ;  /* 0x00000000020c7984 */ /* 0x000ee80000000c00 */
[----:B------:R-:W3:Y:S04]  /*896d0*/  LDS.128 R8, [R60] ;  /* 0x000000003c087984 */ /* 0x000ee80000000c00 */
[----:B0-----:R-:W-:Y:S04]  /*896e0*/  STL.64 [R1+0x860], R44 ;  /* 0x0008602c01007387 */ /* 0x001fe80000100a00 */
[----:B------:R-:W-:Y:S04]  /*896f0*/  STL.64 [R1+0x868], R46 ;  /* 0x0008682e01007387 */ /* 0x000fe80000100a00 */
[----:B-1----:R-:W-:Y:S04]  /*89700*/  STL.64 [R1+0x880], R28 ;  /* 0x0008801c01007387 */ /* 0x002fe80000100a00 */
[----:B------:R-:W-:Y:S04]  /*89710*/  STL.64 [R1+0x888], R30 ;  /* 0x0008881e01007387 */ /* 0x000fe80000100a00 */
[----:B--2---:R-:W-:Y:S04]  /*89720*/  STL.64 [R1+0x2d0], R4 ;  /* 0x0002d00401007387 */ /* 0x004fe80000100a00 */
[----:B------:R-:W-:Y:S04]  /*89730*/  STL.64 [R1+0x2d8], R6 ;  /* 0x0002d80601007387 */ /* 0x000fe80000100a00 */
[----:B------:R-:W0:Y:S01]  /*89740*/  LDS.128 R4, [R3] ;  /* 0x0000000003047984 */ /* 0x000e220000000c00 */
[----:B------:R-:W-:-:S06]  /*89750*/  NOP ;  /* 0x0000000000007918 */ /* 0x000fcc0000000000 */
[----:B---3--:R-:W-:Y:S04]  /*89760*/  STL.64 [R1+0x3a0], R12 ;  /* 0x0003a00c01007387 */ /* 0x008fe80000100a00 */
[----:B------:R-:W-:Y:S04]  /*89770*/  STL.64 [R1+0x3a8], R14 ;  /* 0x0003a80e01007387 */ /* 0x000fe80000100a00 */
[----:B------:R-:W-:Y:S04]  /*89780*/  STL.64 [R1+0x850], R8 ;  /* 0x0008500801007387 */ /* 0x000fe80000100a00 */
[----:B------:R-:W-:Y:S04]  /*89790*/  STL.64 [R1+0x858], R10 ;  /* 0x0008580a01007387 */ /* 0x000fe80000100a00 */
[----:B------:R-:W-:Y:S04]  /*897a0*/  STS.128 [R0], R16 ;  /* 0x0000001000007388 */ /* 0x000fe80000000c00 */
[----:B------:R-:W-:Y:S04]  /*897b0*/  STS.128 [R0+0x80], R24 ;  /* 0x0000801800007388 */ /* 0x000fe80000000c00 */
[----:B------:R-:W-:Y:S04]  /*897c0*/  STS.128 [R0+0x100], R36 ;  /* 0x0001002400007388 */ /* 0x000fe80000000c00 */
[----:B------:R-:W-:Y:S01]  /*897d0*/  STS.128 [R0+0x180], R40 ;  /* 0x0001802800007388 */ /* 0x000fe20000000c00 */
[----:B------:R-:W-:-:S06]  /*897e0*/  NOP ;  /* 0x0000000000007918 */ /* 0x000fcc0000000000 */
[----:B0-----:R-:W-:Y:S04]  /*897f0*/  STL.64 [R1+0x870], R4 ;  /* 0x0008700401007387 */ /* 0x001fe80000100a00 */
[----:B------:R-:W-:Y:S04]  /*89800*/  STL.64 [R1+0x878], R6 ;  /* 0x0008780601007387 */ /* 0x000fe80000100a00 */
        /* <DEDUP_REMOVED lines=9> */
[----:B--2---:R-:W-:Y:S04]  /*898a0*/  STL.64 [R1+0x410], R8 ;  /* 0x0004100801007387 */ /* 0x004fe80000100a00 */
[----:B------:R-:W-:Y:S04]  /*898b0*/  STL.64 [R1+0x418], R10 ;  /* 0x0004180a01007387 */ /* 0x000fe80000100a00 */
[----:B----4-:R1:W-:Y:S04]  /*898c0*/  STS.128 [R0+0x80], R52 ;  /* 0x0000803400007388 */ /* 0x0103e80000000c00 */
[----:B0-----:R0:W-:Y:S04]  /*898d0*/  STL.64 [R1+0x420], R4 ;  /* 0x0004200401007387 */ /* 0x0011e80000100a00 */
[----:B------:R2:W-:Y:S04]  /*898e0*/  STL.64 [R1+0x428], R6 ;  /* 0x0004280601007387 */ /* 0x0005e80000100a00 */
[----:B-1----:R-:W3:Y:S04]  /*898f0*/  LDL.LU R52, [R1+0x580] ;  /* 0x0005800001347983 */ /* 0x002ee80000300800 */
[----:B------:R-:W3:Y:S04]  /*89900*/  LDL.LU R53, [R1+0x584] ;  /* 0x0005840001357983 */ /* 0x000ee80000300800 */
[----:B------:R-:W3:Y:S04]  /*89910*/  LDL.LU R54, [R1+0x588] ;  /* 0x0005880001367983 */ /* 0x000ee80000300800 */
[----:B------:R-:W3:Y:S04]  /*89920*/  LDL.LU R55, [R1+0x58c] ;  /* 0x00058c0001377983 */ /* 0x000ee80000300800 */
[----:B------:R-:W4:Y:S04]  /*89930*/  LDL.LU R36, [R1+0x510] ;  /* 0x0005100001247983 */ /* 0x000f280000300800 */
[----:B------:R-:W4:Y:S04]  /*89940*/  LDL.LU R37, [R1+0x514] ;  /* 0x0005140001257983 */ /* 0x000f280000300800 */
[----:B------:R-:W4:Y:S04]  /*89950*/  LDL.LU R38, [R1+0x518] ;  /* 0x0005180001267983 */ /* 0x000f280000300800 */
[----:B------:R-:W4:Y:S04]  /*89960*/  LDL.LU R39, [R1+0x51c] ;  /* 0x00051c0001277983 */ /* 0x000f280000300800 */
[----:B------:R-:W3:Y:S04]  /*89970*/  LDL.LU R24, [R1+0x500] ;  /* 0x0005000001187983 */ /* 0x000ee80000300800 */
[----:B------:R-:W3:Y:S04]  /*89980*/  LDL.LU R25, [R1+0x504] ;  /* 0x0005040001197983 */ /* 0x000ee80000300800 */
[----:B------:R-:W3:Y:S04]  /*89990*/  LDL.LU R26, [R1+0x508] ;  /* 0x00050800011a7983 */ /* 0x000ee80000300800 */
[----:B------:R-:W3:Y:S04]  /*899a0*/  LDL.LU R27, [R1+0x50c] ;  /* 0x00050c00011b7983 */ /* 0x000ee80000300800 */
[----:B0-----:R-:W3:Y:S04]  /*899b0*/  LDL.LU R4, [R1+0x4c0] ;  /* 0x0004c00001047983 */ /* 0x001ee80000300800 */
[----:B------:R-:W3:Y:S04]  /*899c0*/  LDL.LU R5, [R1+0x4c4] ;  /* 0x0004c40001057983 */ /* 0x000ee80000300800 */
[----:B--2---:R-:W3:Y:S04]  /*899d0*/  LDL.LU R6, [R1+0x4c8] ;  /* 0x0004c80001067983 */ /* 0x004ee80000300800 */
[----:B------:R-:W3:Y:S04]  /*899e0*/  LDL.LU R7, [R1+0x4cc] ;  /* 0x0004cc0001077983 */ /* 0x000ee80000300800 */
        /* <DEDUP_REMOVED lines=24> */
[----:B------:R0:W-:Y:S04]  /*89b70*/  STS.128 [R0], R48 ;  /* 0x0000003000007388 */ /* 0x0001e80000000c00 */
[----:B------:R1:W-:Y:S04]  /*89b80*/  STS.128 [R0+0x100], R56 ;  /* 0x0001003800007388 */ /* 0x0003e80000000c00 */
        /* <DEDUP_REMOVED lines=11> */
[----:B------:R-:W3:Y:S04]  /*89c40*/  LDL.LU R59, [R1+0x59c] ;  /* 0x00059c00013b7983 */ /* 0x000ee80000300800 */
[----:B--2---:R-:W-:Y:S01]  /*89c50*/  STS.128 [R0+0x180], R28 ;  /* 0x0001801c00007388 */ /* 0x004fe20000000c00 */
[----:B------:R-:W-:-:S06]  /*89c60*/  NOP ;  /* 0x0000000000007918 */ /* 0x000fcc0000000000 */
[----:B------:R-:W0:Y:S04]  /*89c70*/  LDS.128 R28, [R35] ;  /* 0x00000000231c7984 */ /* 0x000e280000000c00 */
[----:B0-----:R-:W-:Y:S04]  /*89c80*/  STL.64 [R1+0x2a0], R28 ;  /* 0x0002a01c01007387 */ /* 0x001fe80000100a00 */
[----:B------:R-:W-:Y:S04]  /*89c90*/  STL.64 [R1+0x2a8], R30 ;  /* 0x0002a81e01007387 */ /* 0x000fe80000100a00 */
[----:B------:R-:W0:Y:S04]  /*89ca0*/  LDS.128 R28, [R2] ;  /* 0x00000000021c7984 */ /* 0x000e280000000c00 */
[----:B0-----:R-:W-:Y:S04]  /*89cb0*/  STL.64 [R1+0x330], R28 ;  /* 0x0003301c01007387 */ /* 0x001fe80000100a00 */
[----:B------:R-:W-:Y:S04]  /*89cc0*/  STL.64 [R1+0x338], R30 ;  /* 0x0003381e01007387 */ /* 0x000fe80000100a00 */
[----:B------:R-:W0:Y:S04]  /*89cd0*/  LDS.128 R28, [R60] ;  /* 0x000000003c1c7984 */ /* 0x000e280000000c00 */
[----:B0-----:R-:W-:Y:S04]  /*89ce0*/  STL.64 [R1+0x400], R28 ;  /* 0x0004001c01007387 */ /* 0x001fe80000100a00 */
[----:B------:R-:W-:Y:S04]  /*89cf0*/  STL.64 [R1+0x408], R30 ;  /* 0x0004081e01007387 */ /* 0x000fe80000100a00 */
[----:B------:R-:W0:Y:S01]  /*89d00*/  LDS.128 R28, [R3] ;  /* 0x00000000031c7984 */ /* 0x000e220000000c00 */
[----:B------:R-:W-:-:S06]  /*89d10*/  NOP ;  /* 0x0000000000007918 */ /* 0x000fcc0000000000 */
[----:B---3--:R-:W-:Y:S04]  /*89d20*/  STS.128 [R0], R44 ;  /* 0x0000002c00007388 */ /* 0x008fe80000000c00 */
[----:B------:R-:W-:Y:S04]  /*89d30*/  STS.128 [R0+0x80], R12 ;  /* 0x0000800c00007388 */ /* 0x000fe80000000c00 */
[----:B------:R-:W-:Y:S04]  /*89d40*/  STS.128 [R0+0x100], R4 ;  /* 0x0001000400007388 */ /* 0x000fe80000000c00 */
[----:B------:R-:W-:Y:S01]  /*89d50*/  STS.128 [R0+0x180], R8 ;  /* 0x0001800800007388 */ /* 0x000fe20000000c00 */
[----:B------:R-:W-:-:S06]  /*89d60*/  NOP ;  /* 0x0000000000007918 */ /* 0x000fcc0000000000 */
[----:B------:R-:W1:Y:S04]  /*89d70*/  LDS.128 R4, [R35] ;  /* 0x0000000023047984 */ /* 0x000e680000000c00 */
[----:B------:R-:W2:Y:S04]  /*89d80*/  LDS.128 R12, [R2] ;  /* 0x00000000020c7984 */ /* 0x000ea80000000c00 */
[----:B------:R-:W3:Y:S04]  /*89d90*/  LDS.128 R8, [R60] ;  /* 0x000000003c087984 */ /* 0x000ee80000000c00 */
[----:B0-----:R-:W-:Y:S04]  /*89da0*/  STL.64 [R1+0x3f0], R28 ;  /* 0x0003f01c01007387 */ /* 0x001fe80000100a00 */
[----:B------:R-:W-:Y:S04]  /*89db0*/  STL.64 [R1+0x3f8], R30 ;  /* 0x0003f81e01007387 */ /* 0x000fe80000100a00 */
[----:B-1----:R-:W-:Y:S04]  /*89dc0*/  STL.64 [R1+0x290], R4 ;  /* 0x0002900401007387 */ /* 0x002fe80000100a00 */
[----:B------:R-:W-:Y:S04]  /*89dd0*/  STL.64 [R1+0x298], R6 ;  /* 0x0002980601007387 */ /* 0x000fe80000100a00 */
[----:B------:R-:W0:Y:S01]  /*89de0*/  LDS.128 R4, [R3] ;  /* 0x0000000003047984 */ /* 0x000e220000000c00 */
[----:B------:R-:W-:-:S06]  /*89df0*/  NOP ;  /* 0x0000000000007918 */ /* 0x000fcc0000000000 */
[----:B--2---:R-:W-:Y:S04]  /*89e00*/  STL.64 [R1+0x2c0], R12 ;  /* 0x0002c00c01007387 */ /* 0x004fe80000100a00 */
[----:B------:R-:W-:Y:S04]  /*89e10*/  STL.64 [R1+0x2c8], R14 ;  /* 0x0002c80e01007387 */ /* 0x000fe80000100a00 */
[----:B---3--:R-:W-:Y:S04]  /*89e20*/  STL.64 [R1+0x3d0], R8 ;  /* 0x0003d00801007387 */ /* 0x008fe80000100a00 */
[----:B------:R-:W-:Y:S04]  /*89e30*/  STL.64 [R1+0x3d8], R10 ;  /* 0x0003d80a01007387 */ /* 0x000fe80000100a00 */
[----:B------:R-:W-:Y:S04]  /*89e40*/  STS.128 [R0], R20 ;  /* 0x0000001400007388 */ /* 0x000fe80000000c00 */
[----:B------:R-:W-:Y:S04]  /*89e50*/  STS.128 [R0+0x80], R16 ;  /* 0x0000801000007388 */ /* 0x000fe80000000c00 */
[----:B------:R-:W-:Y:S04]  /*89e60*/  STS.128 [R0+0x100], R24 ;  /* 0x0001001800007388 */ /* 0x000fe80000000c00 */
[----:B----4-:R-:W-:Y:S01]  /*89e70*/  STS.128 [R0+0x180], R36 ;  /* 0x0001802400007388 */ /* 0x010fe20000000c00 */
        /* <DEDUP_REMOVED lines=26> */
[----:B------:R-:W0:Y:S04]  /*8a020*/  LDS.128 R4, [R3] ;  /* 0x0000000003047984 */ /* 0x000e280000000c00 */
[----:B-1----:R1:W-:Y:S04]  /*8a030*/  STL.64 [R1+0x240], R12 ;  /* 0x0002400c01007387 */ /* 0x0023e80000100a00 */
[----:B------:R3:W-:Y:S04]  /*8a040*/  STL.64 [R1+0x248], R14 ;  /* 0x0002480e01007387 */ /* 0x0007e80000100a00 */
[----:B------:R-:W4:Y:S04]  /*8a050*/  LDL.LU R40, [R1+0x5d0] ;  /* 0x0005d00001287983 */ /* 0x000f280000300800 */
[----:B--2---:R-:W-:Y:S04]  /*8a060*/  STL.64 [R1+0x230], R8 ;  /* 0x0002300801007387 */ /* 0x004fe80000100a00 */
[----:B------:R-:W-:Y:S04]  /*8a070*/  STL.64 [R1+0x238], R10 ;  /* 0x0002380a01007387 */ /* 0x000fe80000100a00 */
[----:B0-----:R0:W-:Y:S04]  /*8a080*/  STL.64 [R1+0x220], R4 ;  /* 0x0002200401007387 */ /* 0x0011e80000100a00 */
[----:B------:R2:W-:Y:S04]  /*8a090*/  STL.64 [R1+0x228], R6 ;  /* 0x0002280601007387 */ /* 0x0005e80000100a00 */
[----:B------:R-:W4:Y:S04]  /*8a0a0*/  LDL.LU R41, [R1+0x5d4] ;  /* 0x0005d40001297983 */ /* 0x000f280000300800 */
[----:B------:R-:W4:Y:S04]  /*8a0b0*/  LDL.LU R42, [R1+0x5d8] ;  /* 0x0005d800012a7983 */ /* 0x000f280000300800 */
[----:B------:R-:W4:Y:S01]  /*8a0c0*/  LDL.LU R43, [R1+0x5dc] ;  /* 0x0005dc00012b7983 */ /* 0x000f220000300800 */
[----:B------:R-:W-:-:S06]  /*8a0d0*/  NOP ;  /* 0x0000000000007918 */ /* 0x000fcc0000000000 */
[----:B------:R-:W4:Y:S04]  /*8a0e0*/  LDL.LU R36, [R1+0x5c0] ;  /* 0x0005c00001247983 */ /* 0x000f280000300800 */
[----:B------:R-:W4:Y:S04]  /*8a0f0*/  LDL.LU R37, [R1+0x5c4] ;  /* 0x0005c40001257983 */ /* 0x000f280000300800 */
[----:B------:R-:W4:Y:S04]  /*8a100*/  LDL.LU R38, [R1+0x5c8] ;  /* 0x0005c80001267983 */ /* 0x000f280000300800 */
[----:B------:R-:W4:Y:S04]  /*8a110*/  LDL.LU R39, [R1+0x5cc] ;  /* 0x0005cc0001277983 */ /* 0x000f280000300800 */
[----:B-1----:R-:W4:Y:S04]  /*8a120*/  LDL.LU R12, [R1+0x5a0] ;  /* 0x0005a000010c7983 */ /* 0x002f280000300800 */
[----:B------:R-:W4:Y:S04]  /*8a130*/  LDL.LU R13, [R1+0x5a4] ;  /* 0x0005a400010d7983 */ /* 0x000f280000300800 */
[----:B---3--:R-:W3:Y:S04]  /*8a140*/  LDL.LU R14, [R1+0x5a8] ;  /* 0x0005a800010e7983 */ /* 0x008ee80000300800 */
[----:B------:R-:W3:Y:S04]  /*8a150*/  LDL.LU R15, [R1+0x5ac] ;  /* 0x0005ac00010f7983 */ /* 0x000ee80000300800 */
[----:B0-----:R-:W3:Y:S04]  /*8a160*/  LDL.LU R4, [R1+0x5b0] ;  /* 0x0005b00001047983 */ /* 0x001ee80000300800 */
[----:B------:R-:W3:Y:S04]  /*8a170*/  LDL.LU R5, [R1+0x5b4] ;  /* 0x0005b40001057983 */ /* 0x000ee80000300800 */
[----:B--2---:R-:W2:Y:S04]  /*8a180*/  LDL.LU R6, [R1+0x5b8] ;  /* 0x0005b80001067983 */ /* 0x004ea80000300800 */
        /* <DEDUP_REMOVED lines=31> */
[----:B---3--:R-:W-:Y:S04]  /*8a380*/  STS.128 [R0], R12 ;  /* 0x0000000c00007388 */ /* 0x008fe80000000c00 */
[----:B--2---:R-:W-:Y:S01]  /*8a390*/  STS.128 [R0+0x80], R4 ;  /* 0x0000800400007388 */ /* 0x004fe20000000c00 */
[----:B------:R-:W-:-:S06]  /*8a3a0*/  NOP ;  /* 0x0000000000007918 */ /* 0x000fcc0000000000 */
[----:B------:R-:W0:Y:S04]  /*8a3b0*/  LDS.128 R12, [R35] ;  /* 0x00000000230c7984 */ /* 0x000e280000000c00 */
[----:B------:R-:W1:Y:S04]  /*8a3c0*/  LDS.128 R40, [R60] ;  /* 0x000000003c287984 */ /* 0x000e680000000c00 */
[----:B------:R-:W2:Y:S04]  /*8a3d0*/  LDS.128 R4, [R2] ;  /* 0x0000000002047984 */ /* 0x000ea80000000c00 */
[----:B------:R-:W3:Y:S01]  /*8a3e0*/  LDS.128 R36, [R3] ;  /* 0x0000000003247984 */ /* 0x000ee20000000c00 */
[----:B------:R-:W-:-:S06]  /*8a3f0*/  NOP ;  /* 0x0000000000007918 */ /* 0x000fcc0000000000 */
[----:B------:R-:W-:Y:S04]  /*8a400*/  STS.128 [R0+0x180], R24 ;  /* 0x0001801800007388 */ /* 0x000fe80000000c00 */
[----:B------:R-:W-:Y:S04]  /*8a410*/  STS.128 [R0+0x100], R16 ;  /* 0x0001001000007388 */ /* 0x000fe80000000c00 */
[----:B0-----:R-:W-:Y:S04]  /*8a420*/  STL.64 [R1+0x1b0], R12 ;  /* 0x0001b00c01007387 */ /* 0x001fe80000100a00 */
[----:B------:R-:W-:Y:S04]  /*8a430*/  STL.64 [R1+0x1b8], R14 ;  /* 0x0001b80e01007387 */ /* 0x000fe80000100a00 */
[----:B-1----:R-:W-:Y:S04]  /*8a440*/  STL [R1+0x32d4], R40 ;  /* 0x0032d42801007387 */ /* 0x002fe80000100800 */
[----:B--2---:R-:W-:Y:S04]  /*8a450*/  STL.64 [R1+0xd0], R4 ;  /* 0x0000d00401007387 */ /* 0x004fe80000100a00 */
[----:B------:R-:W-:Y:S04]  /*8a460*/  STS.128 [R0+0x80], R20 ;  /* 0x0000801400007388 */ /* 0x000fe80000000c00 */
[----:B------:R-:W-:Y:S01]  /*8a470*/  STS.128 [R0], R8 ;  /* 0x0000000800007388 */ /* 0x000fe20000000c00 */
[----:B------:R-:W-:-:S06]  /*8a480*/  NOP ;  /* 0x0000000000007918 */ /* 0x000fcc0000000000 */
[----:B------:R-:W-:Y:S04]  /*8a490*/  STL.64 [R1+0xd8], R6 ;  /* 0x0000d80601007387 */ /* 0x000fe80000100a00 */
[----:B------:R-:W0:Y:S04]  /*8a4a0*/  LDS.128 R4, [R35] ;  /* 0x0000000023047984 */ /* 0x000e280000000c00 */
[----:B------:R-:W-:Y:S04]  /*8a4b0*/  STL [R1+0x32d0], R41 ;  /* 0x0032d02901007387 */ /* 0x000fe80000100800 */
[----:B------:R-:W-:Y:S04]  /*8a4c0*/  STL [R1+0x32c8], R42 ;  /* 0x0032c82a01007387 */ /* 0x000fe80000100800 */
[----:B------:R-:W-:Y:S04]  /*8a4d0*/  STL [R1+0x32c4], R43 ;  /* 0x0032c42b01007387 */ /* 0x000fe80000100800 */
[----:B---3--:R-:W-:Y:S04]  /*8a4e0*/  STL [R1+0x32cc], R39 ;  /* 0x0032cc2701007387 */ /* 0x008fe80000100800 */
[----:B------:R-:W-:Y:S04]  /*8a4f0*/  STL [R1+0x3390], R38 ;  /* 0x0033902601007387 */ /* 0x000fe80000100800 */
[----:B------:R-:W1:Y:S04]  /*8a500*/  LDS.128 R12, [R2] ;  /* 0x00000000020c7984 */ /* 0x000e680000000c00 */
[----:B------:R-:W-:Y:S04]  /*8a510*/  STL.64 [R1+0x3388], R36 ;  /* 0x0033882401007387 */ /* 0x000fe80000100a00 */
[----:B------:R-:W2:Y:S04]  /*8a520*/  LDS.128 R8, [R60] ;  /* 0x000000003c087984 */ /* 0x000ea80000000c00 */
[----:B0-----:R-:W-:Y:S04]  /*8a530*/  STL.64 [R1+0x4d0], R4 ;  /* 0x0004d00401007387 */ /* 0x001fe80000100a00 */
[----:B------:R-:W-:Y:S04]  /*8a540*/  STL.64 [R1+0x4d8], R6 ;  /* 0x0004d80601007387 */ /* 0x000fe80000100a00 */
[----:B------:R-:W0:Y:S01]  /*8a550*/  LDS.128 R4, [R3] ;  /* 0x0000000003047984 */ /* 0x000e220000000c00 */
[----:B------:R-:W-:-:S06]  /*8a560*/  NOP ;  /* 0x0000000000007918 */ /* 0x000fcc0000000000 */
[----:B------:R3:W-:Y:S04]  /*8a570*/  STS.128 [R0+0x80], R52 ;  /* 0x0000803400007388 */ /* 0x0007e80000000c00 */
[----:B-1----:R1:W-:Y:S04]  /*8a580*/  STL.64 [R1+0x5c0], R12 ;  /* 0x0005c00c01007387 */ /* 0x0023e80000100a00 */
[----:B------:R4:W-:Y:S04]  /*8a590*/  STL.64 [R1+0x5c8], R14 ;  /* 0x0005c80e01007387 */ /* 0x0009e80000100a00 */
[----:B--2---:R-:W-:Y:S04]  /*8a5a0*/  STL.64 [R1+0x5f0], R8 ;  /* 0x0005f00801007387 */ /* 0x004fe80000100a00 */
[----:B------:R-:W-:Y:S04]  /*8a5b0*/  STL.64 [R1+0x5f8], R10 ;  /* 0x0005f80a01007387 */ /* 0x000fe80000100a00 */
[----:B0-----:R0:W-:Y:S04]  /*8a5c0*/  STL.64 [R1+0x600], R4 ;  /* 0x0006000401007387 */ /* 0x0011e80000100a00 */
[----:B------:R2:W-:Y:S04]  /*8a5d0*/  STL.64 [R1+0x608], R6 ;  /* 0x0006080601007387 */ /* 0x0005e80000100a00 */
        /* <DEDUP_REMOVED lines=30> */
[----:B----4-:R-:W4:Y:S04]  /*8a7c0*/  LDL.LU R14, [R1+0x698] ;  /* 0x00069800010e7983 */ /* 0x010f280000300800 */
[----:B------:R-:W4:Y:S04]  /*8a7d0*/  LDL.LU R15, [R1+0x69c] ;  /* 0x00069c00010f7983 */ /* 0x000f280000300800 */
[----:B0-----:R-:W4:Y:S04]  /*8a7e0*/  LDL.LU R4, [R1+0x6a0] ;  /* 0x0006a00001047983 */ /* 0x001f280000300800 */
[----:B------:R-:W4:Y:S04]  /*8a7f0*/  LDL.LU R5, [R1+0x6a4] ;  /* 0x0006a40001057983 */ /* 0x000f280000300800 */
[----:B--2---:R-:W2:Y:S04]  /*8a800*/  LDL.LU R6, [R1+0x6a8] ;  /* 0x0006a80001067983 */ /* 0x004ea80000300800 */
[----:B------:R-:W2:Y:S04]  /*8a810*/  LDL.LU R7, [R1+0x6ac] ;  /* 0x0006ac0001077983 */ /* 0x000ea80000300800 */
[----:B------:R-:W2:Y:S04]  /*8a820*/  LDL.LU R8, [R1+0x6b0] ;  /* 0x0006b00001087983 */ /* 0x000ea80000300800 */
[----:B------:R-:W2:Y:S04]  /*8a830*/  LDL.LU R9, [R1+0x6b4] ;  /* 0x0006b40001097983 */ /* 0x000ea80000300800 */
[----:B------:R-:W2:Y:S04]  /*8a840*/  LDL.LU R10, [R1+0x6b8] ;  /* 0x0006b800010a7983 */ /* 0x000ea80000300800 */
[----:B------:R-:W2:Y:S04]  /*8a850*/  LDL.LU R11, [R1+0x6bc] ;  /* 0x0006bc00010b7983 */ /* 0x000ea80000300800 */
[----:B------:R0:W-:Y:S04]  /*8a860*/  STS.128 [R0], R48 ;  /* 0x0000003000007388 */ /* 0x0001e80000000c00 */
[----:B------:R1:W-:Y:S04]  /*8a870*/  STS.128 [R0+0x100], R56 ;  /* 0x0001003800007388 */ /* 0x0003e80000000c00 */
[----:B0-----:R-:W2:Y:S04]  /*8a880*/  LDL.LU R48, [R1+0x700] ;  /* 0x0007000001307983 */ /* 0x001ea80000300800 */
[----:B------:R-:W2:Y:S04]  /*8a890*/  LDL.LU R49, [R1+0x704] ;  /* 0x0007040001317983 */ /* 0x000ea80000300800 */
[----:B------:R-:W2:Y:S04]  /*8a8a0*/  LDL.LU R50, [R1+0x708] ;  /* 0x0007080001327983 */ /* 0x000ea80000300800 */
[----:B------:R-:W2:Y:S04]  /*8a8b0*/  LDL.LU R51, [R1+0x70c] ;  /* 0x00070c0001337983 */ /* 0x000ea80000300800 */
        /* <DEDUP_REMOVED lines=8> */
[----:B---3--:R-:W-:Y:S01]  /*8a940*/  STS.128 [R0+0x180], R36 ;  /* 0x0001802400007388 */ /* 0x008fe20000000c00 */
        /* <DEDUP_REMOVED lines=12> */
[----:B------:R-:W-:Y:S04]  /*8aa10*/  STS.128 [R0], R40 ;  /* 0x0000002800007388 */ /* 0x000fe80000000c00 */
[----:B------:R-:W-:Y:S04]  /*8aa20*/  STS.128 [R0+0x80], R28 ;  /* 0x0000801c00007388 */ /* 0x000fe80000000c00 */
[----:B------:R-:W-:Y:S04]  /*8aa30*/  STS.128 [R0+0x100], R44 ;  /* 0x0001002c00007388 */ /* 0x000fe80000000c00 */
[----:B----4-:R-:W-:Y:S01]  /*8aa40*/  STS.128 [R0+0x180], R12 ;  /* 0x0001800c00007388 */ /* 0x010fe20000000c00 */
[----:B------:R-:W-:-:S06]  /*8aa50*/  NOP ;  /* 0x0000000000007918 */ /* 0x000fcc0000000000 */
[----:B------:R-:W1:Y:S04]  /*8aa60*/  LDS.128 R12, [R35] ;  /* 0x00000000230c7984 */ /* 0x000e680000000c00 */
[----:B------:R-:W3:Y:S04]  /*8aa70*/  LDS.128 R40, [R2] ;  /* 0x0000000002287984 */ /* 0x000ee80000000c00 */
[----:B------:R-:W2:Y:S04]  /*8aa80*/  LDS.128 R28, [R60] ;  /* 0x000000003c1c7984 */ /* 0x000ea80000000c00 */
[----:B0-----:R-:W-:Y:S04]  /*8aa90*/  STL.64 [R1+0x5e0], R36 ;  /* 0x0005e02401007387 */ /* 0x001fe80000100a00 */
[----:B------:R0:W-:Y:S04]  /*8aaa0*/  STL.64 [R1+0x5e8], R38 ;  /* 0x0005e82601007387 */ /* 0x0001e80000100a00 */
[----:B0-----:R-:W4:Y:S04]  /*8aab0*/  LDL.LU R38, [R1+0x3390] ;  /* 0x0033900001267983 */ /* 0x001f280000300800 */
[----:B------:R-:W4:Y:S04]  /*8aac0*/  LDL.LU.64 R36, [R1+0x3388] ;  /* 0x0033880001247983 */ /* 0x000f280000300a00 */
[----:B-1----:R-:W-:Y:S04]  /*8aad0*/  STL.64 [R1+0x4b0], R12 ;  /* 0x0004b00c01007387 */ /* 0x002fe80000100a00 */
[----:B------:R-:W-:Y:S04]  /*8aae0*/  STL.64 [R1+0x4b8], R14 ;  /* 0x0004b80e01007387 */ /* 0x000fe80000100a00 */
[----:B------:R-:W0:Y:S01]  /*8aaf0*/  LDS.128 R12, [R3] ;  /* 0x00000000030c7984 */ /* 0x000e220000000c00 */
[----:B------:R-:W-:-:S06]  /*8ab00*/  NOP ;  /* 0x0000000000007918 */ /* 0x000fcc0000000000 */
[----:B--2---:R-:W-:Y:S04]  /*8ab10*/  STS.128 [R0], R4 ;  /* 0x0000000400007388 */ /* 0x004fe80000000c00 */
[----:B------:R-:W-:Y:S04]  /*8ab20*/  STS.128 [R0+0x80], R8 ;  /* 0x0000800800007388 */ /* 0x000fe80000000c00 */
[----:B------:R-:W-:Y:S04]  /*8ab30*/  STS.128 [R0+0x100], R20 ;  /* 0x0001001400007388 */ /* 0x000fe80000000c00 */
[----:B------:R-:W-:Y:S01]  /*8ab40*/  STS.128 [R0+0x180], R16 ;  /* 0x0001801000007388 */ /* 0x000fe20000000c00 */
[----:B------:R-:W-:-:S06]  /*8ab50*/  NOP ;  /* 0x0000000000007918 */ /* 0x000fcc0000000000 */
[----:B------:R-:W1:Y:S04]  /*8ab60*/  LDS.128 R4, [R35] ;  /* 0x0000000023047984 */ /* 0x000e680000000c00 */
[----:B---3--:R-:W-:Y:S04]  /*8ab70*/  STL.64 [R1+0x580], R40 ;  /* 0x0005802801007387 */ /* 0x008fe80000100a00 */
[----:B------:R-:W-:Y:S04]  /*8ab80*/  STL.64 [R1+0x588], R42 ;  /* 0x0005882a01007387 */ /* 0x000fe80000100a00 */
[----:B------:R-:W-:Y:S04]  /*8ab90*/  STL.64 [R1+0x5b0], R28 ;  /* 0x0005b01c01007387 */ /* 0x000fe80000100a00 */
[----:B------:R-:W-:Y:S04]  /*8aba0*/  STL.64 [R1+0x5b8], R30 ;  /* 0x0005b81e01007387 */ /* 0x000fe80000100a00 */
[----:B0-----:R-:W-:Y:S04]  /*8abb0*/  STL.64 [R1+0x5a0], R12 ;  /* 0x0005a00c01007387 */ /* 0x001fe80000100a00 */
[----:B------:R-:W-:Y:S04]  /*8abc0*/  STL.64 [R1+0x5a8], R14 ;  /* 0x0005a80e01007387 */ /* 0x000fe80000100a00 */
[----:B------:R-:W0:Y:S04]  /*8abd0*/  LDS.128 R12, [R2] ;  /* 0x00000000020c7984 */ /* 0x000e280000000c00 */
[----:B------:R-:W2:Y:S04]  /*8abe0*/  LDS.128 R8, [R60] ;  /* 0x000000003c087984 */ /* 0x000ea80000000c00 */
[----:B-1----:R-:W-:Y:S04]  /*8abf0*/  STL.64 [R1+0x4a0], R4 ;  /* 0x0004a00401007387 */ /* 0x002fe80000100a00 */
[----:B------:R-:W-:Y:S04]  /*8ac00*/  STL.64 [R1+0x4a8], R6 ;  /* 0x0004a80601007387 */ /* 0x000fe80000100a00 */
[----:B------:R-:W1:Y:S01]  /*8ac10*/  LDS.128 R4, [R3] ;  /* 0x0000000003047984 */ /* 0x000e620000000c00 */
[----:B------:R-:W-:-:S06]  /*8ac20*/  NOP ;  /* 0x0000000000007918 */ /* 0x000fcc0000000000 */
[----:B------:R-:W-:Y:S04]  /*8ac30*/  STS.128 [R0], R24 ;  /* 0x0000001800007388 */ /* 0x000fe80000000c00 */
[----:B------:R-:W-:Y:S04]  /*8ac40*/  STS.128 [R0+0x80], R48 ;  /* 0x0000803000007388 */ /* 0x000fe80000000c00 */
[----:B------:R-:W-:Y:S04]  /*8ac50*/  STS.128 [R0+0x100], R52 ;  /* 0x0001003400007388 */ /* 0x000fe80000000c00 */
[----:B0-----:R-:W-:Y:S04]  /*8ac60*/  STL.64 [R1+0x520], R12 ;  /* 0x0005200c01007387 */ /* 0x001fe80000100a00 */
[----:B------:R-:W-:Y:S04]  /*8ac70*/  STL.64 [R1+0x528], R14 ;  /* 0x0005280e01007387 */ /* 0x000fe80000100a00 */
[----:B--2---:R-:W-:Y:S04]  /*8ac80*/  STL.64 [R1+0x530], R8 ;  /* 0x0005300801007387 */ /* 0x004fe80000100a00 */
[----:B------:R-:W-:Y:S04]  /*8ac90*/  STL.64 [R1+0x538], R10 ;  /* 0x0005380a01007387 */ /* 0x000fe80000100a00 */
[----:B------:R-:W-:Y:S01]  /*8aca0*/  STS.128 [R0+0x180], R56 ;  /* 0x0001803800007388 */ /* 0x000fe20000000c00 */
[----:B------:R-:W-:-:S06]  /*8acb0*/  NOP ;  /* 0x0000000000007918 */ /* 0x000fcc0000000000 */
[----:B-1----:R-:W-:Y:S04]  /*8acc0*/  STL.64 [R1+0x510], R4 ;  /* 0x0005100401007387 */ /* 0x002fe80000100a00 */
[----:B------:R-:W-:Y:S04]  /*8acd0*/  STL.64 [R1+0x518], R6 ;  /* 0x0005180601007387 */ /* 0x000fe80000100a00 */
[----:B------:R-:W0:Y:S04]  /*8ace0*/  LDS.128 R4, [R35] ;  /* 0x0000000023047984 */ /* 0x000e280000000c00 */
[----:B------:R-:W1:Y:S04]  /*8acf0*/  LDS.128 R12, [R2] ;  /* 0x00000000020c7984 */ /* 0x000e680000000c00 */
[----:B------:R-:W2:Y:S04]  /*8ad00*/  LDS.128 R8, [R60] ;  /* 0x000000003c087984 */ /* 0x000ea80000000c00 */
[----:B0-----:R-:W-:Y:S04]  /*8ad10*/  STL.64 [R1+0x490], R4 ;  /* 0x0004900401007387 */ /* 0x001fe80000100a00 */
[----:B------:R-:W-:Y:S04]  /*8ad20*/  STL.64 [R1+0x498], R6 ;  /* 0x0004980601007387 */ /* 0x000fe80000100a00 */
[----:B------:R-:W0:Y:S04]  /*8ad30*/  LDS.128 R4, [R3] ;  /* 0x0000000003047984 */ /* 0x000e280000000c00 */
[----:B-1----:R-:W-:Y:S04]  /*8ad40*/  STL.64 [R1+0x500], R12 ;  /* 0x0005000c01007387 */ /* 0x002fe80000100a00 */
[----:B------:R-:W-:Y:S04]  /*8ad50*/  STL.64 [R1+0x508], R14 ;  /* 0x0005080e01007387 */ /* 0x000fe80000100a00 */
[----:B------:R-:W3:Y:S04]  /*8ad60*/  LDL.LU R24, [R1+0xbb0] ;  /* 0x000bb00001187983 */ /* 0x000ee80000300800 */
[----:B--2---:R-:W-:Y:S04]  /*8ad70*/  STL.64 [R1+0x4f0], R8 ;  /* 0x0004f00801007387 */ /* 0x004fe80000100a00 */
[----:B------:R-:W-:Y:S04]  /*8ad80*/  STL.64 [R1+0x4f8], R10 ;  /* 0x0004f80a01007387 */ /* 0x000fe80000100a00 */
[----:B0-----:R0:W-:Y:S04]  /*8ad90*/  STL.64 [R1+0x4e0], R4 ;  /* 0x0004e00401007387 */ /* 0x0011e80000100a00 */
[----:B------:R1:W-:Y:S04]  /*8ada0*/  STL.64 [R1+0x4e8], R6 ;  /* 0x0004e80601007387 */ /* 0x0003e80000100a00 */
[----:B------:R-:W3:Y:S04]  /*8adb0*/  LDL.LU R25, [R1+0xbb4] ;  /* 0x000bb40001197983 */ /* 0x000ee80000300800 */
[----:B------:R-:W3:Y:S04]  /*8adc0*/  LDL.LU R26, [R1+0xbb8] ;  /* 0x000bb800011a7983 */ /* 0x000ee80000300800 */
[----:B------:R-:W3:Y:S01]  /*8add0*/  LDL.LU R27, [R1+0xbbc] ;  /* 0x000bbc00011b7983 */ /* 0x000ee20000300800 */
[----:B------:R-:W-:-:S06]  /*8ade0*/  NOP ;  /* 0x0000000000007918 */ /* 0x000fcc0000000000 */
[----:B0-----:R-:W2:Y:S04]  /*8adf0*/  LDL.LU R4, [R1+0x7b0] ;  /* 0x0007b00001047983 */ /* 0x001ea80000300800 */
[----:B------:R-:W2:Y:S04]  /*8ae00*/  LDL.LU R5, [R1+0x7b4] ;  /* 0x0007b40001057983 */ /* 0x000ea80000300800 */
[----:B-1----:R-:W2:Y:S04]  /*8ae10*/  LDL.LU R6, [R1+0x7b8] ;  /* 0x0007b80001067983 */ /* 0x002ea80000300800 */
        /* <DEDUP_REMOVED lines=41> */
[----:B--2---:R-:W-:Y:S04]  /*8b0b0*/  STS.128 [R0+0x180], R4 ;  /* 0x0001800400007388 */ /* 0x004fe80000000c00 */
[----:B---3--:R-:W-:Y:S04]  /*8b0c0*/  STS.128 [R0+0x100], R8 ;  /* 0x0001000800007388 */ /* 0x008fe80000000c00 */
[----:B----4-:R0:W-:Y:S04]  /*8b0d0*/  STS.128 [R0], R28 ;  /* 0x0000001c00007388 */ /* 0x0101e80000000c00 */
[----:B------:R1:W-:Y:S01]  /*8b0e0*/  STS.128 [R0+0x80], R44 ;  /* 0x0000802c00007388 */ /* 0x0003e20000000c00 */
[----:B------:R-:W-:-:S06]  /*8b0f0*/  NOP ;  /* 0x0000000000007918 */ /* 0x000fcc0000000000 */
[----:B------:R-:W2:Y:S04]  /*8b100*/  LDS.128 R4, [R35] ;  /* 0x0000000023047984 */ /* 0x000ea80000000c00 */
[----:B0-----:R-:W3:Y:S04]  /*8b110*/  LDL.LU.64 R30, [R1+0x3380] ;  /* 0x00338000011e7983 */ /* 0x001ee80000300a00 */
[----:B------:R-:W4:Y:S04]  /*8b120*/  LDL.LU R28, [R1+0x3378] ;  /* 0x00337800011c7983 */ /* 0x000f280000300800 */
[----:B-1----:R-:W3:Y:S04]  /*8b130*/  LDL.LU.64 R44, [R1+0x3370] ;  /* 0x00337000012c7983 */ /* 0x002ee80000300a00 */
[----:B------:R-:W3:Y:S04]  /*8b140*/  LDL.LU R11, [R1+0x3368] ;  /* 0x00336800010b7983 */ /* 0x000ee80000300800 */
[----:B------:R-:W3:Y:S04]  /*8b150*/  LDL.LU.64 R8, [R1+0x3360] ;  /* 0x0033600001087983 */ /* 0x000ee80000300a00 */
[----:B--2---:R-:W-:Y:S04]  /*8b160*/  STL.64 [R1+0x480], R4 ;  /* 0x0004800401007387 */ /* 0x004fe80000100a00 */
        /* <DEDUP_REMOVED lines=12> */
[----:B------:R-:W-:Y:S01]  /*8b230*/  STS.128 [R0+0x180], R24 ;  /* 0x0001801800007388 */ /* 0x000fe20000000c00 */
[----:B------:R-:W-:-:S06]  /*8b240*/  NOP ;  /* 0x0000000000007918 */ /* 0x000fcc0000000000 */
[----:B------:R-:W1:Y:S04]  /*8b250*/  LDS.128 R24, [R35] ;  /* 0x0000000023187984 */ /* 0x000e680000000c00 */
[----:B------:R-:W2:Y:S04]  /*8b260*/  LDS.128 R32, [R2] ;  /* 0x0000000002207984 */ /* 0x000ea80000000c00 */
[----:B0-----:R-:W-:Y:S04]  /*8b270*/  STL.64 [R1+0x450], R4 ;  /* 0x0004500401007387 */ /* 0x001fe80000100a00 */
[----:B------:R0:W-:Y:S04]  /*8b280*/  STL.64 [R1+0x458], R6 ;  /* 0x0004580601007387 */ /* 0x0001e80000100a00 */
[----:B0-----:R-:W3:Y:S04]  /*8b290*/  LDL.LU R6, [R1+0x3358] ;  /* 0x0033580001067983 */ /* 0x001ee80000300800 */
[----:B------:R-:W3:Y:S04]  /*8b2a0*/  LDL.LU.64 R4, [R1+0x3350] ;  /* 0x0033500001047983 */ /* 0x000ee80000300a00 */
[----:B------:R-:W3:Y:S04]  /*8b2b0*/  LDL.LU R14, [R1+0x3348] ;  /* 0x00334800010e7983 */ /* 0x000ee80000300800 */
[----:B------:R-:W3:Y:S04]  /*8b2c0*/  LDL.LU.64 R12, [R1+0x3340] ;  /* 0x00334000010c7983 */ /* 0x000ee80000300a00 */
[----:B------:R-:W3:Y:S04]  /*8b2d0*/  LDL R43, [R1+0x18cc] ;  /* 0x0018cc00012b7983 */ /* 0x000ee80000100800 */
[----:B------:R-:W4:Y:S04]  /*8b2e0*/  LDL.LU.64 R16, [R1+0x3338] ;  /* 0x0033380001107983 */ /* 0x000f280000300a00 */
[----:B------:R-:W4:Y:S04]  /*8b2f0*/  LDL.LU R18, [R1+0x320] ;  /* 0x0003200001127983 */ /* 0x000f280000300800 */
[----:B-1----:R-:W-:Y:S04]  /*8b300*/  STL.64 [R1+0x440], R24 ;  /* 0x0004401801007387 */ /* 0x002fe80000100a00 */
[----:B------:R-:W-:Y:S04]  /*8b310*/  STL.64 [R1+0x448], R26 ;  /* 0x0004481a01007387 */ /* 0x000fe80000100a00 */
[----:B------:R-:W4:Y:S04]  /*8b320*/  LDL.LU R19, [R1+0x310] ;  /* 0x0003100001137983 */ /* 0x000f280000300800 */
[----:B------:R-:W0:Y:S04]  /*8b330*/  LDS.128 R24, [R60] ;  /* 0x000000003c187984 */ /* 0x000e280000000c00 */
[----:B--2---:R-:W-:Y:S04]  /*8b340*/  STL.64 [R1+0x430], R32 ;  /* 0x0004302001007387 */ /* 0x004fe80000100a00 */
[----:B------:R-:W-:Y:S04]  /*8b350*/  STL.64 [R1+0x438], R34 ;  /* 0x0004382201007387 */ /* 0x000fe80000100a00 */
[----:B------:R-:W1:Y:S01]  /*8b360*/  LDS.128 R32, [R3] ;  /* 0x0000000003207984 */ /* 0x000e620000000c00 */
[----:B------:R-:W-:-:S06]  /*8b370*/  NOP ;  /* 0x0000000000007918 */ /* 0x000fcc0000000000 */
[----:B0-----:R0:W-:Y:S04]  /*8b380*/  STL.64 [R1+0x3e0], R24 ;  /* 0x0003e01801007387 */ /* 0x0011e80000100a00 */
[----:B------:R-:W-:Y:S04]  /*8b390*/  STL.64 [R1+0x3e8], R26 ;  /* 0x0003e81a01007387 */ /* 0x000fe80000100a00 */
[----:B0-----:R-:W2:Y:S04]  /*8b3a0*/  LDL.LU R24, [R1+0x18c8] ;  /* 0x0018c80001187983 */ /* 0x001ea80000300800 */
[----:B-1----:R0:W-:Y:S04]  /*8b3b0*/  STL [R1+0x32c0], R35 ;  /* 0x0032c02301007387 */ /* 0x0021e80000100800 */
[----:B0-----:R-:W4:Y:S04]  /*8b3c0*/  LDL.LU R35, [R1+0x18c4] ;  /* 0x0018c40001237983 */ /* 0x001f280000300800 */
[----:B------:R0:W-:Y:S04]  /*8b3d0*/  STS.128 [R0], R20 ;  /* 0x0000001400007388 */ /* 0x0001e80000000c00 */
[----:B0-----:R-:W4:Y:S04]  /*8b3e0*/  LDL.LU.64 R22, [R1+0x3330] ;  /* 0x0033300001167983 */ /* 0x001f280000300a00 */
[----:B------:R-:W4:Y:S04]  /*8b3f0*/  LDL.LU.64 R20, [R1+0x3328] ;  /* 0x0033280001147983 */ /* 0x000f280000300a00 */
[----:B------:R-:W4:Y:S04]  /*8b400*/  LDL.LU R15, [R1+0x300] ;  /* 0x00030000010f7983 */ /* 0x000f280000300800 */
[----:B------:R-:W4:Y:S04]  /*8b410*/  LDL.LU R7, [R1+0x2f0] ;  /* 0x0002f00001077983 */ /* 0x000f280000300800 */
[----:B------:R-:W4:Y:S04]  /*8b420*/  LDL.LU R10, [R1] ;  /* 0x00000000010a7983 */ /* 0x000f280000300800 */
[----:B------:R-:W4:Y:S04]  /*8b430*/  LDL.LU R29, [R1+0x20] ;  /* 0x00002000011d7983 */ /* 0x000f280000300800 */
[----:B------:R-:W4:Y:S04]  /*8b440*/  LDL R42, [R1+0x18d0] ;  /* 0x0018d000012a7983 */ /* 0x000f280000100800 */
[----:B------:R-:W4:Y:S04]  /*8b450*/  LDL R39, [R1+0x18d4] ;  /* 0x0018d40001277983 */ /* 0x000f280000100800 */
[----:B------:R0:W-:Y:S04]  /*8b460*/  STS.128 [R0+0x180], R56 ;  /* 0x0001803800007388 */ /* 0x0001e80000000c00 */
[----:B0-----:R-:W4:Y:S04]  /*8b470*/  LDL.LU R59, [R1+0x30c4] ;  /* 0x0030c400013b7983 */ /* 0x001f280000300800 */
[----:B------:R-:W4:Y:S04]  /*8b480*/  LDL R41, [R1+0x18d8] ;  /* 0x0018d80001297983 */ /* 0x000f280000100800 */
[----:B------:R-:W4:Y:S04]  /*8b490*/  LDL R40, [R1+0x18dc] ;  /* 0x0018dc0001287983 */ /* 0x000f280000100800 */
[----:B------:R-:W4:Y:S04]  /*8b4a0*/  LDL R47, [R1+0x18ec] ;  /* 0x0018ec00012f7983 */ /* 0x000f280000100800 */
[----:B------:R-:W4:Y:S04]  /*8b4b0*/  LDL R46, [R1+0x18f0] ;  /* 0x0018f000012e7983 */ /* 0x000f280000100800 */
[----:B------:R-:W-:Y:S04]  /*8b4c0*/  STS.128 [R0+0x80], R48 ;  /* 0x0000803000007388 */ /* 0x000fe80000000c00 */
[----:B------:R0:W-:Y:S01]  /*8b4d0*/  STS.128 [R0+0x100], R52 ;  /* 0x0001003400007388 */ /* 0x0001e20000000c00 */
[----:B------:R-:W-:-:S02]  /*8b4e0*/  IMAD.MOV.U32 R58, RZ, RZ, c[0x0][0x194] ;  /* 0x00006500ff3a7624 */ /* 0x000fc400078e00ff */
[C---:B---3--:R-:W-:Y:S01]  /*8b4f0*/  IMAD R2, R43.reuse, c[0x0][0x194], RZ ;  /* 0x000065002b027a24 */ /* 0x048fe200078e02ff */
[----:B------:R-:W-:-:S04]  /*8b500*/  ISETP.GE.AND P1, PT, R43, c[0x0][0x178], PT ;  /* 0x00005e002b007a0c */ /* 0x000fc80003f26270 */
[----:B0-----:R-:W-:-:S04]  /*8b510*/  LEA R54, P3, R2, c[0x0][0x170], 0x1 ;  /* 0x00005c0002367a11 */ /* 0x001fc800078608ff */
[----:B------:R-:W-:Y:S01]  /*8b520*/  LEA.HI.X.SX32 R55, R2, c[0x0][0x174], 0x1, P3 ;  /* 0x00005d0002377a11 */ /* 0x000fe200018f0eff */
[C---:B--2---:R-:W-:Y:S01]  /*8b530*/  IMAD R60, R24.reuse, c[0x0][0x198], RZ ;  /* 0x00006600183c7a24 */ /* 0x044fe200078e02ff */
[----:B------:R-:W-:Y:S01]  /*8b540*/  ISETP.LT.AND P1, PT, R24, c[0x0][0x17c], !P1 ;  /* 0x00005f0018007a0c */ /* 0x000fe20004f21270 */
[C---:B----4-:R-:W-:Y:S01]  /*8b550*/  IMAD R0, R35.reuse, c[0x0][0x194], RZ ;  /* 0x0000650023007a24 */ /* 0x050fe200078e02ff */
[----:B------:R-:W-:-:S04]  /*8b560*/  ISETP.GE.AND P0, PT, R35, c[0x0][0x178], PT ;  /* 0x00005e0023007a0c */ /* 0x000fc80003f06270 */
[----:B------:R-:W-:Y:S02]  /*8b570*/  LEA R56, P2, R0, c[0x0][0x170], 0x1 ;  /* 0x00005c0000387a11 */ /* 0x000fe400078408ff */
[----:B------:R-:W-:Y:S02]  /*8b580*/  ISETP.LT.AND P0, PT, R24, c[0x0][0x17c], !P0 ;  /* 0x00005f0018007a0c */ /* 0x000fe40004701270 */
[----:B------:R-:W-:-:S05]  /*8b590*/  LEA.HI.X.SX32 R57, R0, c[0x0][0x174], 0x1, P2 ;  /* 0x00005d0000397a11 */ /* 0x000fca00010f0eff */
[----:B------:R-:W-:Y:S01]  /*8b5a0*/  IMAD.WIDE R2, R60, 0x2, R56 ;  /* 0x000000023c027825 */ /* 0x000fe200078e0238 */
[----:B------:R-:W-:-:S06]  /*8b5b0*/  NOP ;  /* 0x0000000000007918 */ /* 0x000fcc0000000000 */
[----:B------:R0:W-:Y:S01]  /*8b5c0*/  @P0 STG.E.U16 [R2.64], R18 ;  /* 0x0000001202000986 */ /* 0x0001e2000c101504 */
[----:B------:R-:W-:Y:S01]  /*8b5d0*/  IMAD R0, R58, 0x40, R0 ;  /* 0x000000403a007824 */ /* 0x000fe200078e0200 */
[----:B------:R-:W-:Y:S01]  /*8b5e0*/  ISETP.GE.AND P0, PT, R24, c[0x0][0x17c], PT ;  /* 0x00005f0018007a0c */ /* 0x000fe20003f06270 */
[----:B0-----:R-:W-:-:S05]  /*8b5f0*/  IMAD.WIDE R2, R60, 0x2, R54 ;  /* 0x000000023c027825 */ /* 0x001fca00078e0236 */
[----:B------:R0:W-:Y:S01]  /*8b600*/  @P1 STG.E.U16 [R2.64], R19 ;  /* 0x0000001302001986 */ /* 0x0001e2000c101504 */
[----:B------:R-:W-:Y:S02]  /*8b610*/  ISETP.LT.AND P2, PT, R42, c[0x0][0x178], !P0 ;  /* 0x00005e002a007a0c */ /* 0x000fe40004741270 */
[----:B0-----:R-:W-:-:S04]  /*8b620*/  LEA R2, P1, R0, c[0x0][0x170], 0x1 ;  /* 0x00005c0000027a11 */ /* 0x001fc800078208ff */
[----:B------:R-:W-:Y:S01]  /*8b630*/  LEA.HI.X.SX32 R3, R0, c[0x0][0x174], 0x1, P1 ;  /* 0x00005d0000037a11 */ /* 0x000fe200008f0eff */
[----:B------:R-:W-:-:S04]  /*8b640*/  IMAD R0, R58, 0x20, R0 ;  /* 0x000000203a007824 */ /* 0x000fc800078e0200 */
[----:B------:R-:W-:Y:S01]  /*8b650*/  IMAD.WIDE R24, R60, 0x2, R2 ;  /* 0x000000023c187825 */ /* 0x000fe200078e0202 */
[----:B------:R-:W-:-:S04]  /*8b660*/  LEA R52, P1, R0, c[0x0][0x170], 0x1 ;  /* 0x00005c0000347a11 */ /* 0x000fc800078208ff */
[----:B------:R0:W-:Y:S01]  /*8b670*/  @P2 STG.E.U16 [R24.64], R15 ;  /* 0x0000000f18002986 */ /* 0x0001e2000c101504 */
[----:B------:R-:W-:Y:S02]  /*8b680*/  ISETP.LT.AND P2, PT, R39, c[0x0][0x178], !P0 ;  /* 0x00005e0027007a0c */ /* 0x000fe40004741270 */
[----:B------:R-:W-:Y:S01]  /*8b690*/  LEA.HI.X.SX32 R53, R0, c[0x0][0x174], 0x1, P1 ;  /* 0x00005d0000357a11 */ /* 0x000fe200008f0eff */
[----:B------:R-:W-:-:S04]  /*8b6a0*/  IMAD R0, R58, 0x20, R0 ;  /* 0x000000203a007824 */ /* 0x000fc800078e0200 */
[----:B0-----:R-:W-:Y:S01]  /*8b6b0*/  IMAD.WIDE R24, R60, 0x2, R52 ;  /* 0x000000023c187825 */ /* 0x001fe200078e0234 */
[----:B------:R-:W-:-:S05]  /*8b6c0*/  LEA R50, P1, R0, c[0x0][0x170], 0x1 ;  /* 0x00005c0000327a11 */ /* 0x000fca00078208ff */
        /* <DEDUP_REMOVED lines=15> */
[----:B------:R-:W-:Y:S01]  /*8b7c0*/  IMAD R0, R58, 0x20, R0 ;  /* 0x000000203a007824 */ /* 0x000fe200078e0200 */
[----:B------:R-:W-:-:S03]  /*8b7d0*/  ISETP.LT.AND P1, PT, R46, c[0x0][0x178], !P0 ;  /* 0x00005e002e007a0c */ /* 0x000fc60004721270 */
[----:B0-----:R-:W-:-:S06]  /*8b7e0*/  IMAD.WIDE R24, R60, 0x2, R26 ;  /* 0x000000023c187825 */ /* 0x001fcc00078e021a */
[----:B------:R0:W-:Y:S01]  /*8b7f0*/  @P2 STG.E.U16 [R24.64], R4 ;  /* 0x0000000418002986 */ /* 0x0001e2000c101504 */
[----:B------:R-:W-:Y:S02]  /*8b800*/  ISETP.GE.AND P0, PT, R59, c[0x0][0x17c], PT ;  /* 0x00005f003b007a0c */ /* 0x000fe40003f06270 */
[----:B0-----:R-:W-:-:S04]  /*8b810*/  LEA R24, P2, R0, c[0x0][0x170], 0x1 ;  /* 0x00005c0000187a11 */ /* 0x001fc800078408ff */
[----:B------:R-:W-:-:S05]  /*8b820*/  LEA.HI.X.SX32 R25, R0, c[0x0][0x174], 0x1, P2 ;  /* 0x00005d0000197a11 */ /* 0x000fca00010f0eff */
[C---:B------:R-:W-:Y:S01]  /*8b830*/  IMAD.WIDE R58, R60.reuse, 0x2, R24 ;  /* 0x000000023c3a7825 */ /* 0x040fe200078e0218 */
[----:B------:R-:W-:-:S04]  /*8b840*/  IADD3 R0, R60, c[0x0][0x198], RZ ;  /* 0x000066003c007a10 */ /* 0x000fc80007ffe0ff */
[----:B------:R0:W-:Y:S01]  /*8b850*/  @P1 STG.E.U16 [R58.64], R12 ;  /* 0x0000000c3a001986 */ /* 0x0001e2000c101504 */
[----:B------:R-:W-:Y:S02]  /*8b860*/  ISETP.LT.AND P1, PT, R35, c[0x0][0x178], !P0 ;  /* 0x00005e0023007a0c */ /* 0x000fe40004721270 */
[----:B------:R-:W-:Y:S02]  /*8b870*/  PRMT R4, R18, 0x7632, R4 ;  /* 0x0000763212047816 */ /* 0x000fe40000000004 */
[----:B------:R-:W2:Y:S01]  /*8b880*/  LDL.LU R18, [R1+0x370] ;  /* 0x0003700001127983 */ /* 0x000ea20000300800 */
[----:B0-----:R-:W-:-:S08]  /*8b890*/  IMAD.WIDE R58, R0, 0x2, R56 ;  /* 0x00000002003a7825 */ /* 0x001fd000078e0238 */
[----:B------:R0:W-:Y:S01]  /*8b8a0*/  @P1 STG.E.U16 [R58.64], R4 ;  /* 0x000000043a001986 */ /* 0x0001e2000c101504 */
[----:B------:R-:W-:Y:S02]  /*8b8b0*/  ISETP.LT.AND P1, PT, R43, c[0x0][0x178], !P0 ;  /* 0x00005e002b007a0c */ /* 0x000fe40004721270 */
[----:B0-----:R-:W-:Y:S01]  /*8b8c0*/  PRMT R4, R19, 0x7632, R4 ;  /* 0x0000763213047816 */ /* 0x001fe20000000004 */
[----:B------:R-:W-:Y:S01]  /*8b8d0*/  IMAD.WIDE R58, R0, 0x2, R54 ;  /* 0x00000002003a7825 */ /* 0x000fe200078e0236 */
[----:B------:R-:W3:Y:S09]  /*8b8e0*/  LDL.LU R19, [R1+0x360] ;  /* 0x0003600001137983 */ /* 0x000ef20000300800 */
[----:B------:R0:W-:Y:S01]  /*8b8f0*/  @P1 STG.E.U16 [R58.64], R4 ;  /* 0x000000043a001986 */ /* 0x0001e2000c101504 */
[----:B------:R-:W-:-:S02]  /*8b900*/  ISETP.LT.AND P1, PT, R42, c[0x0][0x178], !P0 ;  /* 0x00005e002a007a0c */ /* 0x000fc40004721270 */
[----:B0-----:R-:W-:Y:S01]  /*8b910*/  PRMT R4, R15, 0x7632, R4 ;  /* 0x000076320f047816 */ /* 0x001fe20000000004 */
[----:B------:R-:W-:Y:S01]  /*8b920*/  IMAD.WIDE R58, R0, 0x2, R2 ;  /* 0x00000002003a7825 */ /* 0x000fe200078e0202 */
[----:B------:R-:W-:Y:S01]  /*8b930*/  PRMT R12, R12, 0x7632, R12 ;  /* 0x000076320c0c7816 */ /* 0x000fe2000000000c */
[----:B------:R-:W4:Y:S08]  /*8b940*/  LDL.LU R15, [R1+0x350] ;  /* 0x00035000010f7983 */ /* 0x000f300000300800 */
[----:B------:R0:W-:Y:S01]  /*8b950*/  @P1 STG.E.U16 [R58.64], R4 ;  /* 0x000000043a001986 */ /* 0x0001e2000c101504 */
[----:B------:R-:W-:-:S02]  /*8b960*/  ISETP.LT.AND P1, PT, R39, c[0x0][0x178], !P0 ;  /* 0x00005e0027007a0c */ /* 0x000fc40004721270 */
[----:B0-----:R-:W-:Y:S01]  /*8b970*/  PRMT R4, R7, 0x7632, R4 ;  /* 0x0000763207047816 */ /* 0x001fe20000000004 */
[----:B------:R-:W-:Y:S01]  /*8b980*/  IMAD.WIDE R58, R0, 0x2, R52 ;  /* 0x00000002003a7825 */ /* 0x000fe200078e0234 */
[----:B------:R-:W3:Y:S09]  /*8b990*/  LDL.LU R7, [R1+0x340] ;  /* 0x0003400001077983 */ /* 0x000ef20000300800 */
[----:B------:R0:W-:Y:S01]  /*8b9a0*/  @P1 STG.E.U16 [R58.64], R4 ;  /* 0x000000043a001986 */ /* 0x0001e2000c101504 */
[----:B------:R-:W-:-:S02]  /*8b9b0*/  ISETP.LT.AND P1, PT, R41, c[0x0][0x178], !P0 ;  /* 0x00005e0029007a0c */ /* 0x000fc40004721270 */
[----:B0-----:R-:W-:Y:S01]  /*8b9c0*/  PRMT R4, R10, 0x7632, R4 ;  /* 0x000076320a047816 */ /* 0x001fe20000000004 */
[----:B------:R-:W-:Y:S01]  /*8b9d0*/  IMAD.WIDE R58, R0, 0x2, R50 ;  /* 0x00000002003a7825 */ /* 0x000fe200078e0232 */
[----:B------:R-:W3:Y:S09]  /*8b9e0*/  LDL.LU R10, [R1+0x30] ;  /* 0x00003000010a7983 */ /* 0x000ef20000300800 */
[----:B------:R0:W-:Y:S01]  /*8b9f0*/  @P1 STG.E.U16 [R58.64], R4 ;  /* 0x000000043a001986 */ /* 0x0001e2000c101504 */
[----:B------:R-:W-:-:S03]  /*8ba00*/  ISETP.LT.AND P1, PT, R40, c[0x0][0x178], !P0 ;  /* 0x00005e0028007a0c */ /* 0x000fc60004721270 */
[----:B------:R-:W3:Y:S01]  /*8ba10*/  LDL.LU R60, [R1+0x30cc] ;  /* 0x0030cc00013c7983 */ /* 0x000ee20000300800 */
[----:B0-----:R-:W-:Y:S01]  /*8ba20*/  PRMT R4, R29, 0x7632, R4 ;  /* 0x000076321d047816 */ /* 0x001fe20000000004 */
[----:B------:R-:W-:Y:S02]  /*8ba30*/  IMAD.WIDE R58, R0, 0x2, R48 ;  /* 0x00000002003a7825 */ /* 0x000fe400078e0230 */
[----:B------:R-:W3:Y:S06]  /*8ba40*/  LDL.LU R29, [R1+0x10] ;  /* 0x00001000011d7983 */ /* 0x000eec0000300800 */
[----:B------:R0:W-:Y:S01]  /*8ba50*/  @P1 STG.E.U16 [R58.64], R4 ;  /* 0x000000043a001986 */ /* 0x0001e2000c101504 */
[----:B------:R-:W-:-:S02]  /*8ba60*/  ISETP.LT.AND P1, PT, R47, c[0x0][0x178], !P0 ;  /* 0x00005e002f007a0c */ /* 0x000fc40004721270 */
[----:B------:R-:W-:Y:S02]  /*8ba70*/  ISETP.LT.AND P0, PT, R46, c[0x0][0x178], !P0 ;  /* 0x00005e002e007a0c */ /* 0x000fe40004701270 */
[----:B0-----:R-:W-:Y:S01]  /*8ba80*/  PRMT R4, R4, 0x7632, R4 ;  /* 0x0000763204047816 */ /* 0x001fe20000000004 */
[----:B------:R-:W-:-:S08]  /*8ba90*/  IMAD.WIDE R58, R0, 0x2, R26 ;  /* 0x00000002003a7825 */ /* 0x000fd000078e021a */
[----:B------:R0:W-:Y:S02]  /*8baa0*/  @P1 STG.E.U16 [R58.64], R4 ;  /* 0x000000043a001986 */ /* 0x0001e4000c101504 */
[----:B0-----:R-:W-:-:S05]  /*8bab0*/  IMAD.WIDE R58, R0, 0x2, R24 ;  /* 0x00000002003a7825 */ /* 0x001fca00078e0218 */
[----:B------:R0:W-:Y:S04]  /*8bac0*/  @P0 STG.E.U16 [R58.64], R12 ;  /* 0x0000000c3a000986 */ /* 0x0001e8000c101504 */
[----:B0-----:R-:W3:Y:S01]  /*8bad0*/  LDL.LU R59, [R1+0x30c8] ;  /* 0x0030c800013b7983 */ /* 0x001ee20000300800 */
[----:B------:R-:W-:Y:S02]  /*8bae0*/  IADD3 R0, R0, c[0x0][0x198], RZ ;  /* 0x0000660000007a10 */ /* 0x000fe40007ffe0ff */
[----:B--2---:R-:W-:Y:S02]  /*8baf0*/  PRMT R4, R18, 0x7632, R4 ;  /* 0x0000763212047816 */ /* 0x004fe40000000004 */
[----:B---3--:R-:W-:-:S04]  /*8bb00*/  ISETP.GE.AND P0, PT, R59, c[0x0][0x17c], PT ;  /* 0x00005f003b007a0c */ /* 0x008fc80003f06270 */
[----:B------:R-:W-:Y:S02]  /*8bb10*/  ISETP.LT.AND P2, PT, R35, c[0x0][0x178], !P0 ;  /* 0x00005e0023007a0c */ /* 0x000fe40004741270 */
[----:B------:R-:W-:Y:S01]  /*8bb20*/  ISETP.LT.AND P1, PT, R43, c[0x0][0x178], !P0 ;  /* 0x00005e002b007a0c */ /* 0x000fe20004721270 */
[----:B------:R-:W-:-:S10]  /*8bb30*/  IMAD.WIDE R58, R0, 0x2, R56 ;  /* 0x00000002003a7825 */ /* 0x000fd400078e0238 */
[----:B------:R0:W-:Y:S01]  /*8bb40*/  @P2 STG.E.U16 [R58.64], R18 ;  /* 0x000000123a002986 */ /* 0x0001e2000c101504 */
[----:B------:R-:W-:Y:S01]  /*8bb50*/  ISETP.LT.AND P2, PT, R42, c[0x0][0x178], !P0 ;  /* 0x00005e002a007a0c */ /* 0x000fe20004741270 */
[C---:B0-----:R-:W-:Y:S02]  /*8bb60*/  IMAD.WIDE R58, R0.reuse, 0x2, R54 ;  /* 0x00000002003a7825 */ /* 0x041fe400078e0236 */
[----:B------:R-:W2:Y:S04]  /*8bb70*/  LDL.LU R18, [R1+0x6c0] ;  /* 0x0006c00001127983 */ /* 0x000ea80000300800 */
[----:B------:R0:W-:Y:S01]  /*8bb80*/  @P1 STG.E.U16 [R58.64], R19 ;  /* 0x000000133a001986 */ /* 0x0001e2000c101504 */
[----:B------:R-:W-:Y:S01]  /*8bb90*/  ISETP.LT.AND P1, PT, R39, c[0x0][0x178], !P0 ;  /* 0x00005e0027007a0c */ /* 0x000fe20004721270 */
[----:B0-----:R-:W-:-:S05]  /*8bba0*/  IMAD.WIDE R58, R0, 0x2, R2 ;  /* 0x00000002003a7825 */ /* 0x001fca00078e0202 */
[----:B----4-:R0:W-:Y:S01]  /*8bbb0*/  @P2 STG.E.U16 [R58.64], R15 ;  /* 0x0000000f3a002986 */ /* 0x0101e2000c101504 */
[----:B------:R-:W-:Y:S01]  /*8bbc0*/  ISETP.LT.AND P2, PT, R41, c[0x0][0x178], !P0 ;  /* 0x00005e0029007a0c */ /* 0x000fe20004741270 */
[----:B0-----:R-:W-:-:S05]  /*8bbd0*/  IMAD.WIDE R58, R0, 0x2, R52 ;  /* 0x00000002003a7825 */ /* 0x001fca00078e0234 */
[----:B------:R0:W-:Y:S01]  /*8bbe0*/  @P1 STG.E.U16 [R58.64], R7 ;  /* 0x000000073a001986 */ /* 0x0001e2000c101504 */
[----:B------:R-:W-:Y:S01]  /*8bbf0*/  ISETP.LT.AND P1, PT, R40, c[0x0][0x178], !P0 ;  /* 0x00005e0028007a0c */ /* 0x000fe20004721270 */
[----:B0-----:R-:W-:-:S05]  /*8bc00*/  IMAD.WIDE R58, R0, 0x2, R50 ;  /* 0x00000002003a7825 */ /* 0x001fca00078e0232 */
[----:B------:R0:W-:Y:S01]  /*8bc10*/  @P2 STG.E.U16 [R58.64], R10 ;  /* 0x0000000a3a002986 */ /* 0x0001e2000c101504 */
[----:B------:R-:W-:Y:S01]  /*8bc20*/  ISETP.LT.AND P2, PT, R47, c[0x0][0x178], !P0 ;  /* 0x00005e002f007a0c */ /* 0x000fe20004741270 */
[----:B0-----:R-:W-:-:S05]  /*8bc30*/  IMAD.WIDE R58, R0, 0x2, R48 ;  /* 0x00000002003a7825 */ /* 0x001fca00078e0230 */
[----:B------:R0:W-:Y:S01]  /*8bc40*/  @P1 STG.E.U16 [R58.64], R29 ;  /* 0x0000001d3a001986 */ /* 0x0001e2000c101504 */
[----:B------:R-:W-:Y:S02]  /*8bc50*/  ISETP.LT.AND P1, PT, R46, c[0x0][0x178], !P0 ;  /* 0x00005e002e007a0c */ /* 0x000fe40004721270 */
[----:B------:R-:W-:Y:S01]  /*8bc60*/  ISETP.GE.AND P0, PT, R60, c[0x0][0x17c], PT ;  /* 0x00005f003c007a0c */ /* 0x000fe20003f06270 */
[----:B0-----:R-:W-:-:S05]  /*8bc70*/  IMAD.WIDE R58, R0, 0x2, R26 ;  /* 0x00000002003a7825 */ /* 0x001fca00078e021a */
[----:B------:R0:W-:Y:S02]  /*8bc80*/  @P2 STG.E.U16 [R58.64], R8 ;  /* 0x000000083a002986 */ /* 0x0001e4000c101504 */
[C---:B0-----:R-:W-:Y:S01]  /*8bc90*/  IMAD.WIDE R58, R0.reuse, 0x2, R24 ;  /* 0x00000002003a7825 */ /* 0x041fe200078e0218 */
[----:B------:R-:W-:-:S04]  /*8bca0*/  IADD3 R0, R0, c[0x0][0x198], RZ ;  /* 0x0000660000007a10 */ /* 0x000fc80007ffe0ff */
[----:B------:R0:W-:Y:S01]  /*8bcb0*/  @P1 STG.E.U16 [R58.64], R16 ;  /* 0x000000103a001986 */ /* 0x0001e2000c101504 */
[----:B------:R-:W-:Y:S01]  /*8bcc0*/  ISETP.LT.AND P1, PT, R35, c[0x0][0x178], !P0 ;  /* 0x00005e0023007a0c */ /* 0x000fe20004721270 */
[----:B0-----:R-:W-:-:S12]  /*8bcd0*/  IMAD.WIDE R58, R0, 0x2, R56 ;  /* 0x00000002003a7825 */ /* 0x001fd800078e0238 */
[----:B------:R0:W-:Y:S01]  /*8bce0*/  @P1 STG.E.U16 [R58.64], R4 ;  /* 0x000000043a001986 */ /* 0x0001e2000c101504 */
[----:B------:R-:W-:Y:S02]  /*8bcf0*/  ISETP.LT.AND P1, PT, R43, c[0x0][0x178], !P0 ;  /* 0x00005e002b007a0c */ /* 0x000fe40004721270 */
[----:B0-----:R-:W-:Y:S01]  /*8bd00*/  PRMT R4, R19, 0x7632, R4 ;  /* 0x0000763213047816 */ /* 0x001fe20000000004 */
[----:B------:R-:W-:Y:S01]  /*8bd10*/  IMAD.WIDE R58, R0, 0x2, R54 ;  /* 0x00000002003a7825 */ /* 0x000fe200078e0236 */
[----:B------:R-:W3:Y:S09]  /*8bd20*/  LDL.LU R19, [R1+0x570] ;  /* 0x0005700001137983 */ /* 0x000ef20000300800 */
[----:B------:R0:W-:Y:S02]  /*8bd30*/  @P1 STG.E.U16 [R58.64], R4 ;  /* 0x000000043a001986 */ /* 0x0001e4000c101504 */
[----:B0-----:R-:W-:-:S02]  /*8bd40*/  PRMT R4, R15, 0x7632, R4 ;  /* 0x000076320f047816 */ /* 0x001fc40000000004 */
[----:B------:R-:W4:Y:S04]  /*8bd50*/  LDL.LU R15, [R1+0x560] ;  /* 0x00056000010f7983 */ /* 0x000f280000300800 */
[----:B------:R-:W2:Y:S01]  /*8bd60*/  LDL.LU R60, [R1+0x30d0] ;  /* 0x0030d000013c7983 */ /* 0x000ea20000300800 */
[----:B------:R-:W-:Y:S01]  /*8bd70*/  ISETP.LT.AND P1, PT, R42, c[0x0][0x178], !P0 ;  /* 0x00005e002a007a0c */ /* 0x000fe20004721270 */
[----:B------:R-:W-:-:S12]  /*8bd80*/  IMAD.WIDE R58, R0, 0x2, R2 ;  /* 0x00000002003a7825 */ /* 0x000fd800078e0202 */
        /* <DEDUP_REMOVED lines=9> */
[----:B------:R-:W4:Y:S09]  /*8be20*/  LDL.LU R10, [R1+0x540] ;  /* 0x00054000010a7983 */ /* 0x000f320000300800 */
        /* <DEDUP_REMOVED lines=8> */
[----:B------:R-:W-:Y:S01]  /*8beb0*/  ISETP.LT.AND P0, PT, R46, c[0x0][0x178], !P0 ;  /* 0x00005e002e007a0c */ /* 0x000fe20004701270 */
[----:B------:R-:W4:Y:S01]  /*8bec0*/  LDL.LU R12, [R1+0x40] ;  /* 0x00004000010c7983 */ /* 0x000f220000300800 */
[----:B------:R-:W-:Y:S01]  /*8bed0*/  PRMT R16, R16, 0x7632, R16 ;  /* 0x0000763210107816 */ /* 0x000fe20000000010 */
[----:B0-----:R-:W-:-:S08]  /*8bee0*/  IMAD.WIDE R58, R0, 0x2, R26 ;  /* 0x00000002003a7825 */ /* 0x001fd000078e021a */
[----:B------:R0:W-:Y:S02]  /*8bef0*/  @P1 STG.E.U16 [R58.64], R8 ;  /* 0x000000083a001986 */ /* 0x0001e4000c101504 */
[----:B0-----:R-:W-:-:S05]  /*8bf00*/  IMAD.WIDE R58, R0, 0x2, R24 ;  /* 0x00000002003a7825 */ /* 0x001fca00078e0218 */
[----:B------:R0:W-:Y:S01]  /*8bf10*/  @P0 STG.E.U16 [R58.64], R16 ;  /* 0x000000103a000986 */ /* 0x0001e2000c101504 */
[----:B--2---:R-:W-:-:S03]  /*8bf20*/  ISETP.GE.AND P0, PT, R60, c[0x0][0x17c], PT ;  /* 0x00005f003c007a0c */ /* 0x004fc60003f06270 */
[----:B------:R-:W2:Y:S01]  /*8bf30*/  LDL.LU R60, [R1+0x30d4] ;  /* 0x0030d400013c7983 */ /* 0x000ea20000300800 */
[----:B------:R-:W-:Y:S02]  /*8bf40*/  ISETP.LT.AND P2, PT, R35, c[0x0][0x178], !P0 ;  /* 0x00005e0023007a0c */ /* 0x000fe40004741270 */
[----:B------:R-:W-:Y:S02]  /*8bf50*/  IADD3 R0, R0, c[0x0][0x198], RZ ;  /* 0x0000660000007a10 */ /* 0x000fe40007ffe0ff */
[----:B------:R-:W-:-:S03]  /*8bf60*/  ISETP.LT.AND P1, PT, R43, c[0x0][0x178], !P0 ;  /* 0x00005e002b007a0c */ /* 0x000fc60004721270 */
[----:B0-----:R-:W-:-:S06]  /*8bf70*/  IMAD.WIDE R58, R0, 0x2, R56 ;  /* 0x00000002003a7825 */ /* 0x001fcc00078e0238 */
[----:B------:R0:W-:Y:S01]  /*8bf80*/  @P2 STG.E.U16 [R58.64], R18 ;  /* 0x000000123a002986 */ /* 0x0001e2000c101504 */
[----:B------:R-:W-:Y:S01]  /*8bf90*/  ISETP.LT.AND P2, PT, R42, c[0x0][0x178], !P0 ;  /* 0x00005e002a007a0c */ /* 0x000fe20004741270 */
[----:B0-----:R-:W-:-:S05]  /*8bfa0*/  IMAD.WIDE R58, R0, 0x2, R54 ;  /* 0x00000002003a7825 */ /* 0x001fca00078e0236 */
[----:B---3--:R0:W-:Y:S01]  /*8bfb0*/  @P1 STG.E.U16 [R58.64], R19 ;  /* 0x000000133a001986 */ /* 0x0081e2000c101504 */
        /* <DEDUP_REMOVED lines=14> */
[----:B------:R0:W-:Y:S02]  /*8c0a0*/  @P2 STG.E.U16 [R58.64], R12 ;  /* 0x0000000c3a002986 */ /* 0x0001e4000c101504 */
[C---:B0-----:R-:W-:Y:S01]  /*8c0b0*/  IMAD.WIDE R58, R0.reuse, 0x2, R24 ;  /* 0x00000002003a7825 */ /* 0x041fe200078e0218 */
[----:B------:R-:W-:-:S04]  /*8c0c0*/  IADD3 R0, R0, c[0x0][0x198], RZ ;  /* 0x0000660000007a10 */ /* 0x000fc80007ffe0ff */
[----:B------:R0:W-:Y:S01]  /*8c0d0*/  @P1 STG.E.U16 [R58.64], R20 ;  /* 0x000000143a001986 */ /* 0x0001e2000c101504 */
[----:B------:R-:W-:-:S03]  /*8c0e0*/  PRMT R4, R18, 0x7632, R4 ;  /* 0x0000763212047816 */ /* 0x000fc60000000004 */
[----:B------:R-:W3:Y:S01]  /*8c0f0*/  LDL.LU R18, [R1+0x7a0] ;  /* 0x0007a00001127983 */ /* 0x000ee20000300800 */
[----:B0-----:R-:W-:Y:S01]  /*8c100*/  IMAD.WIDE R58, R0, 0x2, R56 ;  /* 0x00000002003a7825 */ /* 0x001fe200078e0238 */
[----:B--2---:R-:W-:-:S04]  /*8c110*/  ISETP.GE.AND P0, PT, R60, c[0x0][0x17c], PT ;  /* 0x00005f003c007a0c */ /* 0x004fc80003f06270 */
[----:B------:R-:W-:-:S13]  /*8c120*/  ISETP.LT.AND P1, PT, R35, c[0x0][0x178], !P0 ;  /* 0x00005e0023007a0c */ /* 0x000fda0004721270 */
[----:B------:R0:W-:Y:S01]  /*8c130*/  @P1 STG.E.U16 [R58.64], R4 ;  /* 0x000000043a001986 */ /* 0x0001e2000c101504 */
[----:B------:R-:W-:Y:S02]  /*8c140*/  ISETP.LT.AND P1, PT, R43, c[0x0][0x178], !P0 ;  /* 0x00005e002b007a0c */ /* 0x000fe40004721270 */
[----:B0-----:R-:W-:Y:S01]  /*8c150*/  PRMT R4, R19, 0x7632, R4 ;  /* 0x0000763213047816 */ /* 0x001fe20000000004 */
[----:B------:R-:W-:Y:S01]  /*8c160*/  IMAD.WIDE R58, R0, 0x2, R54 ;  /* 0x00000002003a7825 */ /* 0x000fe200078e0236 */
[----:B------:R-:W2:Y:S09]  /*8c170*/  LDL.LU R19, [R1+0x790] ;  /* 0x0007900001137983 */ /* 0x000eb20000300800 */
[----:B------:R0:W-:Y:S01]  /*8c180*/  @P1 STG.E.U16 [R58.64], R4 ;  /* 0x000000043a001986 */ /* 0x0001e2000c101504 */
[----:B------:R-:W-:-:S02]  /*8c190*/  ISETP.LT.AND P1, PT, R42, c[0x0][0x178], !P0 ;  /* 0x00005e002a007a0c */ /* 0x000fc40004721270 */
[----:B0-----:R-:W-:Y:S02]  /*8c1a0*/  PRMT R4, R15, 0x7632, R4 ;  /* 0x000076320f047816 */ /* 0x001fe40000000004 */
[----:B------:R-:W4:Y:S04]  /*8c1b0*/  LDL.LU R15, [R1+0x780] ;  /* 0x00078000010f7983 */ /* 0x000f280000300800 */
[----:B------:R-:W2:Y:S01]  /*8c1c0*/  LDL.LU R60, [R1+0x30d8] ;  /* 0x0030d800013c7983 */ /* 0x000ea20000300800 */
[----:B------:R-:W-:-:S05]  /*8c1d0*/  IMAD.WIDE R58, R0, 0x2, R2 ;  /* 0x00000002003a7825 */ /* 0x000fca00078e0202 */
[----:B------:R0:W-:Y:S01]  /*8c1e0*/  @P1 STG.E.U16 [R58.64], R4 ;  /* 0x000000043a001986 */ /* 0x0001e2000c101504 */
[----:B------:R-:W-:Y:S02]  /*8c1f0*/  ISETP.LT.AND P1, PT, R39, c[0x0][0x178], !P0 ;  /* 0x00005e0027007a0c */ /* 0x000fe40004721270 */
[----:B0-----:R-:W-:Y:S01]  /*8c200*/  PRMT R4, R7, 0x7632, R4 ;  /* 0x0000763207047816 */ /* 0x001fe20000000004 */
[----:B------:R-:W-:Y:S01]  /*8c210*/  IMAD.WIDE R58, R0, 0x2, R52 ;  /* 0x00000002003a7825 */ /* 0x000fe200078e0234 */
[----:B------:R-:W4:Y:S09]  /*8c220*/  LDL.LU R7, [R1+0x770] ;  /* 0x0007700001077983 */ /* 0x000f320000300800 */
[----:B------:R0:W-:Y:S01]  /*8c230*/  @P1 STG.E.U16 [R58.64], R4 ;  /* 0x000000043a001986 */ /* 0x0001e2000c101504 */
[----:B------:R-:W-:-:S02]  /*8c240*/  ISETP.LT.AND P1, PT, R41, c[0x0][0x178], !P0 ;  /* 0x00005e0029007a0c */ /* 0x000fc40004721270 */
[----:B0-----:R-:W-:Y:S01]  /*8c250*/  PRMT R4, R10, 0x7632, R4 ;  /* 0x000076320a047816 */ /* 0x001fe20000000004 */
[----:B------:R-:W-:Y:S01]  /*8c260*/  IMAD.WIDE R58, R0, 0x2, R50 ;  /* 0x00000002003a7825 */ /* 0x000fe200078e0232 */
[----:B------:R-:W4:Y:S09]  /*8c270*/  LDL.LU R10, [R1+0x760] ;  /* 0x00076000010a7983 */ /* 0x000f320000300800 */
[----:B------:R0:W-:Y:S01]  /*8c280*/  @P1 STG.E.U16 [R58.64], R4 ;  /* 0x000000043a001986 */ /* 0x0001e2000c101504 */
[----:B------:R-:W-:-:S02]  /*8c290*/  ISETP.LT.AND P1, PT, R40, c[0x0][0x178], !P0 ;  /* 0x00005e0028007a0c */ /* 0x000fc40004721270 */
[----:B0-----:R-:W-:Y:S02]  /*8c2a0*/  PRMT R4, R29, 0x7632, R4 ;  /* 0x000076321d047816 */ /* 0x001fe40000000004 */
[----:B------:R-:W4:Y:S01]  /*8c2b0*/  LDL.LU R29, [R1+0x80] ;  /* 0x00008000011d7983 */ /* 0x000f220000300800 */
[----:B------:R-:W-:-:S08]  /*8c2c0*/  IMAD.WIDE R58, R0, 0x2, R48 ;  /* 0x00000002003a7825 */ /* 0x000fd000078e0230 */
[----:B------:R0:W-:Y:S02]  /*8c2d0*/  @P1 STG.E.U16 [R58.64], R4 ;  /* 0x000000043a001986 */ /* 0x0001e4000c101504 */
[----:B0-----:R-:W-:Y:S02]  /*8c2e0*/  PRMT R4, R12, 0x7632, R4 ;  /* 0x000076320c047816 */ /* 0x001fe40000000004 */
[----:B------:R-:W4:Y:S01]  /*8c2f0*/  LDL.LU R12, [R1+0x30dc] ;  /* 0x0030dc00010c7983 */ /* 0x000f220000300800 */
[----:B------:R-:W-:Y:S02]  /*8c300*/  ISETP.LT.AND P1, PT, R47, c[0x0][0x178], !P0 ;  /* 0x00005e002f007a0c */ /* 0x000fe40004721270 */
[----:B------:R-:W-:Y:S01]  /*8c310*/  ISETP.LT.AND P0, PT, R46, c[0x0][0x178], !P0 ;  /* 0x00005e002e007a0c */ /* 0x000fe20004701270 */
[----:B------:R-:W-:Y:S01]  /*8c320*/  IMAD.WIDE R58, R0, 0x2, R26 ;  /* 0x00000002003a7825 */ /* 0x000fe200078e021a */
[----:B------:R-:W-:-:S09]  /*8c330*/  PRMT R20, R20, 0x7632, R20 ;  /* 0x0000763214147816 */ /* 0x000fd20000000014 */
[----:B------:R0:W-:Y:S02]  /*8c340*/  @P1 STG.E.U16 [R58.64], R4 ;  /* 0x000000043a001986 */ /* 0x0001e4000c101504 */
[----:B0-----:R-:W-:-:S05]  /*8c350*/  IMAD.WIDE R58, R0, 0x2, R24 ;  /* 0x00000002003a7825 */ /* 0x001fca00078e0218 */
[----:B------:R0:W-:Y:S01]  /*8c360*/  @P0 STG.E.U16 [R58.64], R20 ;  /* 0x000000143a000986 */ /* 0x0001e2000c101504 */
[----:B------:R-:W-:-:S05]  /*8c370*/  IADD3 R0, R0, c[0x0][0x198], RZ ;  /* 0x0000660000007a10 */ /* 0x000fca0007ffe0ff */
[----:B0-----:R-:W-:Y:S01]  /*8c380*/  IMAD.WIDE R58, R0, 0x2, R56 ;  /* 0x00000002003a7825 */ /* 0x001fe200078e0238 */
[----:B---3--:R-:W-:Y:S02]  /*8c390*/  PRMT R4, R18, 0x7632, R4 ;  /* 0x0000763212047816 */ /* 0x008fe40000000004 */
[----:B--2---:R-:W-:-:S04]  /*8c3a0*/  ISETP.GE.AND P0, PT, R60, c[0x0][0x17c], PT ;  /* 0x00005f003c007a0c */ /* 0x004fc80003f06270 */
[----:B------:R-:W-:Y:S02]  /*8c3b0*/  ISETP.LT.AND P2, PT, R35, c[0x0][0x178], !P0 ;  /* 0x00005e0023007a0c */ /* 0x000fe40004741270 */
[----:B------:R-:W-:-:S11]  /*8c3c0*/  ISETP.LT.AND P1, PT, R43, c[0x0][0x178], !P0 ;  /* 0x00005e002b007a0c */ /* 0x000fd60004721270 */
        /* <DEDUP_REMOVED lines=36> */
[----:B------:R0:W-:Y:S02]  /*8c610*/  @P1 STG.E.U16 [R58.64], R4 ;  /* 0x000000043a001986 */ /* 0x0001e4000c101504 */
[----:B0-----:R-:W-:-:S02]  /*8c620*/  PRMT R4, R7, 0x7632, R4 ;  /* 0x0000763207047816 */ /* 0x001fc40000000004 */
[----:B------:R-:W3:Y:S04]  /*8c630*/  LDL.LU R7, [R1+0x2f4] ;  /* 0x0002f40001077983 */ /* 0x000ee80000300800 */
[----:B------:R-:W3:Y:S01]  /*8c640*/  LDL.LU R12, [R1+0x30e0] ;  /* 0x0030e000010c7983 */ /* 0x000ee20000300800 */
[----:B------:R-:W-:Y:S01]  /*8c650*/  ISETP.LT.AND P1, PT, R39, c[0x0][0x178], !P0 ;  /* 0x00005e0027007a0c */ /* 0x000fe20004721270 */
[----:B------:R-:W-:-:S12]  /*8c660*/  IMAD.WIDE R58, R0, 0x2, R52 ;  /* 0x00000002003a7825 */ /* 0x000fd800078e0234 */
        /* <DEDUP_REMOVED lines=8> */
[----:B------:R-:W-:-:S10]  /*8c6f0*/  IMAD.WIDE R58, R0, 0x2, R48 ;  /* 0x00000002003a7825 */ /* 0x000fd400078e0230 */
[----:B------:R0:W-:Y:S02]  /*8c700*/  @P1 STG.E.U16 [R58.64], R4 ;  /* 0x000000043a001986 */ /* 0x0001e4000c101504 */
[----:B0-----:R-:W-:Y:S02]  /*8c710*/  PRMT R4, R61, 0x7632, R4 ;  /* 0x000076323d047816 */ /* 0x001fe40000000004 */
[----:B------:R-:W4:Y:S04]  /*8c720*/  LDL.LU R61, [R1+0x3324] ;  /* 0x00332400013d7983 */ /* 0x000f280000300800 */
[----:B------:R-:W4:Y:S01]  /*8c730*/  LDL.LU R29, [R1+0x30e4] ;  /* 0x0030e400011d7983 */ /* 0x000f220000300800 */
[----:B------:R-:W-:Y:S01]  /*8c740*/  ISETP.LT.AND P1, PT, R47, c[0x0][0x178], !P0 ;  /* 0x00005e002f007a0c */ /* 0x000fe20004721270 */
[----:B------:R-:W-:-:S12]  /*8c750*/  IMAD.WIDE R58, R0, 0x2, R26 ;  /* 0x00000002003a7825 */ /* 0x000fd800078e021a */
[----:B------:R0:W-:Y:S02]  /*8c760*/  @P1 STG.E.U16 [R58.64], R4 ;  /* 0x000000043a001986 */ /* 0x0001e4000c101504 */
[----:B0-----:R-:W-:Y:S02]  /*8c770*/  PRMT R4, R14, 0x7632, R4 ;  /* 0x000076320e047816 */ /* 0x001fe40000000004 */
[----:B------:R-:W4:Y:S01]  /*8c780*/  LDL.LU R14, [R1+0x30e8] ;  /* 0x0030e800010e7983 */ /* 0x000f220000300800 */
[----:B------:R-:W-:Y:S01]  /*8c790*/  ISETP.LT.AND P0, PT, R46, c[0x0][0x178], !P0 ;  /* 0x00005e002e007a0c */ /* 0x000fe20004701270 */
[C---:B------:R-:W-:Y:S01]  /*8c7a0*/  IMAD.WIDE R58, R0.reuse, 0x2, R24 ;  /* 0x00000002003a7825 */ /* 0x040fe200078e0218 */
[----:B------:R-:W-:-:S11]  /*8c7b0*/  IADD3 R0, R0, c[0x0][0x198], RZ ;  /* 0x0000660000007a10 */ /* 0x000fd60007ffe0ff */
[----:B------:R0:W-:Y:S02]  /*8c7c0*/  @P0 STG.E.U16 [R58.64], R4 ;  /* 0x000000043a000986 */ /* 0x0001e4000c101504 */
[----:B0-----:R-:W-:Y:S01]  /*8c7d0*/  IMAD.WIDE R58, R0, 0x2, R56 ;  /* 0x00000002003a7825 */ /* 0x001fe200078e0238 */
[----:B--2---:R-:W-:Y:S02]  /*8c7e0*/  PRMT R4, R18, 0x7632, R4 ;  /* 0x0000763212047816 */ /* 0x004fe40000000004 */
[----:B---3--:R-:W-:Y:S02]  /*8c7f0*/  ISETP.GE.AND P0, PT, R12, c[0x0][0x17c], PT ;  /* 0x00005f000c007a0c */ /* 0x008fe40003f06270 */
[----:B------:R-:W2:Y:S02]  /*8c800*/  LDL.LU R12, [R1+0x30ec] ;  /* 0x0030ec00010c7983 */ /* 0x000ea40000300800 */
[----:B------:R-:W-:Y:S02]  /*8c810*/  ISETP.LT.AND P1, PT, R35, c[0x0][0x178], !P0 ;  /* 0x00005e0023007a0c */ /* 0x000fe40004721270 */
[----:B------:R-:W-:-:S11]  /*8c820*/  ISETP.LT.AND P2, PT, R43, c[0x0][0x178], !P0 ;  /* 0x00005e002b007a0c */ /* 0x000fd60004741270 */
[----:B------:R0:W-:Y:S01]  /*8c830*/  @P1 STG.E.U16 [R58.64], R18 ;  /* 0x000000123a001986 */ /* 0x0001e2000c101504 */
[----:B------:R-:W-:Y:S01]  /*8c840*/  ISETP.LT.AND P1, PT, R42, c[0x0][0x178], !P0 ;  /* 0x00005e002a007a0c */ /* 0x000fe20004721270 */
[----:B0-----:R-:W-:-:S05]  /*8c850*/  IMAD.WIDE R58, R0, 0x2, R54 ;  /* 0x00000002003a7825 */ /* 0x001fca00078e0236 */
        /* <DEDUP_REMOVED lines=10> */
[----:B------:R-:W-:Y:S02]  /*8c900*/  ISETP.LT.AND P1, PT, R47, c[0x0][0x178], !P0 ;  /* 0x00005e002f007a0c */ /* 0x000fe40004721270 */
[----:B------:R-:W-:Y:S01]  /*8c910*/  ISETP.LT.AND P0, PT, R46, c[0x0][0x178], !P0 ;  /* 0x00005e002e007a0c */ /* 0x000fe20004701270 */
[----:B0-----:R-:W-:Y:S01]  /*8c920*/  IMAD.WIDE R58, R0, 0x2, R48 ;  /* 0x00000002003a7825 */ /* 0x001fe200078e0230 */
[----:B------:R-:W-:-:S04]  /*8c930*/  ISETP.GE.AND P4, PT, R29, c[0x0][0x17c], PT ;  /* 0x00005f001d007a0c */ /* 0x000fc80003f86270 */
[----:B------:R0:W-:Y:S02]  /*8c940*/  @P2 STG.E.U16 [R58.64], R61 ;  /* 0x0000003d3a002986 */ /* 0x0001e4000c101504 */
[----:B0-----:R-:W-:-:S05]  /*8c950*/  IMAD.WIDE R58, R0, 0x2, R26 ;  /* 0x00000002003a7825 */ /* 0x001fca00078e021a */
[----:B------:R0:W-:Y:S01]  /*8c960*/  @P1 STG.E.U16 [R58.64], R5 ;  /* 0x000000053a001986 */ /* 0x0001e2000c101504 */
[----:B------:R-:W-:Y:S01]  /*8c970*/  ISETP.LT.AND P1, PT, R35, c[0x0][0x178], !P4 ;  /* 0x00005e0023007a0c */ /* 0x000fe20006721270 */
[C---:B0-----:R-:W-:Y:S01]  /*8c980*/  IMAD.WIDE R58, R0.reuse, 0x2, R24 ;  /* 0x00000002003a7825 */ /* 0x041fe200078e0218 */
[----:B------:R-:W-:-:S04]  /*8c990*/  IADD3 R0, R0, c[0x0][0x198], RZ ;  /* 0x0000660000007a10 */ /* 0x000fc80007ffe0ff */
[----:B------:R0:W-:Y:S01]  /*8c9a0*/  @P0 STG.E.U16 [R58.64], R13 ;  /* 0x0000000d3a000986 */ /* 0x0001e2000c101504 */
[----:B------:R-:W-:Y:S02]  /*8c9b0*/  ISETP.LT.AND P0, PT, R43, c[0x0][0x178], !P4 ;  /* 0x00005e002b007a0c */ /* 0x000fe40006701270 */
[----:B------:R-:W-:Y:S01]  /*8c9c0*/  ISETP.LT.AND P3, PT, R42, c[0x0][0x178], !P4 ;  /* 0x00005e002a007a0c */ /* 0x000fe20006761270 */
[----:B0-----:R-:W-:Y:S01]  /*8c9d0*/  IMAD.WIDE R58, R0, 0x2, R56 ;  /* 0x00000002003a7825 */ /* 0x001fe200078e0238 */
[----:B------:R-:W-:-:S04]  /*8c9e0*/  ISETP.LT.AND P6, PT, R39, c[0x0][0x178], !P4 ;  /* 0x00005e0027007a0c */ /* 0x000fc800067c1270 */
[----:B------:R0:W-:Y:S01]  /*8c9f0*/  @P1 STG.E.U16 [R58.64], R4 ;  /* 0x000000043a001986 */ /* 0x0001e2000c101504 */
[----:B------:R-:W-:Y:S02]  /*8ca00*/  ISETP.LT.AND P2, PT, R41, c[0x0][0x178], !P4 ;  /* 0x00005e0029007a0c */ /* 0x000fe40006741270 */
[----:B------:R-:W-:Y:S02]  /*8ca10*/  ISETP.LT.AND P5, PT, R40, c[0x0][0x178], !P4 ;  /* 0x00005e0028007a0c */ /* 0x000fe400067a1270 */
[----:B------:R-:W-:Y:S02]  /*8ca20*/  PRMT R5, R15, 0x7632, R5 ;  /* 0x000076320f057816 */ /* 0x000fe40000000005 */
[----:B0-----:R-:W-:Y:S01]  /*8ca30*/  PRMT R4, R19, 0x7632, R4 ;  /* 0x0000763213047816 */ /* 0x001fe20000000004 */
[----:B------:R-:W-:-:S05]  /*8ca40*/  IMAD.WIDE R58, R0, 0x2, R54 ;  /* 0x00000002003a7825 */ /* 0x000fca00078e0236 */
[----:B------:R0:W-:Y:S01]  /*8ca50*/  @P0 STG.E.U16 [R58.64], R4 ;  /* 0x000000043a000986 */ /* 0x0001e2000c101504 */
[----:B------:R-:W-:Y:S01]  /*8ca60*/  PRMT R8, R7, 0x7632, R8 ;  /* 0x0000763207087816 */ /* 0x000fe20000000008 */
[----:B------:R-:W-:Y:S01]  /*8ca70*/  IMAD.WIDE R18, R0, 0x2, R52 ;  /* 0x0000000200127825 */ /* 0x000fe200078e0234 */
[----:B------:R-:W-:Y:S02]  /*8ca80*/  ISETP.GE.AND P0, PT, R14, c[0x0][0x17c], PT ;  /* 0x00005f000e007a0c */ /* 0x000fe40003f06270 */
[----:B------:R-:W3:Y:S04]  /*8ca90*/  LDL.LU R14, [R1+0x374] ;  /* 0x00037400010e7983 */ /* 0x000ee80000300800 */
[----:B------:R-:W4:Y:S01]  /*8caa0*/  LDL.LU R7, [R1+0x364] ;  /* 0x0003640001077983 */ /* 0x000f220000300800 */
[----:B0-----:R-:W-:Y:S01]  /*8cab0*/  IMAD.WIDE R58, R0, 0x2, R2 ;  /* 0x00000002003a7825 */ /* 0x001fe200078e0202 */
[----:B------:R-:W-:-:S04]  /*8cac0*/  PRMT R4, R61, 0x7632, R4 ;  /* 0x000076323d047816 */ /* 0x000fc80000000004 */
[----:B------:R0:W-:Y:S01]  /*8cad0*/  @P3 STG.E.U16 [R58.64], R5 ;  /* 0x000000053a003986 */ /* 0x0001e2000c101504 */
[----:B------:R-:W-:-:S03]  /*8cae0*/  IMAD.WIDE R60, R0, 0x2, R48 ;  /* 0x00000002003c7825 */ /* 0x000fc600078e0230 */
[----:B------:R1:W-:Y:S01]  /*8caf0*/  @P6 STG.E.U16 [R18.64], R8 ;  /* 0x0000000812006986 */ /* 0x0003e2000c101504 */
[----:B0-----:R-:W-:Y:S01]  /*8cb00*/  PRMT R5, R10, 0x7632, R5 ;  /* 0x000076320a057816 */ /* 0x001fe20000000005 */
[C---:B------:R-:W-:Y:S02]  /*8cb10*/  IMAD.WIDE R58, R0.reuse, 0x2, R50 ;  /* 0x00000002003a7825 */ /* 0x040fe400078e0232 */
[----:B------:R-:W4:Y:S04]  /*8cb20*/  LDL.LU R10, [R1+0x354] ;  /* 0x00035400010a7983 */ /* 0x000f280000300800 */
[----:B-1----:R-:W4:Y:S04]  /*8cb30*/  LDL.LU R18, [R1+0x3320] ;  /* 0x0033200001127983 */ /* 0x002f280000300800 */
[----:B------:R-:W4:Y:S04]  /*8cb40*/  LDL.LU R29, [R1+0x344] ;  /* 0x00034400011d7983 */ /* 0x000f280000300800 */
[----:B------:R0:W-:Y:S04]  /*8cb50*/  @P2 STG.E.U16 [R58.64], R5 ;  /* 0x000000053a002986 */ /* 0x0001e8000c101504 */
[----:B------:R-:W4:Y:S04]  /*8cb60*/  LDL.LU R19, [R1+0x34] ;  /* 0x0000340001137983 */ /* 0x000f280000300800 */
[----:B------:R1:W-:Y:S04]  /*8cb70*/  @P5 STG.E.U16 [R60.64], R4 ;  /* 0x000000043c005986 */ /* 0x0003e8000c101504 */
[----:B------:R-:W4:Y:S01]  /*8cb80*/  LDL.LU R15, [R1+0x14] ;  /* 0x00001400010f7983 */ /* 0x000f220000300800 */
[C---:B0-----:R-:W-:Y:S01]  /*8cb90*/  IMAD.WIDE R58, R0.reuse, 0x2, R26 ;  /* 0x00000002003a7825 */ /* 0x041fe200078e021a */
[----:B-1----:R-:W-:-:S03]  /*8cba0*/  IADD3 R4, R0, c[0x0][0x198], RZ ;  /* 0x0000660000047a10 */ /* 0x002fc60007ffe0ff */
[----:B------:R-:W-:Y:S02]  /*8cbb0*/  IMAD.WIDE R60, R0, 0x2, R24 ;  /* 0x00000002003c7825 */ /* 0x000fe400078e0218 */
[----:B------:R-:W4:Y:S01]  /*8cbc0*/  LDL.LU R0, [R1+0x30f0] ;  /* 0x0030f00001007983 */ /* 0x000f220000300800 */
[----:B------:R-:W-:Y:S02]  /*8cbd0*/  ISETP.LT.AND P3, PT, R47, c[0x0][0x178], !P4 ;  /* 0x00005e002f007a0c */ /* 0x000fe40006761270 */
[----:B------:R-:W-:Y:S02]  /*8cbe0*/  ISETP.LT.AND P4, PT, R46, c[0x0][0x178], !P4 ;  /* 0x00005e002e007a0c */ /* 0x000fe40006781270 */
[----:B------:R-:W-:Y:S02]  /*8cbf0*/  PRMT R5, R5, 0x7632, R5 ;  /* 0x0000763205057816 */ /* 0x000fe40000000005 */
[----:B------:R-:W-:-:S07]  /*8cc00*/  PRMT R8, R13, 0x7632, R8 ;  /* 0x000076320d087816 */ /* 0x000fce0000000008 */
[----:B------:R0:W-:Y:S04]  /*8cc10*/  @P3 STG.E.U16 [R58.64], R5 ;  /* 0x000000053a003986 */ /* 0x0001e8000c101504 */
[----:B------:R1:W-:Y:S01]  /*8cc20*/  @P4 STG.E.U16 [R60.64], R8 ;  /* 0x000000083c004986 */ /* 0x0003e2000c101504 */
[----:B0-----:R-:W-:-:S04]  /*8cc30*/  IMAD.WIDE R58, R4, 0x2, R54 ;  /* 0x00000002043a7825 */ /* 0x001fc800078e0236 */
[----:B-1----:R-:W-:Y:S01]  /*8cc40*/  IMAD.WIDE R60, R4, 0x2, R50 ;  /* 0x00000002043c7825 */ /* 0x002fe200078e0232 */
[----:B--2---:R-:W-:-:S04]  /*8cc50*/  ISETP.GE.AND P1, PT, R12, c[0x0][0x17c], PT ;  /* 0x00005f000c007a0c */ /* 0x004fc80003f26270 */
[----:B------:R-:W-:Y:S02]  /*8cc60*/  ISETP.LT.AND P6, PT, R35, c[0x0][0x178], !P1 ;  /* 0x00005e0023007a0c */ /* 0x000fe40004fc1270 */
[----:B------:R-:W-:Y:S02]  /*8cc70*/  ISETP.LT.AND P5, PT, R43, c[0x0][0x178], !P1 ;  /* 0x00005e002b007a0c */ /* 0x000fe40004fa1270 */
[----:B------:R-:W-:Y:S01]  /*8cc80*/  ISETP.LT.AND P2, PT, R42, c[0x0][0x178], !P1 ;  /* 0x00005e002a007a0c */ /* 0x000fe20004f41270 */
[----:B------:R-:W-:Y:S01]  /*8cc90*/  IMAD.WIDE R12, R4, 0x2, R56 ;  /* 0x00000002040c7825 */ /* 0x000fe200078e0238 */
[----:B------:R-:W-:Y:S02]  /*8cca0*/  ISETP.LT.AND P3, PT, R39, c[0x0][0x178], !P1 ;  /* 0x00005e0027007a0c */ /* 0x000fe40004f61270 */
[----:B------:R-:W-:-:S05]  /*8ccb0*/  ISETP.LT.AND P4, PT, R41, c[0x0][0x178], !P1 ;  /* 0x00005e0029007a0c */ /* 0x000fca0004f81270 */
[----:B---3--:R0:W-:Y:S01]  /*8ccc0*/  @P6 STG.E.U16 [R12.64], R14 ;  /* 0x0000000e0c006986 */ /* 0x0081e2000c101504 */
[----:B------:R-:W-:-:S03]  /*8ccd0*/  ISETP.LT.AND P6, PT, R40, c[0x0][0x178], !P1 ;  /* 0x00005e0028007a0c */ /* 0x000fc60004fc1270 */
[----:B----4-:R1:W-:Y:S01]  /*8cce0*/  @P5 STG.E.U16 [R58.64], R7 ;  /* 0x000000073a005986 */ /* 0x0103e2000c101504 */
[----:B------:R-:W-:Y:S02]  /*8ccf0*/  ISETP.LT.AND P5, PT, R47, c[0x0][0x178], !P1 ;  /* 0x00005e002f007a0c */ /* 0x000fe40004fa1270 */
[----:B------:R-:W-:Y:S01]  /*8cd00*/  ISETP.LT.AND P1, PT, R46, c[0x0][0x178], !P1 ;  /* 0x00005e002e007a0c */ /* 0x000fe20004f21270 */
[----:B0-----:R-:W-:-:S04]  /*8cd10*/  IMAD.WIDE R12, R4, 0x2, R2 ;  /* 0x00000002040c7825 */ /* 0x001fc800078e0202 */
[C---:B-1----:R-:W-:Y:S01]  /*8cd20*/  IMAD.WIDE R58, R4.reuse, 0x2, R52 ;  /* 0x00000002043a7825 */ /* 0x042fe200078e0234 */
[----:B------:R0:W-:Y:S04]  /*8cd30*/  @P2 STG.E.U16 [R12.64], R10 ;  /* 0x0000000a0c002986 */ /* 0x0001e8000c101504 */
[----:B------:R1:W-:Y:S01]  /*8cd40*/  @P3 STG.E.U16 [R58.64], R29 ;  /* 0x0000001d3a003986 */ /* 0x0003e2000c101504 */
[----:B0-----:R-:W-:-:S03]  /*8cd50*/  IMAD.WIDE R12, R4, 0x2, R48 ;  /* 0x00000002040c7825 */ /* 0x001fc600078e0230 */
[----:B------:R-:W-:Y:S01]  /*8cd60*/  @P4 STG.E.U16 [R60.64], R19 ;  /* 0x000000133c004986 */ /* 0x000fe2000c101504 */
[----:B-1----:R-:W-:-:S03]  /*8cd70*/  IMAD.WIDE R58, R4, 0x2, R26 ;  /* 0x00000002043a7825 */ /* 0x002fc600078e021a */
[----:B------:R0:W-:Y:S01]  /*8cd80*/  @P6 STG.E.U16 [R12.64], R15 ;  /* 0x0000000f0c006986 */ /* 0x0001e2000c101504 */
[----:B------:R-:W-:Y:S02]  /*8cd90*/  ISETP.GE.AND P2, PT, R0, c[0x0][0x17c], PT ;  /* 0x00005f0000007a0c */ /* 0x000fe40003f46270 */
[C---:B------:R-:W-:Y:S02]  /*8cda0*/  IADD3 R0, R4.reuse, c[0x0][0x198], RZ ;  /* 0x0000660004007a10 */ /* 0x040fe40007ffe0ff */
[----:B------:R-:W-:Y:S01]  /*8cdb0*/  ISETP.LT.AND P3, PT, R35, c[0x0][0x178], !P2 ;  /* 0x00005e0023007a0c */ /* 0x000fe20005761270 */
[----:B------:R-:W-:Y:S01]  /*8cdc0*/  IMAD.WIDE R4, R4, 0x2, R24 ;  /* 0x0000000204047825 */ /* 0x000fe200078e0218 */
[----:B------:R1:W-:Y:S01]  /*8cdd0*/  @P5 STG.E.U16 [R58.64], R9 ;  /* 0x000000093a005986 */ /* 0x0003e2000c101504 */
[----:B------:R-:W-:Y:S02]  /*8cde0*/  ISETP.LT.AND P6, PT, R43, c[0x0][0x178], !P2 ;  /* 0x00005e002b007a0c */ /* 0x000fe400057c1270 */
[----:B------:R-:W-:Y:S01]  /*8cdf0*/  ISETP.LT.AND P5, PT, R42, c[0x0][0x178], !P2 ;  /* 0x00005e002a007a0c */ /* 0x000fe200057a1270 */
[----:B------:R2:W-:Y:S01]  /*8ce00*/  @P1 STG.E.U16 [R4.64], R17 ;  /* 0x0000001104001986 */ /* 0x0005e2000c101504 */
[----:B------:R-:W-:Y:S01]  /*8ce10*/  ISETP.LT.AND P4, PT, R39, c[0x0][0x178], !P2 ;  /* 0x00005e0027007a0c */ /* 0x000fe20005781270 */
[----:B0-----:R-:W-:Y:S01]  /*8ce20*/  IMAD.WIDE R12, R0, 0x2, R56 ;  /* 0x00000002000c7825 */ /* 0x001fe200078e0238 */
[----:B------:R-:W-:-:S02]  /*8ce30*/  PRMT R8, R14, 0x7632, R8 ;  /* 0x000076320e087816 */ /* 0x000fc40000000008 */
[----:B------:R-:W-:Y:S02]  /*8ce40*/  ISETP.LT.AND P1, PT, R41, c[0x0][0x178], !P2 ;  /* 0x00005e0029007a0c */ /* 0x000fe40005721270 */
[----:B------:R-:W-:Y:S01]  /*8ce50*/  PRMT R16, R10, 0x7632, R16 ;  /* 0x000076320a107816 */ /* 0x000fe20000000010 */
[----:B------:R0:W-:Y:S01]  /*8ce60*/  @P3 STG.E.U16 [R12.64], R8 ;  /* 0x000000080c003986 */ /* 0x0001e2000c101504 */
[----:B-1----:R-:W-:Y:S01]  /*8ce70*/  PRMT R9, R29, 0x7632, R9 ;  /* 0x000076321d097816 */ /* 0x002fe20000000009 */
[C---:B------:R-:W-:Y:S01]  /*8ce80*/  IMAD.WIDE R58, R0.reuse, 0x2, R52 ;  /* 0x00000002003a7825 */ /* 0x040fe200078e0234 */
[----:B--2---:R-:W-:Y:S01]  /*8ce90*/  PRMT R17, R7, 0x7632, R17 ;  /* 0x0000763207117816 */ /* 0x004fe20000000011 */
[----:B------:R-:W2:Y:S02]  /*8cea0*/  LDL.LU R14, [R1+0x331c] ;  /* 0x00331c00010e7983 */ /* 0x000ea40000300800 */
[----:B------:R-:W-:-:S04]  /*8ceb0*/  IMAD.WIDE R4, R0, 0x2, R54 ;  /* 0x0000000200047825 */ /* 0x000fc800078e0236 */
[----:B------:R-:W-:Y:S01]  /*8cec0*/  IMAD.WIDE R60, R0, 0x2, R50 ;  /* 0x00000002003c7825 */ /* 0x000fe200078e0232 */
[----:B0-----:R-:W-:-:S03]  /*8ced0*/  PRMT R8, R19, 0x7632, R8 ;  /* 0x0000763213087816 */ /* 0x001fc60000000008 */
[----:B------:R-:W-:Y:S01]  /*8cee0*/  IMAD.WIDE R12, R0, 0x2, R2 ;  /* 0x00000002000c7825 */ /* 0x000fe200078e0202 */
[----:B------:R-:W-:Y:S01]  /*8cef0*/  @P6 STG.E.U16 [R4.64], R17 ;  /* 0x0000001104006986 */ /* 0x000fe2000c101504 */
[----:B------:R-:W-:-:S03]  /*8cf00*/  ISETP.LT.AND P3, PT, R40, c[0x0][0x178], !P2 ;  /* 0x00005e0028007a0c */ /* 0x000fc60005761270 */
[----:B------:R0:W-:Y:S04]  /*8cf10*/  @P5 STG.E.U16 [R12.64], R16 ;  /* 0x000000100c005986 */ /* 0x0001e8000c101504 */
[----:B------:R-:W-:Y:S04]  /*8cf20*/  @P4 STG.E.U16 [R58.64], R9 ;  /* 0x000000093a004986 */ /* 0x000fe8000c101504 */
[----:B------:R1:W-:Y:S01]  /*8cf30*/  @P1 STG.E.U16 [R60.64], R8 ;  /* 0x000000083c001986 */ /* 0x0003e2000c101504 */
[----:B------:R-:W-:-:S03]  /*8cf40*/  ISETP.LT.AND P1, PT, R47, c[0x0][0x178], !P2 ;  /* 0x00005e002f007a0c */ /* 0x000fc60005721270 */
[----:B------:R-:W3:Y:S01]  /*8cf50*/  LDL.LU R7, [R1+0x3318] ;  /* 0x0033180001077983 */ /* 0x000ee20000300800 */
[----:B------:R-:W-:Y:S01]  /*8cf60*/  PRMT R20, R15, 0x7632, R20 ;  /* 0x000076320f147816 */ /* 0x000fe20000000014 */
[C---:B0-----:R-:W-:Y:S01]  /*8cf70*/  IMAD.WIDE R12, R0.reuse, 0x2, R48 ;  /* 0x00000002000c7825 */ /* 0x041fe200078e0230 */
[----:B------:R-:W-:Y:S01]  /*8cf80*/  PRMT R16, R9, 0x7632, R16 ;  /* 0x0000763209107816 */ /* 0x000fe20000000010 */
[----:B------:R-:W4:Y:S04]  /*8cf90*/  LDL.LU R10, [R1+0x3314] ;  /* 0x00331400010a7983 */ /* 0x000f280000300800 */
[----:B------:R-:W2:Y:S01]  /*8cfa0*/  LDL.LU R29, [R1+0x554] ;  /* 0x00055400011d7983 */ /* 0x000ea20000300800 */
[----:B-1----:R-:W-:-:S03]  /*8cfb0*/  IMAD.WIDE R8, R0, 0x2, R26 ;  /* 0x0000000200087825 */ /* 0x002fc600078e021a */
[----:B------:R-:W2:Y:S04]  /*8cfc0*/  LDL.LU R59, [R1+0x564] ;  /* 0x00056400013b7983 */ /* 0x000ea80000300800 */
[----:B------:R-:W2:Y:S04]  /*8cfd0*/  LDL.LU R60, [R1+0x6c4] ;  /* 0x0006c400013c7983 */ /* 0x000ea80000300800 */
[----:B------:R-:W3:Y:S04]  /*8cfe0*/  LDL.LU R61, [R1+0x574] ;  /* 0x00057400013d7983 */ /* 0x000ee80000300800 */
[----:B------:R-:W4:Y:S04]  /*8cff0*/  LDL.LU R19, [R1+0x544] ;  /* 0x0005440001137983 */ /* 0x000f280000300800 */
[----:B------:R-:W4:Y:S04]  /*8d000*/  LDL.LU R15, [R1+0x54] ;  /* 0x00005400010f7983 */ /* 0x000f280000300800 */
[----:B------:R0:W-:Y:S04]  /*8d010*/  @P3 STG.E.U16 [R12.64], R20 ;  /* 0x000000140c003986 */ /* 0x0001e8000c101504 */
[----:B------:R1:W-:Y:S04]  /*8d020*/  @P1 STG.E.U16 [R8.64], R16 ;  /* 0x0000001008001986 */ /* 0x0003e8000c101504 */
[----:B0-----:R-:W4:Y:S04]  /*8d030*/  LDL.LU R20, [R1+0x30f8] ;  /* 0x0030f80001147983 */ /* 0x001f280000300800 */
[----:B-1----:R-:W4:Y:S01]  /*8d040*/  LDL.LU R16, [R1+0x30f4] ;  /* 0x0030f40001107983 */ /* 0x002f220000300800 */
[----:B------:R-:W-:-:S02]  /*8d050*/  ISETP.LT.AND P2, PT, R46, c[0x0][0x178], !P2 ;  /* 0x00005e002e007a0c */ /* 0x000fc40005741270 */
[----:B------:R-:W-:Y:S01]  /*8d060*/  ISETP.LT.AND P5, PT, R35, c[0x0][0x178], !P0 ;  /* 0x00005e0023007a0c */ /* 0x000fe200047a1270 */
[C---:B------:R-:W-:Y:S01]  /*8d070*/  IMAD.WIDE R4, R0.reuse, 0x2, R24 ;  /* 0x0000000200047825 */ /* 0x040fe200078e0218 */
[----:B------:R-:W-:Y:S02]  /*8d080*/  ISETP.LT.AND P4, PT, R43, c[0x0][0x178], !P0 ;  /* 0x00005e002b007a0c */ /* 0x000fe40004781270 */
[----:B------:R-:W-:Y:S02]  /*8d090*/  PRMT R17, R17, 0x7632, R17 ;  /* 0x0000763211117816 */ /* 0x000fe40000000011 */
[----:B------:R-:W-:Y:S02]  /*8d0a0*/  IADD3 R0, R0, c[0x0][0x198], RZ ;  /* 0x0000660000007a10 */ /* 0x000fe40007ffe0ff */
[----:B------:R-:W-:Y:S02]  /*8d0b0*/  ISETP.LT.AND P6, PT, R42, c[0x0][0x178], !P0 ;  /* 0x00005e002a007a0c */ /* 0x000fe400047c1270 */
[----:B------:R-:W-:Y:S01]  /*8d0c0*/  ISETP.LT.AND P1, PT, R39, c[0x0][0x178], !P0 ;  /* 0x00005e0027007a0c */ /* 0x000fe20004721270 */
[----:B------:R0:W-:Y:S01]  /*8d0d0*/  @P2 STG.E.U16 [R4.64], R17 ;  /* 0x0000001104002986 */ /* 0x0001e2000c101504 */
[----:B------:R-:W-:Y:S01]  /*8d0e0*/  ISETP.LT.AND P3, PT, R41, c[0x0][0x178], !P0 ;  /* 0x00005e0029007a0c */ /* 0x000fe20004761270 */
[----:B------:R-:W-:-:S04]  /*8d0f0*/  IMAD.WIDE R8, R0, 0x2, R54 ;  /* 0x0000000200087825 */ /* 0x000fc800078e0236 */
[----:B------:R-:W-:-:S04]  /*8d100*/  IMAD.WIDE R12, R0, 0x2, R2 ;  /* 0x00000002000c7825 */ /* 0x000fc800078e0202 */
[----:B0-----:R-:W-:-:S05]  /*8d110*/  IMAD.WIDE R4, R0, 0x2, R56 ;  /* 0x0000000200047825 */ /* 0x001fca00078e0238 */
[----:B--2---:R0:W-:Y:S01]  /*8d120*/  @P5 STG.E.U16 [R4.64], R60 ;  /* 0x0000003c04005986 */ /* 0x0041e2000c101504 */
[----:B------:R-:W-:-:S03]  /*8d130*/  ISETP.LT.AND P5, PT, R40, c[0x0][0x178], !P0 ;  /* 0x00005e0028007a0c */ /* 0x000fc600047a1270 */
[----:B---3--:R1:W-:Y:S01]  /*8d140*/  @P4 STG.E.U16 [R8.64], R61 ;  /* 0x0000003d08004986 */ /* 0x0083e2000c101504 */
[----:B------:R-:W-:Y:S02]  /*8d150*/  ISETP.LT.AND P4, PT, R47, c[0x0][0x178], !P0 ;  /* 0x00005e002f007a0c */ /* 0x000fe40004781270 */
[----:B------:R-:W-:Y:S01]  /*8d160*/  ISETP.LT.AND P0, PT, R46, c[0x0][0x178], !P0 ;  /* 0x00005e002e007a0c */ /* 0x000fe20004701270 */
[----:B------:R-:W-:Y:S01]  /*8d170*/  @P6 STG.E.U16 [R12.64], R59 ;  /* 0x0000003b0c006986 */ /* 0x000fe2000c101504 */
[----:B0-----:R-:W-:-:S04]  /*8d180*/  IMAD.WIDE R4, R0, 0x2, R52 ;  /* 0x0000000200047825 */ /* 0x001fc800078e0234 */
[----:B-1----:R-:W-:Y:S01]  /*8d190*/  IMAD.WIDE R8, R0, 0x2, R50 ;  /* 0x0000000200087825 */ /* 0x002fe200078e0232 */
[----:B------:R-:W-:Y:S04]  /*8d1a0*/  @P1 STG.E.U16 [R4.64], R29 ;  /* 0x0000001d04001986 */ /* 0x000fe8000c101504 */
[----:B----4-:R0:W-:Y:S01]  /*8d1b0*/  @P3 STG.E.U16 [R8.64], R19 ;  /* 0x0000001308003986 */ /* 0x0101e2000c101504 */
[----:B------:R-:W-:Y:S01]  /*8d1c0*/  ISETP.GE.AND P2, PT, R16, c[0x0][0x17c], PT ;  /* 0x00005f0010007a0c */ /* 0x000fe20003f46270 */
[----:B0-----:R-:W-:Y:S01]  /*8d1d0*/  IMAD.WIDE R8, R0, 0x2, R48 ;  /* 0x0000000200087825 */ /* 0x001fe200078e0230 */
[----:B------:R-:W-:Y:S02]  /*8d1e0*/  ISETP.GE.AND P1, PT, R20, c[0x0][0x17c], PT ;  /* 0x00005f0014007a0c */ /* 0x000fe40003f26270 */
[----:B------:R-:W-:Y:S01]  /*8d1f0*/  ISETP.LT.AND P6, PT, R35, c[0x0][0x178], !P2 ;  /* 0x00005e0023007a0c */ /* 0x000fe200057c1270 */
[C---:B------:R-:W-:Y:S01]  /*8d200*/  IMAD.WIDE R4, R0.reuse, 0x2, R26 ;  /* 0x0000000200047825 */ /* 0x040fe200078e021a */
[----:B------:R-:W-:Y:S01]  /*8d210*/  IADD3 R20, R0, c[0x0][0x198], RZ ;  /* 0x0000660000147a10 */ /* 0x000fe20007ffe0ff */
[----:B------:R0:W-:Y:S01]  /*8d220*/  @P5 STG.E.U16 [R8.64], R15 ;  /* 0x0000000f08005986 */ /* 0x0001e2000c101504 */
[----:B------:R-:W-:Y:S01]  /*8d230*/  PRMT R58, R60, 0x7632, R58 ;  /* 0x000076323c3a7816 */ /* 0x000fe2000000003a */
[----:B------:R-:W-:-:S02]  /*8d240*/  IMAD.WIDE R12, R0, 0x2, R24 ;  /* 0x00000002000c7825 */ /* 0x000fc400078e0218 */
[----:B------:R-:W-:Y:S02]  /*8d250*/  @P4 STG.E.U16 [R4.64], R10 ;  /* 0x0000000a04004986 */ /* 0x000fe4000c101504 */
[----:B------:R-:W-:Y:S01]  /*8d260*/  IMAD.WIDE R16, R20, 0x2, R56 ;  /* 0x0000000214107825 */ /* 0x000fe200078e0238 */
[----:B------:R-:W-:Y:S01]  /*8d270*/  ISETP.LT.AND P4, PT, R43, c[0x0][0x178], !P2 ;  /* 0x00005e002b007a0c */ /* 0x000fe20005781270 */
[----:B------:R1:W-:Y:S01]  /*8d280*/  @P0 STG.E.U16 [R12.64], R21 ;  /* 0x000000150c000986 */ /* 0x0003e2000c101504 */
[----:B------:R-:W-:-:S03]  /*8d290*/  ISETP.LT.AND P5, PT, R39, c[0x0][0x178], !P2 ;  /* 0x00005e0027007a0c */ /* 0x000fc600057a1270 */
[----:B------:R2:W-:Y:S01]  /*8d2a0*/  @P6 STG.E.U16 [R16.64], R58 ;  /* 0x0000003a10006986 */ /* 0x0005e2000c101504 */
[----:B------:R-:W-:Y:S02]  /*8d2b0*/  ISETP.LT.AND P6, PT, R42, c[0x0][0x178], !P2 ;  /* 0x00005e002a007a0c */ /* 0x000fe400057c1270 */
[----:B------:R-:W-:Y:S02]  /*8d2c0*/  ISETP.LT.AND P0, PT, R41, c[0x0][0x178], !P2 ;  /* 0x00005e0029007a0c */ /* 0x000fe40005701270 */
[----:B------:R-:W-:Y:S01]  /*8d2d0*/  PRMT R0, R61, 0x7632, R0 ;  /* 0x000076323d007816 */ /* 0x000fe20000000000 */
[----:B0-----:R-:W-:Y:S01]  /*8d2e0*/  IMAD.WIDE R8, R20, 0x2, R2 ;  /* 0x0000000214087825 */ /* 0x001fe200078e0202 */
[----:B------:R-:W-:Y:S01]  /*8d2f0*/  ISETP.LT.AND P3, PT, R40, c[0x0][0x178], !P2 ;  /* 0x00005e0028007a0c */ /* 0x000fe20005761270 */
[----:B------:R-:W3:Y:S02]  /*8d300*/  LDL.LU R61, [R1+0x7a4] ;  /* 0x0007a400013d7983 */ /* 0x000ee40000300800 */
[----:B-1----:R-:W-:Y:S01]  /*8d310*/  IMAD.WIDE R12, R20, 0x2, R54 ;  /* 0x00000002140c7825 */ /* 0x002fe200078e0236 */
[----:B------:R-:W-:-:S02]  /*8d320*/  PRMT R21, R59, 0x7632, R21 ;  /* 0x000076323b157816 */ /* 0x000fc40000000015 */
[----:B--2---:R-:W-:Y:S01]  /*8d330*/  PRMT R17, R29, 0x7632, R17 ;  /* 0x000076321d117816 */ /* 0x004fe20000000011 */
[----:B------:R-:W-:Y:S01]  /*8d340*/  IMAD.WIDE R4, R20, 0x2, R52 ;  /* 0x0000000214047825 */ /* 0x000fe200078e0234 */
[----:B------:R0:W-:Y:S01]  /*8d350*/  @P4 STG.E.U16 [R12.64], R0 ;  /* 0x000000000c004986 */ /* 0x0001e2000c101504 */
[----:B------:R-:W-:-:S03]  /*8d360*/  PRMT R16, R19, 0x7632, R16 ;  /* 0x0000763213107816 */ /* 0x000fc60000000010 */
[----:B------:R-:W-:Y:S04]  /*8d370*/  @P6 STG.E.U16 [R8.64], R21 ;  /* 0x0000001508006986 */ /* 0x000fe8000c101504 */
[----:B------:R1:W-:Y:S01]  /*8d380*/  @P5 STG.E.U16 [R4.64], R17 ;  /* 0x0000001104005986 */ /* 0x0003e2000c101504 */
[C---:B0-----:R-:W-:Y:S01]  /*8d390*/  IMAD.WIDE R12, R20.reuse, 0x2, R50 ;  /* 0x00000002140c7825 */ /* 0x041fe200078e0232 */
[----:B------:R-:W-:Y:S02]  /*8d3a0*/  PRMT R0, R15, 0x7632, R0 ;  /* 0x000076320f007816 */ /* 0x000fe40000000000 */
[----:B------:R-:W2:Y:S04]  /*8d3b0*/  LDL.LU R59, [R1+0x794] ;  /* 0x00079400013b7983 */ /* 0x000ea80000300800 */
[----:B------:R-:W-:Y:S01]  /*8d3c0*/  @P0 STG.E.U16 [R12.64], R16 ;  /* 0x000000100c000986 */ /* 0x000fe2000c101504 */
[----:B------:R-:W-:Y:S01]  /*8d3d0*/  ISETP.LT.AND P0, PT, R47, c[0x0][0x178], !P2 ;  /* 0x00005e002f007a0c */ /* 0x000fe20005701270 */
[----:B-1----:R-:W-:Y:S01]  /*8d3e0*/  IMAD.WIDE R4, R20, 0x2, R48 ;  /* 0x0000000214047825 */ /* 0x002fe200078e0230 */
[----:B------:R-:W-:Y:S01]  /*8d3f0*/  ISETP.LT.AND P2, PT, R46, c[0x0][0x178], !P2 ;  /* 0x00005e002e007a0c */ /* 0x000fe20005741270 */
[----:B------:R-:W4:Y:S01]  /*8d400*/  LDL.LU R29, [R1+0x784] ;  /* 0x00078400011d7983 */ /* 0x000f220000300800 */
[----:B------:R-:W-:Y:S01]  /*8d410*/  PRMT R58, R10, 0x7632, R58 ;  /* 0x000076320a3a7816 */ /* 0x000fe2000000003a */
[----:B------:R-:W-:-:S02]  /*8d420*/  IMAD.WIDE R8, R20, 0x2, R24 ;  /* 0x0000000214087825 */ /* 0x000fc400078e0218 */
[----:B------:R0:W-:Y:S01]  /*8d430*/  @P3 STG.E.U16 [R4.64], R0 ;  /* 0x0000000004003986 */ /* 0x0001e2000c101504 */
[----:B------:R-:W-:-:S03]  /*8d440*/  PRMT R21, R21, 0x7632, R21 ;  /* 0x0000763215157816 */ /* 0x000fc60000000015 */
[----:B------:R-:W4:Y:S04]  /*8d450*/  LDL.LU R19, [R1+0x774] ;  /* 0x0007740001137983 */ /* 0x000f280000300800 */
[----:B------:R-:W4:Y:S01]  /*8d460*/  LDL.LU R15, [R1+0x764] ;  /* 0x00076400010f7983 */ /* 0x000f220000300800 */
[----:B0-----:R-:W-:-:S03]  /*8d470*/  IMAD.WIDE R4, R20, 0x2, R26 ;  /* 0x0000000214047825 */ /* 0x001fc600078e021a */
[----:B------:R-:W4:Y:S04]  /*8d480*/  LDL.LU R60, [R1+0x84] ;  /* 0x00008400013c7983 */ /* 0x000f280000300800 */
[----:B------:R-:W4:Y:S04]  /*8d490*/  LDL.LU R10, [R1+0x3310] ;  /* 0x00331000010a7983 */ /* 0x000f280000300800 */
[----:B------:R0:W-:Y:S04]  /*8d4a0*/  @P0 STG.E.U16 [R4.64], R58 ;  /* 0x0000003a04000986 */ /* 0x0001e8000c101504 */
[----:B------:R1:W-:Y:S04]  /*8d4b0*/  @P2 STG.E.U16 [R8.64], R21 ;  /* 0x0000001508002986 */ /* 0x0003e8000c101504 */
[----:B0-----:R-:W4:Y:S04]  /*8d4c0*/  LDL.LU R58, [R1+0x3100] ;  /* 0x00310000013a7983 */ /* 0x001f280000300800 */
[----:B-1----:R-:W4:Y:S01]  /*8d4d0*/  LDL.LU R9, [R1+0x30fc] ;  /* 0x0030fc0001097983 */ /* 0x002f220000300800 */
[----:B------:R-:W-:-:S02]  /*8d4e0*/  ISETP.LT.AND P4, PT, R35, c[0x0][0x178], !P1 ;  /* 0x00005e0023007a0c */ /* 0x000fc40004f81270 */
[----:B------:R-:W-:Y:S02]  /*8d4f0*/  ISETP.LT.AND P3, PT, R43, c[0x0][0x178], !P1 ;  /* 0x00005e002b007a0c */ /* 0x000fe40004f61270 */
[----:B------:R-:W-:Y:S02]  /*8d500*/  IADD3 R0, R20, c[0x0][0x198], RZ ;  /* 0x0000660014007a10 */ /* 0x000fe40007ffe0ff */
[----:B------:R-:W-:-:S03]  /*8d510*/  ISETP.LT.AND P6, PT, R42, c[0x0][0x178], !P1 ;  /* 0x00005e002a007a0c */ /* 0x000fc60004fc1270 */
[----:B------:R-:W-:Y:S01]  /*8d520*/  IMAD.WIDE R12, R0, 0x2, R56 ;  /* 0x00000002000c7825 */ /* 0x000fe200078e0238 */
[----:B------:R-:W-:-:S03]  /*8d530*/  ISETP.LT.AND P2, PT, R39, c[0x0][0x178], !P1 ;  /* 0x00005e0027007a0c */ /* 0x000fc60004f41270 */
[----:B------:R-:W-:Y:S01]  /*8d540*/  IMAD.WIDE R16, R0, 0x2, R54 ;  /* 0x0000000200107825 */ /* 0x000fe200078e0236 */
[----:B------:R-:W-:-:S03]  /*8d550*/  ISETP.LT.AND P5, PT, R41, c[0x0][0x178], !P1 ;  /* 0x00005e0029007a0c */ /* 0x000fc60004fa1270 */
[----:B------:R-:W-:Y:S01]  /*8d560*/  IMAD.WIDE R4, R0, 0x2, R2 ;  /* 0x0000000200047825 */ /* 0x000fe200078e0202 */
[----:B---3--:R0:W-:Y:S01]  /*8d570*/  @P4 STG.E.U16 [R12.64], R61 ;  /* 0x0000003d0c004986 */ /* 0x0081e2000c101504 */
[----:B------:R-:W-:Y:S02]  /*8d580*/  ISETP.LT.AND P4, PT, R40, c[0x0][0x178], !P1 ;  /* 0x00005e0028007a0c */ /* 0x000fe40004f81270 */
[----:B0-----:R-:W-:Y:S01]  /*8d590*/  IMAD.WIDE R12, R0, 0x2, R50 ;  /* 0x00000002000c7825 */ /* 0x001fe200078e0232 */
[----:B--2---:R0:W-:Y:S01]  /*8d5a0*/  @P3 STG.E.U16 [R16.64], R59 ;  /* 0x0000003b10003986 */ /* 0x0041e2000c101504 */
[----:B------:R-:W-:Y:S02]  /*8d5b0*/  ISETP.LT.AND P3, PT, R47, c[0x0][0x178], !P1 ;  /* 0x00005e002f007a0c */ /* 0x000fe40004f61270 */
[----:B------:R-:W-:Y:S01]  /*8d5c0*/  ISETP.LT.AND P1, PT, R46, c[0x0][0x178], !P1 ;  /* 0x00005e002e007a0c */ /* 0x000fe20004f21270 */
[----:B----4-:R1:W-:Y:S01]  /*8d5d0*/  @P6 STG.E.U16 [R4.64], R29 ;  /* 0x0000001d04006986 */ /* 0x0103e2000c101504 */
[----:B0-----:R-:W-:-:S05]  /*8d5e0*/  IMAD.WIDE R16, R0, 0x2, R52 ;  /* 0x0000000200107825 */ /* 0x001fca00078e0234 */
[----:B------:R0:W-:Y:S01]  /*8d5f0*/  @P2 STG.E.U16 [R16.64], R19 ;  /* 0x0000001310002986 */ /* 0x0001e2000c101504 */
[----:B-1----:R-:W-:-:S03]  /*8d600*/  IMAD.WIDE R4, R0, 0x2, R26 ;  /* 0x0000000200047825 */ /* 0x002fc600078e021a */
[----:B------:R1:W-:Y:S01]  /*8d610*/  @P5 STG.E.U16 [R12.64], R15 ;  /* 0x0000000f0c005986 */ /* 0x0003e2000c101504 */
[----:B0-----:R-:W-:Y:S01]  /*8d620*/  IMAD.WIDE R16, R0, 0x2, R24 ;  /* 0x0000000200107825 */ /* 0x001fe200078e0218 */
[----:B------:R-:W-:Y:S02]  /*8d630*/  PRMT R20, R59, 0x7632, R20 ;  /* 0x000076323b147816 */ /* 0x000fe40000000014 */
[----:B------:R-:W-:Y:S02]  /*8d640*/  ISETP.GE.AND P6, PT, R58, c[0x0][0x17c], PT ;  /* 0x00005f003a007a0c */ /* 0x000fe40003fc6270 */
[----:B------:R-:W-:Y:S01]  /*8d650*/  ISETP.GE.AND P0, PT, R9, c[0x0][0x17c], PT ;  /* 0x00005f0009007a0c */ /* 0x000fe20003f06270 */
[----:B------:R-:W-:Y:S01]  /*8d660*/  IMAD.WIDE R8, R0, 0x2, R48 ;  /* 0x0000000200087825 */ /* 0x000fe200078e0230 */
[----:B------:R-:W-:-:S04]  /*8d670*/  ISETP.LT.AND P5, PT, R43, c[0x0][0x178], !P6 ;  /* 0x00005e002b007a0c */ /* 0x000fc800077a1270 */
[----:B------:R0:W-:Y:S01]  /*8d680*/  @P4 STG.E.U16 [R8.64], R60 ;  /* 0x0000003c08004986 */ /* 0x0001e2000c101504 */
[----:B------:R-:W-:-:S03]  /*8d690*/  ISETP.LT.AND P4, PT, R42, c[0x0][0x178], !P6 ;  /* 0x00005e002a007a0c */ /* 0x000fc60007781270 */
[----:B------:R-:W-:Y:S01]  /*8d6a0*/  @P3 STG.E.U16 [R4.64], R7 ;  /* 0x0000000704003986 */ /* 0x000fe2000c101504 */
[----:B------:R-:W-:Y:S02]  /*8d6b0*/  ISETP.LT.AND P3, PT, R35, c[0x0][0x178], !P6 ;  /* 0x00005e0023007a0c */ /* 0x000fe40007761270 */
[----:B------:R-:W-:Y:S01]  /*8d6c0*/  IADD3 R0, R0, c[0x0][0x198], RZ ;  /* 0x0000660000007a10 */ /* 0x000fe20007ffe0ff */
[----:B------:R2:W-:Y:S01]  /*8d6d0*/  @P1 STG.E.U16 [R16.64], R6 ;  /* 0x0000000610001986 */ /* 0x0005e2000c101504 */
[----:B------:R-:W-:Y:S02]  /*8d6e0*/  ISETP.LT.AND P1, PT, R39, c[0x0][0x178], !P6 ;  /* 0x00005e0027007a0c */ /* 0x000fe40007721270 */
[----:B------:R-:W-:Y:S01]  /*8d6f0*/  ISETP.LT.AND P2, PT, R41, c[0x0][0x178], !P6 ;  /* 0x00005e0029007a0c */ /* 0x000fe20007741270 */
[----:B-1----:R-:W-:-:S04]  /*8d700*/  IMAD.WIDE R12, R0, 0x2, R56 ;  /* 0x00000002000c7825 */ /* 0x002fc800078e0238 */
[----:B0-----:R-:W-:Y:S01]  /*8d710*/  IMAD.WIDE R8, R0, 0x2, R54 ;  /* 0x0000000200087825 */ /* 0x001fe200078e0236 */
[----:B--2---:R-:W-:-:S03]  /*8d720*/  PRMT R16, R61, 0x7632, R16 ;  /* 0x000076323d107816 */ /* 0x004fc60000000010 */
[C---:B------:R-:W-:Y:S01]  /*8d730*/  IMAD.WIDE R4, R0.reuse, 0x2, R2 ;  /* 0x0000000200047825 */ /* 0x040fe200078e0202 */
[----:B------:R-:W-:Y:S01]  /*8d740*/  PRMT R17, R29, 0x7632, R17 ;  /* 0x000076321d117816 */ /* 0x000fe20000000011 */
[----:B------:R-:W2:Y:S04]  /*8d750*/  LDL.LU R61, [R1+0x328] ;  /* 0x00032800013d7983 */ /* 0x000ea80000300800 */
[----:B------:R0:W-:Y:S04]  /*8d760*/  @P3 STG.E.U16 [R12.64], R16 ;  /* 0x000000100c003986 */ /* 0x0001e8000c101504 */
[----:B------:R1:W-:Y:S04]  /*8d770*/  @P5 STG.E.U16 [R8.64], R20 ;  /* 0x0000001408005986 */ /* 0x0003e8000c101504 */
[----:B------:R-:W3:Y:S01]  /*8d780*/  LDL.LU R59, [R1+0x318] ;  /* 0x00031800013b7983 */ /* 0x000ee20000300800 */
[----:B0-----:R-:W-:Y:S01]  /*8d790*/  PRMT R16, R19, 0x7632, R16 ;  /* 0x0000763213107816 */ /* 0x001fe20000000010 */
[----:B------:R-:W-:-:S02]  /*8d7a0*/  IMAD.WIDE R12, R0, 0x2, R52 ;  /* 0x00000002000c7825 */ /* 0x000fc400078e0234 */
[----:B------:R0:W-:Y:S01]  /*8d7b0*/  @P4 STG.E.U16 [R4.64], R17 ;  /* 0x0000001104004986 */ /* 0x0001e2000c101504 */
[----:B-1----:R-:W-:-:S03]  /*8d7c0*/  PRMT R8, R15, 0x7632, R8 ;  /* 0x000076320f087816 */ /* 0x002fc60000000008 */
[----:B------:R-:W4:Y:S01]  /*8d7d0*/  LDL.LU R29, [R1+0x308] ;  /* 0x00030800011d7983 */ /* 0x000f220000300800 */
[----:B------:R-:W-:-:S03]  /*8d7e0*/  PRMT R20, R7, 0x7632, R20 ;  /* 0x0000763207147816 */ /* 0x000fc60000000014 */
[----:B------:R-:W4:Y:S01]  /*8d7f0*/  LDL.LU R19, [R1+0x2f8] ;  /* 0x0002f80001137983 */ /* 0x000f220000300800 */
[----:B0-----:R-:W-:-:S03]  /*8d800*/  IMAD.WIDE R4, R0, 0x2, R50 ;  /* 0x0000000200047825 */ /* 0x001fc600078e0232 */
[----:B------:R0:W-:Y:S01]  /*8d810*/  @P1 STG.E.U16 [R12.64], R16 ;  /* 0x000000100c001986 */ /* 0x0001e2000c101504 */
[----:B------:R-:W-:-:S03]  /*8d820*/  PRMT R21, R60, 0x7632, R21 ;  /* 0x000076323c157816 */ /* 0x000fc60000000015 */
[----:B------:R-:W4:Y:S04]  /*8d830*/  LDL.LU R15, [R1+0x8] ;  /* 0x00000800010f7983 */ /* 0x000f280000300800 */
[----:B------:R1:W-:Y:S04]  /*8d840*/  @P2 STG.E.U16 [R4.64], R8 ;  /* 0x0000000804002986 */ /* 0x0003e8000c101504 */
[----:B------:R-:W4:Y:S01]  /*8d850*/  LDL.LU R7, [R1+0x28] ;  /* 0x0000280001077983 */ /* 0x000f220000300800 */
[----:B0-----:R-:W-:Y:S01]  /*8d860*/  IMAD.WIDE R12, R0, 0x2, R26 ;  /* 0x00000002000c7825 */ /* 0x001fe200078e021a */
[----:B-1----:R-:W-:-:S02]  /*8d870*/  PRMT R5, R6, 0x7632, R5 ;  /* 0x0000763206057816 */ /* 0x002fc40000000005 */
[----:B------:R-:W4:Y:S04]  /*8d880*/  LDL.LU R6, [R1+0x330c] ;  /* 0x00330c0001067983 */ /* 0x000f280000300800 */
[----:B------:R-:W4:Y:S01]  /*8d890*/  LDL.LU R60, [R1+0x3108] ;  /* 0x00310800013c7983 */ /* 0x000f220000300800 */
[C---:B------:R-:W-:Y:S01]  /*8d8a0*/  IMAD.WIDE R8, R0.reuse, 0x2, R48 ;  /* 0x0000000200087825 */ /* 0x040fe200078e0230 */
[C---:B------:R-:W-:Y:S02]  /*8d8b0*/  IADD3 R4, R0.reuse, c[0x0][0x198], RZ ;  /* 0x0000660000047a10 */ /* 0x040fe40007ffe0ff */
[----:B------:R-:W4:Y:S01]  /*8d8c0*/  LDL.LU R58, [R1+0x310c] ;  /* 0x00310c00013a7983 */ /* 0x000f220000300800 */
[----:B------:R-:W-:-:S03]  /*8d8d0*/  IMAD.WIDE R16, R0, 0x2, R24 ;  /* 0x0000000200107825 */ /* 0x000fc600078e0218 */
[----:B------:R-:W4:Y:S01]  /*8d8e0*/  LDL.LU R0, [R1+0x3104] ;  /* 0x0031040001007983 */ /* 0x000f220000300800 */
[----:B------:R-:W-:Y:S02]  /*8d8f0*/  ISETP.LT.AND P1, PT, R40, c[0x0][0x178], !P6 ;  /* 0x00005e0028007a0c */ /* 0x000fe40007721270 */
[----:B------:R-:W-:Y:S02]  /*8d900*/  ISETP.LT.AND P3, PT, R47, c[0x0][0x178], !P6 ;  /* 0x00005e002f007a0c */ /* 0x000fe40007761270 */
[----:B------:R-:W-:Y:S02]  /*8d910*/  ISETP.LT.AND P6, PT, R46, c[0x0][0x178], !P6 ;  /* 0x00005e002e007a0c */ /* 0x000fe400077c1270 */
[----:B------:R-:W-:Y:S02]  /*8d920*/  ISETP.LT.AND P4, PT, R35, c[0x0][0x178], !P0 ;  /* 0x00005e0023007a0c */ /* 0x000fe40004781270 */
[----:B------:R-:W-:Y:S02]  /*8d930*/  ISETP.LT.AND P2, PT, R43, c[0x0][0x178], !P0 ;  /* 0x00005e002b007a0c */ /* 0x000fe40004741270 */
[----:B------:R-:W-:-:S03]  /*8d940*/  ISETP.LT.AND P5, PT, R42, c[0x0][0x178], !P0 ;  /* 0x00005e002a007a0c */ /* 0x000fc600047a1270 */
[----:B------:R0:W-:Y:S04]  /*8d950*/  @P1 STG.E.U16 [R8.64], R21 ;  /* 0x0000001508001986 */ /* 0x0001e8000c101504 */
[----:B------:R1:W-:Y:S01]  /*8d960*/  @P3 STG.E.U16 [R12.64], R20 ;  /* 0x000000140c003986 */ /* 0x0003e2000c101504 */
[----:B------:R-:W-:-:S03]  /*8d970*/  ISETP.LT.AND P3, PT, R41, c[0x0][0x178], !P0 ;  /* 0x00005e0029007a0c */ /* 0x000fc60004761270 */
[----:B------:R1:W-:Y:S01]  /*8d980*/  @P6 STG.E.U16 [R16.64], R5 ;  /* 0x0000000510006986 */ /* 0x0003e2000c101504 */
[----:B------:R-:W-:Y:S01]  /*8d990*/  ISETP.LT.AND P6, PT, R39, c[0x0][0x178], !P0 ;  /* 0x00005e0027007a0c */ /* 0x000fe200047c1270 */
[----:B0-----:R-:W-:-:S04]  /*8d9a0*/  IMAD.WIDE R8, R4, 0x2, R54 ;  /* 0x0000000204087825 */ /* 0x001fc800078e0236 */
[----:B-1----:R-:W-:-:S04]  /*8d9b0*/  IMAD.WIDE R12, R4, 0x2, R56 ;  /* 0x00000002040c7825 */ /* 0x002fc800078e0238 */
[----:B------:R-:W-:Y:S01]  /*8d9c0*/  IMAD.WIDE R16, R4, 0x2, R2 ;  /* 0x0000000204107825 */ /* 0x000fe200078e0202 */
[----:B--2---:R0:W-:Y:S01]  /*8d9d0*/  @P4 STG.E.U16 [R12.64], R61 ;  /* 0x0000003d0c004986 */ /* 0x0041e2000c101504 */
[----:B------:R-:W-:-:S03]  /*8d9e0*/  ISETP.LT.AND P4, PT, R40, c[0x0][0x178], !P0 ;  /* 0x00005e0028007a0c */ /* 0x000fc60004781270 */
[----:B---3--:R1:W-:Y:S01]  /*8d9f0*/  @P2 STG.E.U16 [R8.64], R59 ;  /* 0x0000003b08002986 */ /* 0x0083e2000c101504 */
[----:B0-----:R-:W-:-:S03]  /*8da00*/  IMAD.WIDE R12, R4, 0x2, R52 ;  /* 0x00000002040c7825 */ /* 0x001fc600078e0234 */
[----:B----4-:R0:W-:Y:S01]  /*8da10*/  @P5 STG.E.U16 [R16.64], R29 ;  /* 0x0000001d10005986 */ /* 0x0101e2000c101504 */
[----:B------:R-:W-:Y:S01]  /*8da20*/  ISETP.LT.AND P5, PT, R47, c[0x0][0x178], !P0 ;  /* 0x00005e002f007a0c */ /* 0x000fe200047a1270 */
[C---:B-1----:R-:W-:Y:S02]  /*8da30*/  IMAD.WIDE R8, R4.reuse, 0x2, R50 ;  /* 0x0000000204087825 */ /* 0x042fe400078e0232 */
[----:B------:R-:W-:Y:S02]  /*8da40*/  @P6 STG.E.U16 [R12.64], R19 ;  /* 0x000000130c006986 */ /* 0x000fe4000c101504 */
[----:B0-----:R-:W-:Y:S02]  /*8da50*/  IMAD.WIDE R16, R4, 0x2, R48 ;  /* 0x0000000204107825 */ /* 0x001fe400078e0230 */
[----:B------:R0:W-:Y:S01]  /*8da60*/  @P3 STG.E.U16 [R8.64], R15 ;  /* 0x0000000f08003986 */ /* 0x0001e2000c101504 */
[----:B------:R-:W-:-:S03]  /*8da70*/  ISETP.LT.AND P3, PT, R46, c[0x0][0x178], !P0 ;  /* 0x00005e002e007a0c */ /* 0x000fc60004761270 */
[----:B------:R1:W-:Y:S01]  /*8da80*/  @P4 STG.E.U16 [R16.64], R7 ;  /* 0x0000000710004986 */ /* 0x0003e2000c101504 */
[----:B0-----:R-:W-:Y:S01]  /*8da90*/  IMAD.WIDE R8, R4, 0x2, R26 ;  /* 0x0000000204087825 */ /* 0x001fe200078e021a */
[----:B------:R-:W-:-:S04]  /*8daa0*/  ISETP.GE.AND P2, PT, R60, c[0x0][0x17c], PT ;  /* 0x00005f003c007a0c */ /* 0x000fc80003f46270 */
[----:B------:R0:W-:Y:S01]  /*8dab0*/  @P5 STG.E.U16 [R8.64], R6 ;  /* 0x0000000608005986 */ /* 0x0001e2000c101504 */
[----:B-1----:R-:W-:Y:S02]  /*8dac0*/  PRMT R16, R61, 0x7632, R16 ;  /* 0x000076323d107816 */ /* 0x002fe40000000010 */
[----:B------:R-:W-:Y:S01]  /*8dad0*/  ISETP.LT.AND P6, PT, R35, c[0x0][0x178], !P2 ;  /* 0x00005e0023007a0c */ /* 0x000fe200057c1270 */
[----:B------:R-:W2:Y:S01]  /*8dae0*/  LDL.LU R61, [R1+0x378] ;  /* 0x00037800013d7983 */ /* 0x000ea20000300800 */
[----:B------:R-:W-:Y:S02]  /*8daf0*/  ISETP.LT.AND P4, PT, R43, c[0x0][0x178], !P2 ;  /* 0x00005e002b007a0c */ /* 0x000fe40005781270 */
[----:B------:R-:W-:Y:S02]  /*8db00*/  ISETP.GE.AND P1, PT, R0, c[0x0][0x17c], PT ;  /* 0x00005f0000007a0c */ /* 0x000fe40003f26270 */
[----:B------:R-:W-:Y:S02]  /*8db10*/  IADD3 R0, R4, c[0x0][0x198], RZ ;  /* 0x0000660004007a10 */ /* 0x000fe40007ffe0ff */
[----:B0-----:R-:W-:-:S02]  /*8db20*/  PRMT R6, R59, 0x7632, R6 ;  /* 0x000076323b067816 */ /* 0x001fc40000000006 */
[----:B------:R-:W3:Y:S01]  /*8db30*/  LDL.LU R59, [R1+0x368] ;  /* 0x00036800013b7983 */ /* 0x000ee20000300800 */
[----:B------:R-:W-:Y:S01]  /*8db40*/  ISETP.GE.AND P0, PT, R58, c[0x0][0x17c], PT ;  /* 0x00005f003a007a0c */ /* 0x000fe20003f06270 */
[----:B------:R-:W-:Y:S01]  /*8db50*/  IMAD.WIDE R12, R4, 0x2, R24 ;  /* 0x00000002040c7825 */ /* 0x000fe200078e0218 */
[----:B------:R-:W-:Y:S01]  /*8db60*/  PRMT R21, R29, 0x7632, R21 ;  /* 0x000076321d157816 */ /* 0x000fe20000000015 */
[----:B------:R-:W4:Y:S01]  /*8db70*/  LDL.LU R58, [R1+0x3110] ;  /* 0x00311000013a7983 */ /* 0x000f220000300800 */
[----:B------:R-:W-:Y:S01]  /*8db80*/  PRMT R20, R19, 0x7632, R20 ;  /* 0x0000763213147816 */ /* 0x000fe20000000014 */
[C---:B------:R-:W-:Y:S02]  /*8db90*/  IMAD.WIDE R4, R0.reuse, 0x2, R56 ;  /* 0x0000000200047825 */ /* 0x040fe400078e0238 */
[----:B------:R-:W4:Y:S02]  /*8dba0*/  LDL.LU R29, [R1+0x358] ;  /* 0x00035800011d7983 */ /* 0x000f240000300800 */
[----:B------:R-:W-:-:S02]  /*8dbb0*/  IMAD.WIDE R8, R0, 0x2, R54 ;  /* 0x0000000200087825 */ /* 0x000fc400078e0236 */
[----:B------:R-:W4:Y:S04]  /*8dbc0*/  LDL.LU R19, [R1+0x348] ;  /* 0x0003480001137983 */ /* 0x000f280000300800 */
[----:B------:R0:W-:Y:S04]  /*8dbd0*/  @P3 STG.E.U16 [R12.64], R14 ;  /* 0x0000000e0c003986 */ /* 0x0001e8000c101504 */
[----:B------:R-:W-:Y:S04]  /*8dbe0*/  @P6 STG.E.U16 [R4.64], R16 ;  /* 0x0000001004006986 */ /* 0x000fe8000c101504 */
[----:B------:R1:W-:Y:S01]  /*8dbf0*/  @P4 STG.E.U16 [R8.64], R6 ;  /* 0x0000000608004986 */ /* 0x0003e2000c101504 */
[----:B0-----:R-:W-:-:S03]  /*8dc00*/  PRMT R14, R15, 0x7632, R14 ;  /* 0x000076320f0e7816 */ /* 0x001fc6000000000e */
[----:B------:R-:W4:Y:S01]  /*8dc10*/  LDL.LU R15, [R1+0x38] ;  /* 0x00003800010f7983 */ /* 0x000f220000300800 */
[----:B-1----:R-:W-:-:S03]  /*8dc20*/  PRMT R6, R7, 0x7632, R6 ;  /* 0x0000763207067816 */ /* 0x002fc60000000006 */
[----:B------:R-:W4:Y:S01]  /*8dc30*/  LDL.LU R7, [R1+0x18] ;  /* 0x0000180001077983 */ /* 0x000f220000300800 */
[----:B------:R-:W-:Y:S02]  /*8dc40*/  ISETP.LT.AND P3, PT, R42, c[0x0][0x178], !P2 ;  /* 0x00005e002a007a0c */ /* 0x000fe40005761270 */
[----:B------:R-:W-:Y:S01]  /*8dc50*/  ISETP.LT.AND P6, PT, R39, c[0x0][0x178], !P2 ;  /* 0x00005e0027007a0c */ /* 0x000fe200057c1270 */
[----:B------:R-:W-:Y:S01]  /*8dc60*/  IMAD.WIDE R4, R0, 0x2, R2 ;  /* 0x0000000200047825 */ /* 0x000fe200078e0202 */
[----:B------:R-:W-:Y:S01]  /*8dc70*/  ISETP.LT.AND P4, PT, R41, c[0x0][0x178], !P2 ;  /* 0x00005e0029007a0c */ /* 0x000fe20005781270 */
[----:B------:R-:W4:Y:S01]  /*8dc80*/  LDL.LU R60, [R1+0x6c8] ;  /* 0x0006c800013c7983 */ /* 0x000f220000300800 */
[----:B------:R-:W-:Y:S01]  /*8dc90*/  ISETP.LT.AND P5, PT, R40, c[0x0][0x178], !P2 ;  /* 0x00005e0028007a0c */ /* 0x000fe200057a1270 */
[----:B------:R-:W-:-:S04]  /*8dca0*/  IMAD.WIDE R8, R0, 0x2, R52 ;  /* 0x0000000200087825 */ /* 0x000fc800078e0234 */
[C---:B------:R-:W-:Y:S02]  /*8dcb0*/  IMAD.WIDE R12, R0.reuse, 0x2, R50 ;  /* 0x00000002000c7825 */ /* 0x040fe400078e0232 */
[----:B------:R0:W-:Y:S01]  /*8dcc0*/  @P3 STG.E.U16 [R4.64], R21 ;  /* 0x0000001504003986 */ /* 0x0001e2000c101504 */
[----:B------:R-:W-:Y:S01]  /*8dcd0*/  ISETP.LT.AND P3, PT, R47, c[0x0][0x178], !P2 ;  /* 0x00005e002f007a0c */ /* 0x000fe20005761270 */
[----:B------:R-:W-:Y:S01]  /*8dce0*/  IMAD.WIDE R16, R0, 0x2, R48 ;  /* 0x0000000200107825 */ /* 0x000fe200078e0230 */
[----:B------:R-:W-:Y:S01]  /*8dcf0*/  ISETP.LT.AND P2, PT, R46, c[0x0][0x178], !P2 ;  /* 0x00005e002e007a0c */ /* 0x000fe20005741270 */
[----:B------:R1:W-:Y:S01]  /*8dd00*/  @P6 STG.E.U16 [R8.64], R20 ;  /* 0x0000001408006986 */ /* 0x0003e2000c101504 */
[----:B------:R-:W-:-:S03]  /*8dd10*/  ISETP.LT.AND P6, PT, R35, c[0x0][0x178], !P0 ;  /* 0x00005e0023007a0c */ /* 0x000fc600047c1270 */
[----:B------:R1:W-:Y:S04]  /*8dd20*/  @P4 STG.E.U16 [R12.64], R14 ;  /* 0x0000000e0c004986 */ /* 0x0003e8000c101504 */
[----:B------:R1:W-:Y:S01]  /*8dd30*/  @P5 STG.E.U16 [R16.64], R6 ;  /* 0x0000000610005986 */ /* 0x0003e2000c101504 */
[----:B------:R-:W-:Y:S02]  /*8dd40*/  ISETP.LT.AND P5, PT, R43, c[0x0][0x178], !P0 ;  /* 0x00005e002b007a0c */ /* 0x000fe400047a1270 */
[C---:B0-----:R-:W-:Y:S01]  /*8dd50*/  IADD3 R4, R0.reuse, c[0x0][0x198], RZ ;  /* 0x0000660000047a10 */ /* 0x041fe20007ffe0ff */
[----:B-1----:R-:W-:Y:S01]  /*8dd60*/  IMAD.WIDE R8, R0, 0x2, R26 ;  /* 0x0000000200087825 */ /* 0x002fe200078e021a */
[----:B------:R-:W-:Y:S02]  /*8dd70*/  ISETP.LT.AND P4, PT, R42, c[0x0][0x178], !P0 ;  /* 0x00005e002a007a0c */ /* 0x000fe40004781270 */
[----:B------:R-:W-:-:S02]  /*8dd80*/  PRMT R14, R14, 0x7632, R14 ;  /* 0x000076320e0e7816 */ /* 0x000fc4000000000e */
[----:B------:R-:W-:Y:S01]  /*8dd90*/  PRMT R6, R6, 0x7632, R6 ;  /* 0x0000763206067816 */ /* 0x000fe20000000006 */
[----:B------:R-:W-:-:S04]  /*8dda0*/  IMAD.WIDE R16, R0, 0x2, R24 ;  /* 0x0000000200107825 */ /* 0x000fc800078e0218 */
[----:B------:R-:W-:Y:S01]  /*8ddb0*/  IMAD.WIDE R12, R4, 0x2, R56 ;  /* 0x00000002040c7825 */ /* 0x000fe200078e0238 */
[----:B------:R0:W-:Y:S01]  /*8ddc0*/  @P3 STG.E.U16 [R8.64], R6 ;  /* 0x0000000608003986 */ /* 0x0001e2000c101504 */
[----:B------:R-:W-:-:S03]  /*8ddd0*/  ISETP.LT.AND P3, PT, R39, c[0x0][0x178], !P0 ;  /* 0x00005e0027007a0c */ /* 0x000fc60004761270 */
[----:B------:R1:W-:Y:S01]  /*8dde0*/  @P2 STG.E.U16 [R16.64], R14 ;  /* 0x0000000e10002986 */ /* 0x0003e2000c101504 */
[----:B------:R-:W-:Y:S01]  /*8ddf0*/  ISETP.LT.AND P2, PT, R41, c[0x0][0x178], !P0 ;  /* 0x00005e0029007a0c */ /* 0x000fe20004741270 */
[C---:B0-----:R-:W-:Y:S01]  /*8de00*/  IMAD.WIDE R8, R4.reuse, 0x2, R54 ;  /* 0x0000000204087825 */ /* 0x041fe200078e0236 */
[----:B------:R-:W-:-:S03]  /*8de10*/  IADD3 R0, R4, c[0x0][0x198], RZ ;  /* 0x0000660004007a10 */ /* 0x000fc60007ffe0ff */
[----:B-1----:R-:W-:Y:S01]  /*8de20*/  IMAD.WIDE R16, R4, 0x2, R50 ;  /* 0x0000000204107825 */ /* 0x002fe200078e0232 */
[----:B--2---:R0:W-:Y:S01]  /*8de30*/  @P6 STG.E.U16 [R12.64], R61 ;  /* 0x0000003d0c006986 */ /* 0x0041e2000c101504 */
[----:B------:R-:W-:-:S03]  /*8de40*/  ISETP.LT.AND P6, PT, R40, c[0x0][0x178], !P0 ;  /* 0x00005e0028007a0c */ /* 0x000fc600047c1270 */
[----:B---3--:R1:W-:Y:S01]  /*8de50*/  @P5 STG.E.U16 [R8.64], R59 ;  /* 0x0000003b08005986 */ /* 0x0083e2000c101504 */
[----:B0-----:R-:W-:Y:S01]  /*8de60*/  IMAD.WIDE R12, R4, 0x2, R2 ;  /* 0x00000002040c7825 */ /* 0x001fe200078e0202 */
[----:B------:R-:W-:Y:S02]  /*8de70*/  ISETP.LT.AND P5, PT, R47, c[0x0][0x178], !P0 ;  /* 0x00005e002f007a0c */ /* 0x000fe400047a1270 */
[----:B------:R-:W-:Y:S02]  /*8de80*/  ISETP.LT.AND P0, PT, R46, c[0x0][0x178], !P0 ;  /* 0x00005e002e007a0c */ /* 0x000fe40004701270 */
[----:B----4-:R0:W-:Y:S01]  /*8de90*/  @P4 STG.E.U16 [R12.64], R29 ;  /* 0x0000001d0c004986 */ /* 0x0101e2000c101504 */
[----:B------:R-:W-:Y:S01]  /*8dea0*/  ISETP.GE.AND P4, PT, R58, c[0x0][0x17c], PT ;  /* 0x00005f003a007a0c */ /* 0x000fe20003f86270 */
[----:B-1----:R-:W-:-:S05]  /*8deb0*/  IMAD.WIDE R8, R4, 0x2, R52 ;  /* 0x0000000204087825 */ /* 0x002fca00078e0234 */
[----:B------:R1:W-:Y:S01]  /*8dec0*/  @P3 STG.E.U16 [R8.64], R19 ;  /* 0x0000001308003986 */ /* 0x0003e2000c101504 */
[----:B------:R-:W-:Y:S01]  /*8ded0*/  ISETP.LT.AND P3, PT, R35, c[0x0][0x178], !P4 ;  /* 0x00005e0023007a0c */ /* 0x000fe20006761270 */
[----:B0-----:R-:W-:-:S04]  /*8dee0*/  IMAD.WIDE R12, R4, 0x2, R26 ;  /* 0x00000002040c7825 */ /* 0x001fc800078e021a */
[C---:B-1----:R-:W-:Y:S01]  /*8def0*/  IMAD.WIDE R8, R4.reuse, 0x2, R48 ;  /* 0x0000000204087825 */ /* 0x042fe200078e0230 */
[----:B------:R-:W-:Y:S03]  /*8df00*/  @P2 STG.E.U16 [R16.64], R15 ;  /* 0x0000000f10002986 */ /* 0x000fe6000c101504 */
[----:B------:R-:W-:Y:S01]  /*8df10*/  IMAD.WIDE R4, R4, 0x2, R24 ;  /* 0x0000000204047825 */ /* 0x000fe200078e0218 */
[----:B------:R-:W-:Y:S01]  /*8df20*/  ISETP.LT.AND P2, PT, R39, c[0x0][0x178], !P4 ;  /* 0x00005e0027007a0c */ /* 0x000fe20006741270 */
[----:B------:R0:W-:Y:S01]  /*8df30*/  @P6 STG.E.U16 [R8.64], R7 ;  /* 0x0000000708006986 */ /* 0x0001e2000c101504 */
[----:B------:R-:W-:-:S03]  /*8df40*/  ISETP.LT.AND P6, PT, R43, c[0x0][0x178], !P4 ;  /* 0x00005e002b007a0c */ /* 0x000fc600067c1270 */
[----:B------:R1:W-:Y:S01]  /*8df50*/  @P5 STG.E.U16 [R12.64], R10 ;  /* 0x0000000a0c005986 */ /* 0x0003e2000c101504 */
[----:B------:R-:W-:Y:S02]  /*8df60*/  ISETP.LT.AND P5, PT, R42, c[0x0][0x178], !P4 ;  /* 0x00005e002a007a0c */ /* 0x000fe400067a1270 */
[----:B------:R-:W-:Y:S01]  /*8df70*/  PRMT R6, R61, 0x7632, R6 ;  /* 0x000076323d067816 */ /* 0x000fe20000000006 */
[----:B------:R2:W-:Y:S01]  /*8df80*/  @P0 STG.E.U16 [R4.64], R18 ;  /* 0x0000001204000986 */ /* 0x0005e2000c101504 */
[----:B------:R-:W-:Y:S01]  /*8df90*/  ISETP.LT.AND P0, PT, R41, c[0x0][0x178], !P4 ;  /* 0x00005e0029007a0c */ /* 0x000fe20006701270 */
[----:B0-----:R-:W-:Y:S02]  /*8dfa0*/  IMAD.WIDE R8, R0, 0x2, R56 ;  /* 0x0000000200087825 */ /* 0x001fe400078e0238 */
[----:B------:R-:W3:Y:S01]  /*8dfb0*/  LDL.LU R61, [R1+0x578] ;  /* 0x00057800013d7983 */ /* 0x000ee20000300800 */
[----:B------:R-:W-:-:S03]  /*8dfc0*/  PRMT R14, R29, 0x7632, R14 ;  /* 0x000076321d0e7816 */ /* 0x000fc6000000000e */
[----:B------:R0:W-:Y:S01]  /*8dfd0*/  @P3 STG.E.U16 [R8.64], R6 ;  /* 0x0000000608003986 */ /* 0x0001e2000c101504 */
[----:B-1----:R-:W-:Y:S02]  /*8dfe0*/  PRMT R10, R19, 0x7632, R10 ;  /* 0x00007632130a7816 */ /* 0x002fe4000000000a */
[----:B--2---:R-:W-:Y:S01]  /*8dff0*/  PRMT R18, R59, 0x7632, R18 ;  /* 0x000076323b127816 */ /* 0x004fe20000000012 */
[C---:B------:R-:W-:Y:S01]  /*8e000*/  IMAD.WIDE R4, R0.reuse, 0x2, R54 ;  /* 0x0000000200047825 */ /* 0x040fe200078e0236 */
[----:B------:R-:W2:Y:S03]  /*8e010*/  LDL.LU R58, [R1+0x3118] ;  /* 0x00311800013a7983 */ /* 0x000ea60000300800 */
[C---:B------:R-:W-:Y:S01]  /*8e020*/  IMAD.WIDE R12, R0.reuse, 0x2, R52 ;  /* 0x00000002000c7825 */ /* 0x040fe200078e0234 */
[----:B------:R-:W4:Y:S03]  /*8e030*/  LDL.LU R59, [R1+0x568] ;  /* 0x00056800013b7983 */ /* 0x000f260000300800 */
[C---:B0-----:R-:W-:Y:S01]  /*8e040*/  IMAD.WIDE R8, R0.reuse, 0x2, R2 ;  /* 0x0000000200087825 */ /* 0x041fe200078e0202 */
[----:B------:R-:W-:Y:S01]  /*8e050*/  PRMT R6, R15, 0x7632, R6 ;  /* 0x000076320f067816 */ /* 0x000fe20000000006 */
[----:B------:R0:W-:Y:S02]  /*8e060*/  @P6 STG.E.U16 [R4.64], R18 ;  /* 0x0000001204006986 */ /* 0x0001e4000c101504 */
[----:B------:R-:W-:-:S02]  /*8e070*/  IMAD.WIDE R16, R0, 0x2, R50 ;  /* 0x0000000200107825 */ /* 0x000fc400078e0232 */
[----:B------:R1:W-:Y:S04]  /*8e080*/  @P5 STG.E.U16 [R8.64], R14 ;  /* 0x0000000e08005986 */ /* 0x0003e8000c101504 */
[----:B------:R-:W2:Y:S04]  /*8e090*/  LDL.LU R29, [R1+0x558] ;  /* 0x00055800011d7983 */ /* 0x000ea80000300800 */
[----:B------:R1:W-:Y:S01]  /*8e0a0*/  @P2 STG.E.U16 [R12.64], R10 ;  /* 0x0000000a0c002986 */ /* 0x0003e2000c101504 */
[----:B0-----:R-:W-:Y:S01]  /*8e0b0*/  IMAD.WIDE R4, R0, 0x2, R26 ;  /* 0x0000000200047825 */ /* 0x001fe200078e021a */
[----:B-1----:R-:W-:-:S02]  /*8e0c0*/  PRMT R14, R7, 0x7632, R14 ;  /* 0x00007632070e7816 */ /* 0x002fc4000000000e */
[----:B------:R-:W2:Y:S01]  /*8e0d0*/  LDL.LU R19, [R1+0x548] ;  /* 0x0005480001137983 */ /* 0x000ea20000300800 */
[----:B------:R-:W-:-:S03]  /*8e0e0*/  IMAD.WIDE R8, R0, 0x2, R48 ;  /* 0x0000000200087825 */ /* 0x000fc600078e0230 */
[----:B------:R-:W2:Y:S01]  /*8e0f0*/  LDL.LU R7, [R1+0x58] ;  /* 0x0000580001077983 */ /* 0x000ea20000300800 */
[----:B------:R-:W-:-:S03]  /*8e100*/  IMAD.WIDE R12, R0, 0x2, R24 ;  /* 0x00000002000c7825 */ /* 0x000fc600078e0218 */
[----:B------:R0:W-:Y:S04]  /*8e110*/  @P0 STG.E.U16 [R16.64], R6 ;  /* 0x0000000610000986 */ /* 0x0001e8000c101504 */
[----:B------:R-:W2:Y:S01]  /*8e120*/  LDL.LU R15, [R1+0x48] ;  /* 0x00004800010f7983 */ /* 0x000ea20000300800 */
[----:B0-----:R-:W-:-:S03]  /*8e130*/  IADD3 R6, R0, c[0x0][0x198], RZ ;  /* 0x0000660000067a10 */ /* 0x001fc60007ffe0ff */
[----:B------:R-:W2:Y:S01]  /*8e140*/  LDL.LU R0, [R1+0x3114] ;  /* 0x0031140001007983 */ /* 0x000ea20000300800 */
[----:B------:R-:W-:Y:S02]  /*8e150*/  ISETP.LT.AND P5, PT, R40, c[0x0][0x178], !P4 ;  /* 0x00005e0028007a0c */ /* 0x000fe400067a1270 */
[----:B------:R-:W-:Y:S02]  /*8e160*/  ISETP.LT.AND P2, PT, R47, c[0x0][0x178], !P4 ;  /* 0x00005e002f007a0c */ /* 0x000fe40006741270 */
[----:B------:R-:W-:Y:S02]  /*8e170*/  ISETP.LT.AND P4, PT, R46, c[0x0][0x178], !P4 ;  /* 0x00005e002e007a0c */ /* 0x000fe40006781270 */
[----:B------:R-:W-:Y:S02]  /*8e180*/  ISETP.LT.AND P6, PT, R35, c[0x0][0x178], !P1 ;  /* 0x00005e0023007a0c */ /* 0x000fe40004fc1270 */
[----:B------:R-:W-:Y:S02]  /*8e190*/  PRMT R10, R10, 0x7632, R10 ;  /* 0x000076320a0a7816 */ /* 0x000fe4000000000a */
[----:B------:R-:W-:-:S02]  /*8e1a0*/  ISETP.LT.AND P3, PT, R43, c[0x0][0x178], !P1 ;  /* 0x00005e002b007a0c */ /* 0x000fc40004f61270 */
[----:B------:R-:W-:Y:S01]  /*8e1b0*/  PRMT R18, R18, 0x7632, R18 ;  /* 0x0000763212127816 */ /* 0x000fe20000000012 */
[----:B------:R-:W-:Y:S01]  /*8e1c0*/  IMAD.WIDE R16, R6, 0x2, R56 ;  /* 0x0000000206107825 */ /* 0x000fe200078e0238 */
[----:B------:R-:W-:Y:S01]  /*8e1d0*/  ISETP.LT.AND P0, PT, R42, c[0x0][0x178], !P1 ;  /* 0x00005e002a007a0c */ /* 0x000fe20004f01270 */
[----:B------:R0:W-:Y:S01]  /*8e1e0*/  @P5 STG.E.U16 [R8.64], R14 ;  /* 0x0000000e08005986 */ /* 0x0001e2000c101504 */
[----:B------:R-:W-:-:S03]  /*8e1f0*/  ISETP.LT.AND P5, PT, R41, c[0x0][0x178], !P1 ;  /* 0x00005e0029007a0c */ /* 0x000fc60004fa1270 */
[----:B------:R1:W-:Y:S04]  /*8e200*/  @P2 STG.E.U16 [R4.64], R10 ;  /* 0x0000000a04002986 */ /* 0x0003e8000c101504 */
[----:B------:R1:W-:Y:S01]  /*8e210*/  @P4 STG.E.U16 [R12.64], R18 ;  /* 0x000000120c004986 */ /* 0x0003e2000c101504 */
[----:B------:R-:W-:-:S03]  /*8e220*/  ISETP.LT.AND P4, PT, R39, c[0x0][0x178], !P1 ;  /* 0x00005e0027007a0c */ /* 0x000fc60004f81270 */
[----:B------:R-:W-:Y:S01]  /*8e230*/  @P6 STG.E.U16 [R16.64], R60 ;  /* 0x0000003c10006986 */ /* 0x000fe2000c101504 */
[----:B------:R-:W-:Y:S01]  /*8e240*/  ISETP.LT.AND P6, PT, R40, c[0x0][0x178], !P1 ;  /* 0x00005e0028007a0c */ /* 0x000fe20004fc1270 */
[----:B0-----:R-:W-:-:S04]  /*8e250*/  IMAD.WIDE R8, R6, 0x2, R2 ;  /* 0x0000000206087825 */ /* 0x001fc800078e0202 */
[----:B-1----:R-:W-:-:S04]  /*8e260*/  IMAD.WIDE R4, R6, 0x2, R54 ;  /* 0x0000000206047825 */ /* 0x002fc800078e0236 */
[----:B------:R-:W-:Y:S01]  /*8e270*/  IMAD.WIDE R12, R6, 0x2, R52 ;  /* 0x00000002060c7825 */ /* 0x000fe200078e0234 */
[----:B------:R-:W-:Y:S01]  /*8e280*/  PRMT R14, R60, 0x7632, R14 ;  /* 0x000076323c0e7816 */ /* 0x000fe2000000000e */
[----:B---3--:R0:W-:Y:S01]  /*8e290*/  @P3 STG.E.U16 [R4.64], R61 ;  /* 0x0000003d04003986 */ /* 0x0081e2000c101504 */
[----:B------:R-:W-:Y:S02]  /*8e2a0*/  ISETP.LT.AND P3, PT, R47, c[0x0][0x178], !P1 ;  /* 0x00005e002f007a0c */ /* 0x000fe40004f61270 */
[----:B------:R-:W-:Y:S01]  /*8e2b0*/  ISETP.LT.AND P1, PT, R46, c[0x0][0x178], !P1 ;  /* 0x00005e002e007a0c */ /* 0x000fe20004f21270 */
[----:B----4-:R1:W-:Y:S01]  /*8e2c0*/  @P0 STG.E.U16 [R8.64], R59 ;  /* 0x0000003b08000986 */ /* 0x0103e2000c101504 */
[----:B0-----:R-:W-:Y:S01]  /*8e2d0*/  IMAD.WIDE R4, R6, 0x2, R48 ;  /* 0x0000000206047825 */ /* 0x001fe200078e0230 */
[----:B--2---:R-:W-:-:S03]  /*8e2e0*/  ISETP.GE.AND P0, PT, R58, c[0x0][0x17c], PT ;  /* 0x00005f003a007a0c */ /* 0x004fc60003f06270 */
[----:B-1----:R-:W-:Y:S01]  /*8e2f0*/  IMAD.WIDE R8, R6, 0x2, R50 ;  /* 0x0000000206087825 */ /* 0x002fe200078e0232 */
[----:B------:R0:W-:Y:S01]  /*8e300*/  @P4 STG.E.U16 [R12.64], R29 ;  /* 0x0000001d0c004986 */ /* 0x0001e2000c101504 */
[----:B------:R-:W-:-:S03]  /*8e310*/  ISETP.LT.AND P4, PT, R35, c[0x0][0x178], !P0 ;  /* 0x00005e0023007a0c */ /* 0x000fc60004781270 */
[----:B------:R-:W-:Y:S01]  /*8e320*/  @P5 STG.E.U16 [R8.64], R19 ;  /* 0x0000001308005986 */ /* 0x000fe2000c101504 */
[----:B0-----:R-:W-:-:S03]  /*8e330*/  IMAD.WIDE R12, R6, 0x2, R26 ;  /* 0x00000002060c7825 */ /* 0x001fc600078e021a */
[----:B------:R0:W-:Y:S01]  /*8e340*/  @P6 STG.E.U16 [R4.64], R7 ;  /* 0x0000000704006986 */ /* 0x0001e2000c101504 */
[----:B------:R-:W-:-:S03]  /*8e350*/  ISETP.LT.AND P5, PT, R43, c[0x0][0x178], !P0 ;  /* 0x00005e002b007a0c */ /* 0x000fc600047a1270 */
[----:B------:R-:W-:Y:S01]  /*8e360*/  @P3 STG.E.U16 [R12.64], R15 ;  /* 0x0000000f0c003986 */ /* 0x000fe2000c101504 */
[----:B0-----:R-:W-:Y:S01]  /*8e370*/  IMAD.WIDE R4, R6, 0x2, R24 ;  /* 0x0000000206047825 */ /* 0x001fe200078e0218 */
[----:B------:R-:W-:Y:S02]  /*8e380*/  ISETP.GE.AND P2, PT, R0, c[0x0][0x17c], PT ;  /* 0x00005f0000007a0c */ /* 0x000fe40003f46270 */
[----:B------:R-:W-:Y:S02]  /*8e390*/  IADD3 R0, R6, c[0x0][0x198], RZ ;  /* 0x0000660006007a10 */ /* 0x000fe40007ffe0ff */
[----:B------:R0:W-:Y:S01]  /*8e3a0*/  @P1 STG.E.U16 [R4.64], R22 ;  /* 0x0000001604001986 */ /* 0x0001e2000c101504 */
[----:B------:R-:W-:Y:S02]  /*8e3b0*/  ISETP.LT.AND P3, PT, R42, c[0x0][0x178], !P0 ;  /* 0x00005e002a007a0c */ /* 0x000fe40004761270 */
[----:B------:R-:W-:Y:S02]  /*8e3c0*/  ISETP.LT.AND P6, PT, R39, c[0x0][0x178], !P0 ;  /* 0x00005e0027007a0c */ /* 0x000fe400047c1270 */
[----:B------:R-:W-:Y:S01]  /*8e3d0*/  ISETP.LT.AND P1, PT, R41, c[0x0][0x178], !P0 ;  /* 0x00005e0029007a0c */ /* 0x000fe20004721270 */
[----:B0-----:R-:W-:Y:S01]  /*8e3e0*/  IMAD.WIDE R4, R0, 0x2, R56 ;  /* 0x0000000200047825 */ /* 0x001fe200078e0238 */
[----:B------:R-:W-:-:S04]  /*8e3f0*/  PRMT R10, R61, 0x7632, R10 ;  /* 0x000076323d0a7816 */ /* 0x000fc8000000000a */
[----:B------:R0:W-:Y:S01]  /*8e400*/  @P4 STG.E.U16 [R4.64], R14 ;  /* 0x0000000e04004986 */ /* 0x0001e2000c101504 */
[----:B------:R-:W-:Y:S01]  /*8e410*/  ISETP.LT.AND P4, PT, R40, c[0x0][0x178], !P0 ;  /* 0x00005e0028007a0c */ /* 0x000fe20004781270 */
[----:B------:R-:W-:Y:S01]  /*8e420*/  IMAD.WIDE R8, R0, 0x2, R54 ;  /* 0x0000000200087825 */ /* 0x000fe200078e0236 */
[----:B------:R-:W-:-:S03]  /*8e430*/  PRMT R6, R59, 0x7632, R6 ;  /* 0x000076323b067816 */ /* 0x000fc60000000006 */
[C---:B------:R-:W-:Y:S01]  /*8e440*/  IMAD.WIDE R12, R0.reuse, 0x2, R2 ;  /* 0x00000002000c7825 */ /* 0x040fe200078e0202 */
[----:B------:R1:W-:Y:S04]  /*8e450*/  @P5 STG.E.U16 [R8.64], R10 ;  /* 0x0000000a08005986 */ /* 0x0003e8000c101504 */
[----:B------:R2:W-:Y:S01]  /*8e460*/  @P3 STG.E.U16 [R12.64], R6 ;  /* 0x000000060c003986 */ /* 0x0005e2000c101504 */
[----:B0-----:R-:W-:Y:S01]  /*8e470*/  PRMT R14, R29, 0x7632, R14 ;  /* 0x000076321d0e7816 */ /* 0x001fe2000000000e */
[----:B------:R-:W-:Y:S01]  /*8e480*/  IMAD.WIDE R4, R0, 0x2, R52 ;  /* 0x0000000200047825 */ /* 0x000fe200078e0234 */
[----:B-1----:R-:W-:-:S03]  /*8e490*/  PRMT R10, R19, 0x7632, R10 ;  /* 0x00007632130a7816 */ /* 0x002fc6000000000a */
[C---:B------:R-:W-:Y:S01]  /*8e4a0*/  IMAD.WIDE R8, R0.reuse, 0x2, R50 ;  /* 0x0000000200087825 */ /* 0x040fe200078e0232 */
[----:B------:R-:W3:Y:S01]  /*8e4b0*/  LDL.LU R19, [R1+0x7a8] ;  /* 0x0007a80001137983 */ /* 0x000ee20000300800 */
[----:B--2---:R-:W-:Y:S02]  /*8e4c0*/  PRMT R6, R7, 0x7632, R6 ;  /* 0x0000763207067816 */ /* 0x004fe40000000006 */
[----:B------:R-:W-:Y:S01]  /*8e4d0*/  IMAD.WIDE R12, R0, 0x2, R48 ;  /* 0x00000002000c7825 */ /* 0x000fe200078e0230 */
[----:B------:R-:W2:Y:S04]  /*8e4e0*/  LDL.LU R7, [R1+0x798] ;  /* 0x0007980001077983 */ /* 0x000ea80000300800 */
[----:B------:R-:W4:Y:S04]  /*8e4f0*/  LDL.LU R58, [R1+0x788] ;  /* 0x00078800013a7983 */ /* 0x000f280000300800 */
[----:B------:R-:W-:Y:S04]  /*8e500*/  @P6 STG.E.U16 [R4.64], R14 ;  /* 0x0000000e04006986 */ /* 0x000fe8000c101504 */
[----:B------:R-:W2:Y:S04]  /*8e510*/  LDL.LU R60, [R1+0x778] ;  /* 0x00077800013c7983 */ /* 0x000ea80000300800 */
[----:B------:R-:W-:Y:S04]  /*8e520*/  @P1 STG.E.U16 [R8.64], R10 ;  /* 0x0000000a08001986 */ /* 0x000fe8000c101504 */
[----:B------:R-:W2:Y:S04]  /*8e530*/  LDL.LU R61, [R1+0x768] ;  /* 0x00076800013d7983 */ /* 0x000ea80000300800 */
[----:B------:R0:W-:Y:S04]  /*8e540*/  @P4 STG.E.U16 [R12.64], R6 ;  /* 0x000000060c004986 */ /* 0x0001e8000c101504 */
[----:B------:R-:W2:Y:S01]  /*8e550*/  LDL.LU R59, [R1+0x88] ;  /* 0x00008800013b7983 */ /* 0x000ea20000300800 */
[----:B0-----:R-:W-:-:S03]  /*8e560*/  PRMT R6, R15, 0x7632, R6 ;  /* 0x000076320f067816 */ /* 0x001fc60000000006 */
[----:B------:R-:W2:Y:S01]  /*8e570*/  LDL.LU R15, [R1+0x311c] ;  /* 0x00311c00010f7983 */ /* 0x000ea20000300800 */
[----:B------:R-:W-:Y:S02]  /*8e580*/  ISETP.LT.AND P3, PT, R47, c[0x0][0x178], !P0 ;  /* 0x00005e002f007a0c */ /* 0x000fe40004761270 */
[----:B------:R-:W-:Y:S01]  /*8e590*/  ISETP.LT.AND P0, PT, R46, c[0x0][0x178], !P0 ;  /* 0x00005e002e007a0c */ /* 0x000fe20004701270 */
[----:B------:R-:W-:Y:S01]  /*8e5a0*/  IMAD.WIDE R8, R0, 0x2, R26 ;  /* 0x0000000200087825 */ /* 0x000fe200078e021a */
[----:B------:R-:W-:Y:S01]  /*8e5b0*/  ISETP.LT.AND P1, PT, R35, c[0x0][0x178], !P2 ;  /* 0x00005e0023007a0c */ /* 0x000fe20005721270 */
[----:B------:R-:W4:Y:S01]  /*8e5c0*/  LDL.LU R29, [R1+0x78] ;  /* 0x00007800011d7983 */ /* 0x000f220000300800 */
[----:B------:R-:W-:Y:S01]  /*8e5d0*/  PRMT R22, R22, 0x7632, R22 ;  /* 0x0000763216167816 */ /* 0x000fe20000000016 */
[C---:B------:R-:W-:Y:S01]  /*8e5e0*/  IMAD.WIDE R4, R0.reuse, 0x2, R24 ;  /* 0x0000000200047825 */ /* 0x040fe200078e0218 */
[----:B------:R-:W-:-:S05]  /*8e5f0*/  IADD3 R0, R0, c[0x0][0x198], RZ ;  /* 0x0000660000007a10 */ /* 0x000fca0007ffe0ff */
[----:B------:R-:W-:Y:S04]  /*8e600*/  @P3 STG.E.U16 [R8.64], R6 ;  /* 0x0000000608003986 */ /* 0x000fe8000c101504 */
[----:B------:R0:W-:Y:S02]  /*8e610*/  @P0 STG.E.U16 [R4.64], R22 ;  /* 0x0000001604000986 */ /* 0x0001e4000c101504 */
[----:B0-----:R-:W-:-:S05]  /*8e620*/  IMAD.WIDE R4, R0, 0x2, R56 ;  /* 0x0000000200047825 */ /* 0x001fca00078e0238 */
[----:B---3--:R0:W-:Y:S01]  /*8e630*/  @P1 STG.E.U16 [R4.64], R19 ;  /* 0x0000001304001986 */ /* 0x0081e2000c101504 */
[----:B--2---:R-:W-:-:S03]  /*8e640*/  ISETP.GE.AND P1, PT, R15, c[0x0][0x17c], PT ;  /* 0x00005f000f007a0c */ /* 0x004fc60003f26270 */
[----:B------:R-:W2:Y:S01]  /*8e650*/  LDL.LU R15, [R1+0x3120] ;  /* 0x00312000010f7983 */ /* 0x000ea20000300800 */
[----:B------:R-:W-:Y:S02]  /*8e660*/  ISETP.LT.AND P5, PT, R43, c[0x0][0x178], !P2 ;  /* 0x00005e002b007a0c */ /* 0x000fe400057a1270 */
[----:B------:R-:W-:Y:S02]  /*8e670*/  ISETP.LT.AND P4, PT, R42, c[0x0][0x178], !P2 ;  /* 0x00005e002a007a0c */ /* 0x000fe40005781270 */
[----:B------:R-:W-:Y:S01]  /*8e680*/  ISETP.LT.AND P6, PT, R39, c[0x0][0x178], !P2 ;  /* 0x00005e0027007a0c */ /* 0x000fe200057c1270 */
[----:B------:R-:W-:Y:S01]  /*8e690*/  IMAD.WIDE R8, R0, 0x2, R54 ;  /* 0x0000000200087825 */ /* 0x000fe200078e0236 */
[----:B------:R-:W-:Y:S02]  /*8e6a0*/  ISETP.LT.AND P3, PT, R41, c[0x0][0x178], !P2 ;  /* 0x00005e0029007a0c */ /* 0x000fe40005761270 */
[----:B------:R-:W-:Y:S01]  /*8e6b0*/  ISETP.LT.AND P0, PT, R40, c[0x0][0x178], !P2 ;  /* 0x00005e0028007a0c */ /* 0x000fe20005701270 */
[----:B------:R-:W-:-:S04]  /*8e6c0*/  IMAD.WIDE R12, R0, 0x2, R2 ;  /* 0x00000002000c7825 */ /* 0x000fc800078e0202 */
[C---:B------:R-:W-:Y:S01]  /*8e6d0*/  IMAD.WIDE R16, R0.reuse, 0x2, R52 ;  /* 0x0000000200107825 */ /* 0x040fe200078e0234 */
[----:B------:R1:W-:Y:S04]  /*8e6e0*/  @P5 STG.E.U16 [R8.64], R7 ;  /* 0x0000000708005986 */ /* 0x0003e8000c101504 */
[----:B----4-:R3:W-:Y:S01]  /*8e6f0*/  @P4 STG.E.U16 [R12.64], R58 ;  /* 0x0000003a0c004986 */ /* 0x0107e2000c101504 */
[----:B------:R-:W-:Y:S01]  /*8e700*/  ISETP.LT.AND P4, PT, R47, c[0x0][0x178], !P2 ;  /* 0x00005e002f007a0c */ /* 0x000fe20005781270 */
[----:B0-----:R-:W-:Y:S01]  /*8e710*/  IMAD.WIDE R4, R0, 0x2, R50 ;  /* 0x0000000200047825 */ /* 0x001fe200078e0232 */
[----:B------:R-:W-:Y:S01]  /*8e720*/  ISETP.LT.AND P2, PT, R46, c[0x0][0x178], !P2 ;  /* 0x00005e002e007a0c */ /* 0x000fe20005741270 */
[----:B------:R-:W-:Y:S01]  /*8e730*/  @P6 STG.E.U16 [R16.64], R60 ;  /* 0x0000003c10006986 */ /* 0x000fe2000c101504 */
[----:B------:R-:W-:Y:S01]  /*8e740*/  ISETP.LT.AND P6, PT, R35, c[0x0][0x178], !P1 ;  /* 0x00005e0023007a0c */ /* 0x000fe20004fc1270 */
[C---:B-1----:R-:W-:Y:S01]  /*8e750*/  IMAD.WIDE R8, R0.reuse, 0x2, R48 ;  /* 0x0000000200087825 */ /* 0x042fe200078e0230 */
[----:B------:R-:W-:Y:S01]  /*8e760*/  IADD3 R6, R0, c[0x0][0x198], RZ ;  /* 0x0000660000067a10 */ /* 0x000fe20007ffe0ff */
[----:B------:R0:W-:Y:S01]  /*8e770*/  @P3 STG.E.U16 [R4.64], R61 ;  /* 0x0000003d04003986 */ /* 0x0001e2000c101504 */
[----:B------:R-:W-:-:S03]  /*8e780*/  PRMT R10, R19, 0x7632, R10 ;  /* 0x00007632130a7816 */ /* 0x000fc6000000000a */
[----:B------:R1:W-:Y:S01]  /*8e790*/  @P0 STG.E.U16 [R8.64], R59 ;  /* 0x0000003b08000986 */ /* 0x0003e2000c101504 */
[----:B---3--:R-:W-:-:S03]  /*8e7a0*/  IMAD.WIDE R12, R6, 0x2, R56 ;  /* 0x00000002060c7825 */ /* 0x008fc600078e0238 */
[----:B------:R-:W3:Y:S01]  /*8e7b0*/  LDL.LU R19, [R1+0x3308] ;  /* 0x0033080001137983 */ /* 0x000ee20000300800 */
[----:B0-----:R-:W-:-:S04]  /*8e7c0*/  IMAD.WIDE R4, R0, 0x2, R26 ;  /* 0x0000000200047825 */ /* 0x001fc800078e021a */
[----:B-1----:R-:W-:Y:S01]  /*8e7d0*/  IMAD.WIDE R8, R0, 0x2, R24 ;  /* 0x0000000200087825 */ /* 0x002fe200078e0218 */
[----:B------:R-:W-:Y:S04]  /*8e7e0*/  @P4 STG.E.U16 [R4.64], R29 ;  /* 0x0000001d04004986 */ /* 0x000fe8000c101504 */
[----:B------:R-:W-:Y:S04]  /*8e7f0*/  @P2 STG.E.U16 [R8.64], R11 ;  /* 0x0000000b08002986 */ /* 0x000fe8000c101504 */
[----:B------:R0:W-:Y:S02]  /*8e800*/  @P6 STG.E.U16 [R12.64], R10 ;  /* 0x0000000a0c006986 */ /* 0x0001e4000c101504 */
[----:B0-----:R-:W-:-:S02]  /*8e810*/  PRMT R10, R7, 0x7632, R10 ;  /* 0x00007632070a7816 */ /* 0x001fc4000000000a */
[----:B--2---:R-:W-:Y:S02]  /*8e820*/  ISETP.GE.AND P0, PT, R15, c[0x0][0x17c], PT ;  /* 0x00005f000f007a0c */ /* 0x004fe40003f06270 */
[----:B------:R-:W2:Y:S04]  /*8e830*/  LDL.LU R15, [R1+0x3304] ;  /* 0x00330400010f7983 */ /* 0x000ea80000300800 */
[----:B------:R-:W4:Y:S01]  /*8e840*/  LDL.LU R7, [R1+0x3124] ;  /* 0x0031240001077983 */ /* 0x000f220000300800 */
[----:B------:R-:W-:Y:S01]  /*8e850*/  ISETP.LT.AND P3, PT, R43, c[0x0][0x178], !P1 ;  /* 0x00005e002b007a0c */ /* 0x000fe20004f61270 */
[----:B------:R-:W-:Y:S01]  /*8e860*/  IMAD.WIDE R4, R6, 0x2, R54 ;  /* 0x0000000206047825 */ /* 0x000fe200078e0236 */
[----:B------:R-:W-:Y:S02]  /*8e870*/  ISETP.LT.AND P5, PT, R42, c[0x0][0x178], !P1 ;  /* 0x00005e002a007a0c */ /* 0x000fe40004fa1270 */
[----:B------:R-:W-:-:S02]  /*8e880*/  ISETP.LT.AND P4, PT, R39, c[0x0][0x178], !P1 ;  /* 0x00005e0027007a0c */ /* 0x000fc40004f81270 */
[----:B------:R-:W-:Y:S01]  /*8e890*/  ISETP.LT.AND P6, PT, R41, c[0x0][0x178], !P1 ;  /* 0x00005e0029007a0c */ /* 0x000fe20004fc1270 */
[----:B------:R-:W-:Y:S01]  /*8e8a0*/  IMAD.WIDE R8, R6, 0x2, R2 ;  /* 0x0000000206087825 */ /* 0x000fe200078e0202 */
[----:B------:R-:W-:Y:S02]  /*8e8b0*/  PRMT R0, R58, 0x7632, R0 ;  /* 0x000076323a007816 */ /* 0x000fe40000000000 */
[----:B------:R-:W-:Y:S01]  /*8e8c0*/  PRMT R14, R60, 0x7632, R14 ;  /* 0x000076323c0e7816 */ /* 0x000fe2000000000e */
[----:B------:R-:W-:Y:S01]  /*8e8d0*/  IMAD.WIDE R12, R6, 0x2, R48 ;  /* 0x00000002060c7825 */ /* 0x000fe200078e0230 */
[----:B------:R-:W2:Y:S04]  /*8e8e0*/  LDL.LU R58, [R1+0x31c] ;  /* 0x00031c00013a7983 */ /* 0x000ea80000300800 */
[----:B------:R0:W-:Y:S01]  /*8e8f0*/  @P3 STG.E.U16 [R4.64], R10 ;  /* 0x0000000a04003986 */ /* 0x0001e2000c101504 */
[----:B------:R-:W-:-:S03]  /*8e900*/  ISETP.LT.AND P3, PT, R40, c[0x0][0x178], !P1 ;  /* 0x00005e0028007a0c */ /* 0x000fc60004f61270 */
[----:B------:R1:W-:Y:S04]  /*8e910*/  @P5 STG.E.U16 [R8.64], R0 ;  /* 0x0000000008005986 */ /* 0x0003e8000c101504 */
[----:B------:R-:W2:Y:S01]  /*8e920*/  LDL.LU R60, [R1+0x30c] ;  /* 0x00030c00013c7983 */ /* 0x000ea20000300800 */
[----:B0-----:R-:W-:Y:S01]  /*8e930*/  IMAD.WIDE R4, R6, 0x2, R52 ;  /* 0x0000000206047825 */ /* 0x001fe200078e0234 */
[----:B------:R-:W-:-:S03]  /*8e940*/  PRMT R10, R61, 0x7632, R10 ;  /* 0x000076323d0a7816 */ /* 0x000fc6000000000a */
[C---:B-1----:R-:W-:Y:S01]  /*8e950*/  IMAD.WIDE R8, R6.reuse, 0x2, R50 ;  /* 0x0000000206087825 */ /* 0x042fe200078e0232 */
[----:B------:R-:W-:Y:S01]  /*8e960*/  PRMT R0, R59, 0x7632, R0 ;  /* 0x000076323b007816 */ /* 0x000fe20000000000 */
[----:B------:R0:W-:Y:S04]  /*8e970*/  @P4 STG.E.U16 [R4.64], R14 ;  /* 0x0000000e04004986 */ /* 0x0001e8000c101504 */
[----:B------:R1:W-:Y:S04]  /*8e980*/  @P6 STG.E.U16 [R8.64], R10 ;  /* 0x0000000a08006986 */ /* 0x0003e8000c101504 */
[----:B------:R3:W-:Y:S01]  /*8e990*/  @P3 STG.E.U16 [R12.64], R0 ;  /* 0x000000000c003986 */ /* 0x0007e2000c101504 */
[----:B0-----:R-:W-:Y:S01]  /*8e9a0*/  IMAD.WIDE R4, R6, 0x2, R26 ;  /* 0x0000000206047825 */ /* 0x001fe200078e021a */
[----:B-1----:R-:W-:-:S03]  /*8e9b0*/  PRMT R10, R29, 0x7632, R10 ;  /* 0x000076321d0a7816 */ /* 0x002fc6000000000a */
[C---:B------:R-:W-:Y:S01]  /*8e9c0*/  IMAD.WIDE R8, R6.reuse, 0x2, R24 ;  /* 0x0000000206087825 */ /* 0x040fe200078e0218 */
[----:B---3--:R-:W-:Y:S02]  /*8e9d0*/  PRMT R12, R11, 0x7632, R12 ;  /* 0x000076320b0c7816 */ /* 0x008fe4000000000c */
[----:B------:R-:W-:Y:S02]  /*8e9e0*/  IADD3 R0, R6, c[0x0][0x198], RZ ;  /* 0x0000660006007a10 */ /* 0x000fe40007ffe0ff */
[----:B----4-:R-:W-:Y:S02]  /*8e9f0*/  ISETP.GE.AND P5, PT, R7, c[0x0][0x17c], PT ;  /* 0x00005f0007007a0c */ /* 0x010fe40003fa6270 */
[----:B------:R-:W3:Y:S04]  /*8ea00*/  LDL.LU R7, [R1+0x3128] ;  /* 0x0031280001077983 */ /* 0x000ee80000300800 */
[----:B------:R-:W4:Y:S04]  /*8ea10*/  LDL.LU R61, [R1+0x2fc] ;  /* 0x0002fc00013d7983 */ /* 0x000f280000300800 */
[----:B------:R-:W2:Y:S04]  /*8ea20*/  LDL.LU R59, [R1+0xc] ;  /* 0x00000c00013b7983 */ /* 0x000ea80000300800 */
[----:B------:R-:W2:Y:S04]  /*8ea30*/  LDL.LU R11, [R1+0x3300] ;  /* 0x00330000010b7983 */ /* 0x000ea80000300800 */
[----:B------:R-:W2:Y:S04]  /*8ea40*/  LDL.LU R29, [R1+0x2c] ;  /* 0x00002c00011d7983 */ /* 0x000ea80000300800 */
[----:B------:R-:W2:Y:S01]  /*8ea50*/  LDL.LU R6, [R1+0x32c] ;  /* 0x00032c0001067983 */ /* 0x000ea20000300800 */
[----:B------:R-:W-:-:S02]  /*8ea60*/  ISETP.LT.AND P2, PT, R47, c[0x0][0x178], !P1 ;  /* 0x00005e002f007a0c */ /* 0x000fc40004f41270 */
[----:B------:R-:W-:Y:S02]  /*8ea70*/  ISETP.LT.AND P1, PT, R46, c[0x0][0x178], !P1 ;  /* 0x00005e002e007a0c */ /* 0x000fe40004f21270 */
[----:B------:R-:W-:-:S09]  /*8ea80*/  ISETP.LT.AND P4, PT, R35, c[0x0][0x178], !P5 ;  /* 0x00005e0023007a0c */ /* 0x000fd20006f81270 */
[----:B------:R0:W-:Y:S04]  /*8ea90*/  @P2 STG.E.U16 [R4.64], R10 ;  /* 0x0000000a04002986 */ /* 0x0001e8000c101504 */
[----:B------:R-:W-:Y:S01]  /*8eaa0*/  @P1 STG.E.U16 [R8.64], R12 ;  /* 0x0000000c08001986 */ /* 0x000fe2000c101504 */
[----:B0-----:R-:W-:Y:S01]  /*8eab0*/  IMAD.WIDE R4, R0, 0x2, R56 ;  /* 0x0000000200047825 */ /* 0x001fe200078e0238 */
[----:B---3--:R-:W-:Y:S02]  /*8eac0*/  ISETP.GE.AND P2, PT, R7, c[0x0][0x17c], PT ;  /* 0x00005f0007007a0c */ /* 0x008fe40003f46270 */
[----:B------:R-:W3:Y:S04]  /*8ead0*/  LDL.LU R7, [R1+0x32fc] ;  /* 0x0032fc0001077983 */ /* 0x000ee80000300800 */
[----:B--2---:R0:W-:Y:S04]  /*8eae0*/  @P4 STG.E.U16 [R4.64], R6 ;  /* 0x0000000604004986 */ /* 0x0041e8000c101504 */
[----:B0-----:R-:W2:Y:S01]  /*8eaf0*/  LDL.LU R5, [R1+0x312c] ;  /* 0x00312c0001057983 */ /* 0x001ea20000300800 */
[----:B------:R-:W-:-:S02]  /*8eb00*/  ISETP.LT.AND P3, PT, R43, c[0x0][0x178], !P5 ;  /* 0x00005e002b007a0c */ /* 0x000fc40006f61270 */
[----:B------:R-:W-:Y:S01]  /*8eb10*/  ISETP.LT.AND P6, PT, R42, c[0x0][0x178], !P5 ;  /* 0x00005e002a007a0c */ /* 0x000fe20006fc1270 */
[----:B------:R-:W-:Y:S01]  /*8eb20*/  IMAD.WIDE R8, R0, 0x2, R54 ;  /* 0x0000000200087825 */ /* 0x000fe200078e0236 */
[----:B------:R-:W-:-:S09]  /*8eb30*/  ISETP.LT.AND P1, PT, R39, c[0x0][0x178], !P5 ;  /* 0x00005e0027007a0c */ /* 0x000fd20006f21270 */
[----:B------:R0:W-:Y:S01]  /*8eb40*/  @P3 STG.E.U16 [R8.64], R58 ;  /* 0x0000003a08003986 */ /* 0x0001e2000c101504 */
[----:B------:R-:W-:Y:S01]  /*8eb50*/  ISETP.LT.AND P3, PT, R41, c[0x0][0x178], !P5 ;  /* 0x00005e0029007a0c */ /* 0x000fe20006f61270 */
[----:B0-----:R-:W-:Y:S01]  /*8eb60*/  IMAD.WIDE R8, R0, 0x2, R52 ;  /* 0x0000000200087825 */ /* 0x001fe200078e0234 */
[----:B------:R-:W-:Y:S02]  /*8eb70*/  PRMT R10, R6, 0x7632, R10 ;  /* 0x00007632060a7816 */ /* 0x000fe4000000000a */
[----:B------:R-:W-:Y:S02]  /*8eb80*/  IADD3 R6, R0, c[0x0][0x198], RZ ;  /* 0x0000660000067a10 */ /* 0x000fe40007ffe0ff */
[----:B------:R-:W-:Y:S02]  /*8eb90*/  PRMT R12, R58, 0x7632, R12 ;  /* 0x000076323a0c7816 */ /* 0x000fe4000000000c */
[----:B------:R-:W-:Y:S01]  /*8eba0*/  PRMT R14, R60, 0x7632, R14 ;  /* 0x000076323c0e7816 */ /* 0x000fe2000000000e */
[----:B------:R-:W3:Y:S01]  /*8ebb0*/  LDL.LU R58, [R1+0x36c] ;  /* 0x00036c00013a7983 */ /* 0x000ee20000300800 */
[----:B----4-:R-:W-:-:S02]  /*8ebc0*/  PRMT R13, R61, 0x7632, R13 ;  /* 0x000076323d0d7816 */ /* 0x010fc4000000000d */
[----:B------:R-:W-:Y:S02]  /*8ebd0*/  PRMT R16, R59, 0x7632, R16 ;  /* 0x000076323b107816 */ /* 0x000fe40000000010 */
[----:B--2---:R-:W-:Y:S01]  /*8ebe0*/  ISETP.GE.AND P4, PT, R5, c[0x0][0x17c], PT ;  /* 0x00005f0005007a0c */ /* 0x004fe20003f86270 */
[----:B------:R-:W-:-:S05]  /*8ebf0*/  IMAD.WIDE R4, R0, 0x2, R2 ;  /* 0x0000000200047825 */ /* 0x000fca00078e0202 */
[----:B------:R0:W-:Y:S01]  /*8ec00*/  @P6 STG.E.U16 [R4.64], R60 ;  /* 0x0000003c04006986 */ /* 0x0001e2000c101504 */
[----:B------:R-:W-:-:S03]  /*8ec10*/  ISETP.LT.AND P6, PT, R40, c[0x0][0x178], !P5 ;  /* 0x00005e0028007a0c */ /* 0x000fc60006fc1270 */
[----:B------:R1:W-:Y:S01]  /*8ec20*/  @P1 STG.E.U16 [R8.64], R61 ;  /* 0x0000003d08001986 */ /* 0x0003e2000c101504 */
[----:B------:R-:W-:Y:S02]  /*8ec30*/  ISETP.LT.AND P1, PT, R47, c[0x0][0x178], !P5 ;  /* 0x00005e002f007a0c */ /* 0x000fe40006f21270 */
[----:B------:R-:W-:Y:S01]  /*8ec40*/  ISETP.LT.AND P5, PT, R46, c[0x0][0x178], !P5 ;  /* 0x00005e002e007a0c */ /* 0x000fe20006fa1270 */
[C---:B0-----:R-:W-:Y:S01]  /*8ec50*/  IMAD.WIDE R4, R0.reuse, 0x2, R50 ;  /* 0x0000000200047825 */ /* 0x041fe200078e0232 */
[----:B------:R-:W2:Y:S03]  /*8ec60*/  LDL.LU R60, [R1+0x35c] ;  /* 0x00035c00013c7983 */ /* 0x000ea60000300800 */
[----:B-1----:R-:W-:Y:S01]  /*8ec70*/  IMAD.WIDE R8, R0, 0x2, R48 ;  /* 0x0000000200087825 */ /* 0x002fe200078e0230 */
[----:B------:R0:W-:Y:S01]  /*8ec80*/  @P3 STG.E.U16 [R4.64], R59 ;  /* 0x0000003b04003986 */ /* 0x0001e2000c101504 */
[----:B------:R-:W-:-:S03]  /*8ec90*/  ISETP.LT.AND P3, PT, R35, c[0x0][0x178], !P4 ;  /* 0x00005e0023007a0c */ /* 0x000fc60006761270 */
[----:B------:R1:W-:Y:S01]  /*8eca0*/  @P6 STG.E.U16 [R8.64], R29 ;  /* 0x0000001d08006986 */ /* 0x0003e2000c101504 */
[----:B------:R-:W-:-:S03]  /*8ecb0*/  ISETP.LT.AND P6, PT, R43, c[0x0][0x178], !P4 ;  /* 0x00005e002b007a0c */ /* 0x000fc600067c1270 */
[----:B------:R-:W4:Y:S01]  /*8ecc0*/  LDL.LU R61, [R1+0x34c] ;  /* 0x00034c00013d7983 */ /* 0x000f220000300800 */
[----:B0-----:R-:W-:-:S03]  /*8ecd0*/  IMAD.WIDE R4, R0, 0x2, R26 ;  /* 0x0000000200047825 */ /* 0x001fc600078e021a */
[----:B------:R-:W4:Y:S01]  /*8ece0*/  LDL.LU R59, [R1+0x3c] ;  /* 0x00003c00013b7983 */ /* 0x000f220000300800 */
[----:B-1----:R-:W-:-:S03]  /*8ecf0*/  IMAD.WIDE R8, R0, 0x2, R24 ;  /* 0x0000000200087825 */ /* 0x002fc600078e0218 */
[----:B---3--:R0:W-:Y:S01]  /*8ed00*/  @P1 STG.E.U16 [R4.64], R7 ;  /* 0x0000000704001986 */ /* 0x0081e2000c101504 */
[----:B------:R-:W-:-:S03]  /*8ed10*/  ISETP.LT.AND P1, PT, R42, c[0x0][0x178], !P4 ;  /* 0x00005e002a007a0c */ /* 0x000fc60006721270 */
[----:B------:R1:W-:Y:S01]  /*8ed20*/  @P5 STG.E.U16 [R8.64], R15 ;  /* 0x0000000f08005986 */ /* 0x0003e2000c101504 */
[----:B------:R-:W-:Y:S01]  /*8ed30*/  ISETP.LT.AND P5, PT, R39, c[0x0][0x178], !P4 ;  /* 0x00005e0027007a0c */ /* 0x000fe200067a1270 */
[----:B0-----:R-:W-:-:S04]  /*8ed40*/  IMAD.WIDE R4, R6, 0x2, R56 ;  /* 0x0000000206047825 */ /* 0x001fc800078e0238 */
[----:B-1----:R-:W-:Y:S01]  /*8ed50*/  IMAD.WIDE R8, R6, 0x2, R54 ;  /* 0x0000000206087825 */ /* 0x002fe200078e0236 */
[----:B------:R0:W-:Y:S01]  /*8ed60*/  @P3 STG.E.U16 [R4.64], R10 ;  /* 0x0000000a04003986 */ /* 0x0001e2000c101504 */
[----:B------:R-:W-:-:S03]  /*8ed70*/  ISETP.LT.AND P3, PT, R41, c[0x0][0x178], !P4 ;  /* 0x00005e0029007a0c */ /* 0x000fc60006761270 */
[----:B------:R1:W-:Y:S01]  /*8ed80*/  @P6 STG.E.U16 [R8.64], R12 ;  /* 0x0000000c08006986 */ /* 0x0003e2000c101504 */
[----:B------:R-:W-:Y:S01]  /*8ed90*/  ISETP.LT.AND P6, PT, R40, c[0x0][0x178], !P4 ;  /* 0x00005e0028007a0c */ /* 0x000fe200067c1270 */
[----:B0-----:R-:W-:-:S04]  /*8eda0*/  IMAD.WIDE R4, R6, 0x2, R2 ;  /* 0x0000000206047825 */ /* 0x001fc800078e0202 */
[----:B-1----:R-:W-:Y:S01]  /*8edb0*/  IMAD.WIDE R8, R6, 0x2, R52 ;  /* 0x0000000206087825 */ /* 0x002fe200078e0234 */
[----:B------:R0:W-:Y:S01]  /*8edc0*/  @P1 STG.E.U16 [R4.64], R14 ;  /* 0x0000000e04001986 */ /* 0x0001e2000c101504 */
[----:B------:R-:W-:-:S03]  /*8edd0*/  PRMT R7, R29, 0x7632, R7 ;  /* 0x000076321d077816 */ /* 0x000fc60000000007 */
[----:B------:R1:W-:Y:S04]  /*8ede0*/  @P5 STG.E.U16 [R8.64], R13 ;  /* 0x0000000d08005986 */ /* 0x0003e8000c101504 */
[----:B------:R-:W3:Y:S01]  /*8edf0*/  LDL.LU R29, [R1+0x1c] ;  /* 0x00001c00011d7983 */ /* 0x000ee20000300800 */
[----:B0-----:R-:W-:-:S04]  /*8ee00*/  IMAD.WIDE R4, R6, 0x2, R50 ;  /* 0x0000000206047825 */ /* 0x001fc800078e0232 */
[----:B-1----:R-:W-:Y:S01]  /*8ee10*/  IMAD.WIDE R8, R6, 0x2, R48 ;  /* 0x0000000206087825 */ /* 0x002fe200078e0230 */
[----:B------:R-:W-:Y:S04]  /*8ee20*/  @P3 STG.E.U16 [R4.64], R16 ;  /* 0x0000001004003986 */ /* 0x000fe8000c101504 */
[----:B------:R0:W-:Y:S04]  /*8ee30*/  @P6 STG.E.U16 [R8.64], R7 ;  /* 0x0000000708006986 */ /* 0x0001e8000c101504 */
[----:B0-----:R-:W3:Y:S04]  /*8ee40*/  LDL.LU R8, [R1+0x3130] ;  /* 0x0031300001087983 */ /* 0x001ee80000300800 */
[----:B------:R-:W3:Y:S01]  /*8ee50*/  LDL.LU R9, [R1+0x37c] ;  /* 0x00037c0001097983 */ /* 0x000ee20000300800 */
[----:B------:R-:W-:-:S02]  /*8ee60*/  ISETP.LT.AND P1, PT, R47, c[0x0][0x178], !P4 ;  /* 0x00005e002f007a0c */ /* 0x000fc40006721270 */
[----:B------:R-:W-:Y:S02]  /*8ee70*/  ISETP.LT.AND P4, PT, R46, c[0x0][0x178], !P4 ;  /* 0x00005e002e007a0c */ /* 0x000fe40006781270 */
[----:B------:R-:W-:Y:S01]  /*8ee80*/  ISETP.LT.AND P5, PT, R35, c[0x0][0x178], !P2 ;  /* 0x00005e0023007a0c */ /* 0x000fe200057a1270 */
[C---:B------:R-:W-:Y:S01]  /*8ee90*/  IMAD.WIDE R4, R6.reuse, 0x2, R26 ;  /* 0x0000000206047825 */ /* 0x040fe200078e021a */
[----:B------:R-:W-:Y:S02]  /*8eea0*/  PRMT R10, R7, 0x7632, R10 ;  /* 0x00007632070a7816 */ /* 0x000fe4000000000a */
[C---:B------:R-:W-:Y:S01]  /*8eeb0*/  IADD3 R0, R6.reuse, c[0x0][0x198], RZ ;  /* 0x0000660006007a10 */ /* 0x040fe20007ffe0ff */
[----:B------:R-:W-:Y:S01]  /*8eec0*/  IMAD.WIDE R6, R6, 0x2, R24 ;  /* 0x0000000206067825 */ /* 0x000fe200078e0218 */
[----:B------:R-:W-:Y:S02]  /*8eed0*/  ISETP.LT.AND P6, PT, R43, c[0x0][0x178], !P2 ;  /* 0x00005e002b007a0c */ /* 0x000fe400057c1270 */
[----:B------:R-:W-:Y:S01]  /*8eee0*/  PRMT R15, R15, 0x7632, R15 ;  /* 0x000076320f0f7816 */ /* 0x000fe2000000000f */
[----:B------:R0:W-:Y:S01]  /*8eef0*/  @P1 STG.E.U16 [R4.64], R10 ;  /* 0x0000000a04001986 */ /* 0x0001e2000c101504 */
[----:B------:R-:W-:-:S03]  /*8ef00*/  ISETP.LT.AND P3, PT, R42, c[0x0][0x178], !P2 ;  /* 0x00005e002a007a0c */ /* 0x000fc60005761270 */
[----:B------:R1:W-:Y:S01]  /*8ef10*/  @P4 STG.E.U16 [R6.64], R15 ;  /* 0x0000000f06004986 */ /* 0x0003e2000c101504 */
[----:B0-----:R-:W-:Y:S01]  /*8ef20*/  IMAD.WIDE R4, R0, 0x2, R56 ;  /* 0x0000000200047825 */ /* 0x001fe200078e0238 */
[----:B------:R-:W-:-:S03]  /*8ef30*/  ISETP.LT.AND P4, PT, R41, c[0x0][0x178], !P2 ;  /* 0x00005e0029007a0c */ /* 0x000fc60005781270 */
[----:B-1----:R-:W-:Y:S01]  /*8ef40*/  IMAD.WIDE R6, R0, 0x2, R2 ;  /* 0x0000000200067825 */ /* 0x002fe200078e0202 */
[----:B------:R-:W-:Y:S02]  /*8ef50*/  PRMT R15, R58, 0x7632, R15 ;  /* 0x000076323a0f7816 */ /* 0x000fe4000000000f */
[----:B------:R-:W-:Y:S02]  /*8ef60*/  PRMT R13, R11, 0x7632, R13 ;  /* 0x000076320b0d7816 */ /* 0x000fe4000000000d */
[----:B--2---:R-:W-:Y:S02]  /*8ef70*/  PRMT R12, R60, 0x7632, R12 ;  /* 0x000076323c0c7816 */ /* 0x004fe4000000000c */
[----:B----4-:R-:W-:Y:S02]  /*8ef80*/  PRMT R14, R61, 0x7632, R14 ;  /* 0x000076323d0e7816 */ /* 0x010fe4000000000e */
[----:B------:R-:W-:Y:S01]  /*8ef90*/  PRMT R10, R59, 0x7632, R10 ;  /* 0x000076323b0a7816 */ /* 0x000fe2000000000a */
[----:B---3--:R0:W-:Y:S01]  /*8efa0*/  @P5 STG.E.U16 [R4.64], R9 ;  /* 0x0000000904005986 */ /* 0x0081e2000c101504 */
[----:B------:R-:W-:Y:S01]  /*8efb0*/  ISETP.LT.AND P5, PT, R39, c[0x0][0x178], !P2 ;  /* 0x00005e0027007a0c */ /* 0x000fe200057a1270 */
[----:B0-----:R-:W-:-:S05]  /*8efc0*/  IMAD.WIDE R4, R0, 0x2, R54 ;  /* 0x0000000200047825 */ /* 0x001fca00078e0236 */
[----:B------:R0:W-:Y:S01]  /*8efd0*/  @P6 STG.E.U16 [R4.64], R58 ;  /* 0x0000003a04006986 */ /* 0x0001e2000c101504 */
[----:B------:R-:W-:-:S03]  /*8efe0*/  ISETP.LT.AND P6, PT, R40, c[0x0][0x178], !P2 ;  /* 0x00005e0028007a0c */ /* 0x000fc600057c1270 */
[----:B------:R1:W-:Y:S01]  /*8eff0*/  @P3 STG.E.U16 [R6.64], R60 ;  /* 0x0000003c06003986 */ /* 0x0003e2000c101504 */
[----:B------:R-:W-:Y:S02]  /*8f000*/  ISETP.LT.AND P3, PT, R46, c[0x0][0x178], !P2 ;  /* 0x00005e002e007a0c */ /* 0x000fe40005761270 */
[----:B------:R-:W-:Y:S02]  /*8f010*/  ISETP.LT.AND P2, PT, R47, c[0x0][0x178], !P2 ;  /* 0x00005e002f007a0c */ /* 0x000fe40005741270 */
[----:B------:R-:W-:Y:S01]  /*8f020*/  ISETP.GE.AND P1, PT, R8, c[0x0][0x17c], PT ;  /* 0x00005f0008007a0c */ /* 0x000fe20003f26270 */
[C---:B0-----:R-:W-:Y:S01]  /*8f030*/  IMAD.WIDE R4, R0.reuse, 0x2, R52 ;  /* 0x0000000200047825 */ /* 0x041fe200078e0234 */
[----:B------:R-:W-:Y:S01]  /*8f040*/  PRMT R17, R9, 0x7632, R17 ;  /* 0x0000763209117816 */ /* 0x000fe20000000011 */
[----:B------:R-:W2:Y:S02]  /*8f050*/  LDL.LU R58, [R1+0x56c] ;  /* 0x00056c00013a7983 */ /* 0x000ea40000300800 */
[----:B-1----:R-:W-:-:S02]  /*8f060*/  IMAD.WIDE R6, R0, 0x2, R50 ;  /* 0x0000000200067825 */ /* 0x002fc400078e0232 */
[----:B------:R0:W-:Y:S02]  /*8f070*/  @P5 STG.E.U16 [R4.64], R61 ;  /* 0x0000003d04005986 */ /* 0x0001e4000c101504 */
[C---:B------:R-:W-:Y:S02]  /*8f080*/  IMAD.WIDE R8, R0.reuse, 0x2, R48 ;  /* 0x0000000200087825 */ /* 0x040fe400078e0230 */
[----:B------:R1:W-:Y:S01]  /*8f090*/  @P4 STG.E.U16 [R6.64], R59 ;  /* 0x0000003b06004986 */ /* 0x0003e2000c101504 */
[----:B------:R-:W-:Y:S02]  /*8f0a0*/  ISETP.LT.AND P4, PT, R35, c[0x0][0x178], !P1 ;  /* 0x00005e0023007a0c */ /* 0x000fe40004f81270 */
[----:B------:R-:W-:Y:S01]  /*8f0b0*/  ISETP.LT.AND P5, PT, R43, c[0x0][0x178], !P1 ;  /* 0x00005e002b007a0c */ /* 0x000fe20004fa1270 */
[----:B------:R-:W-:Y:S01]  /*8f0c0*/  @P6 STG.E.U16 [R8.64], R29 ;  /* 0x0000001d08006986 */ /* 0x000fe2000c101504 */
[----:B0-----:R-:W-:Y:S01]  /*8f0d0*/  IMAD.WIDE R4, R0, 0x2, R26 ;  /* 0x0000000200047825 */ /* 0x001fe200078e021a */
[----:B------:R-:W-:-:S02]  /*8f0e0*/  PRMT R16, R29, 0x7632, R16 ;  /* 0x000076321d107816 */ /* 0x000fc40000000010 */
[----:B------:R-:W3:Y:S01]  /*8f0f0*/  LDL.LU R60, [R1+0x55c] ;  /* 0x00055c00013c7983 */ /* 0x000ee20000300800 */
[C---:B-1----:R-:W-:Y:S01]  /*8f100*/  IMAD.WIDE R6, R0.reuse, 0x2, R24 ;  /* 0x0000000200067825 */ /* 0x042fe200078e0218 */
[----:B------:R-:W-:Y:S02]  /*8f110*/  IADD3 R0, R0, c[0x0][0x198], RZ ;  /* 0x0000660000007a10 */ /* 0x000fe40007ffe0ff */
[----:B------:R0:W-:Y:S01]  /*8f120*/  @P2 STG.E.U16 [R4.64], R11 ;  /* 0x0000000b04002986 */ /* 0x0001e2000c101504 */
[----:B------:R-:W-:-:S03]  /*8f130*/  ISETP.LT.AND P6, PT, R42, c[0x0][0x178], !P1 ;  /* 0x00005e002a007a0c */ /* 0x000fc60004fc1270 */
[----:B------:R1:W-:Y:S01]  /*8f140*/  @P3 STG.E.U16 [R6.64], R19 ;  /* 0x0000001306003986 */ /* 0x0003e2000c101504 */
[----:B------:R-:W-:Y:S02]  /*8f150*/  ISETP.LT.AND P3, PT, R39, c[0x0][0x178], !P1 ;  /* 0x00005e0027007a0c */ /* 0x000fe40004f61270 */
[----:B------:R-:W-:Y:S01]  /*8f160*/  ISETP.LT.AND P2, PT, R41, c[0x0][0x178], !P1 ;  /* 0x00005e0029007a0c */ /* 0x000fe20004f41270 */
[----:B------:R-:W4:Y:S01]  /*8f170*/  LDL.LU R61, [R1+0x54c] ;  /* 0x00054c00013d7983 */ /* 0x000f220000300800 */
[----:B0-----:R-:W-:-:S03]  /*8f180*/  IMAD.WIDE R4, R0, 0x2, R56 ;  /* 0x0000000200047825 */ /* 0x001fc600078e0238 */
[----:B------:R-:W2:Y:S01]  /*8f190*/  LDL.LU R59, [R1+0x5c] ;  /* 0x00005c00013b7983 */ /* 0x000ea20000300800 */
[----:B-1----:R-:W-:-:S03]  /*8f1a0*/  IMAD.WIDE R6, R0, 0x2, R54 ;  /* 0x0000000200067825 */ /* 0x002fc600078e0236 */
[----:B------:R0:W-:Y:S01]  /*8f1b0*/  @P4 STG.E.U16 [R4.64], R17 ;  /* 0x0000001104004986 */ /* 0x0001e2000c101504 */
[----:B------:R-:W-:Y:S01]  /*8f1c0*/  ISETP.LT.AND P4, PT, R40, c[0x0][0x178], !P1 ;  /* 0x00005e0028007a0c */ /* 0x000fe20004f81270 */
[----:B------:R-:W-:Y:S02]  /*8f1d0*/  IMAD.WIDE R8, R0, 0x2, R2 ;  /* 0x0000000200087825 */ /* 0x000fe400078e0202 */
[----:B------:R1:W-:Y:S01]  /*8f1e0*/  @P5 STG.E.U16 [R6.64], R15 ;  /* 0x0000000f06005986 */ /* 0x0003e2000c101504 */
[----:B------:R-:W-:Y:S02]  /*8f1f0*/  ISETP.LT.AND P5, PT, R47, c[0x0][0x178], !P1 ;  /* 0x00005e002f007a0c */ /* 0x000fe40004fa1270 */
[----:B------:R-:W-:Y:S01]  /*8f200*/  ISETP.LT.AND P1, PT, R46, c[0x0][0x178], !P1 ;  /* 0x00005e002e007a0c */ /* 0x000fe20004f21270 */
[----:B------:R1:W-:Y:S01]  /*8f210*/  @P6 STG.E.U16 [R8.64], R12 ;  /* 0x0000000c08006986 */ /* 0x0003e2000c101504 */
[----:B0-----:R-:W-:Y:S01]  /*8f220*/  IMAD.WIDE R4, R0, 0x2, R52 ;  /* 0x0000000200047825 */ /* 0x001fe200078e0234 */
[----:B------:R-:W-:-:S02]  /*8f230*/  PRMT R19, R19, 0x7632, R19 ;  /* 0x0000763213137816 */ /* 0x000fc40000000013 */
[----:B------:R-:W2:Y:S01]  /*8f240*/  LDL.LU R29, [R1+0x4c] ;  /* 0x00004c00011d7983 */ /* 0x000ea20000300800 */
[----:B-1----:R-:W-:-:S03]  /*8f250*/  IMAD.WIDE R6, R0, 0x2, R50 ;  /* 0x0000000200067825 */ /* 0x002fc600078e0232 */
[----:B------:R0:W-:Y:S04]  /*8f260*/  @P3 STG.E.U16 [R4.64], R14 ;  /* 0x0000000e04003986 */ /* 0x0001e8000c101504 */
[----:B------:R1:W-:Y:S01]  /*8f270*/  @P2 STG.E.U16 [R6.64], R10 ;  /* 0x0000000a06002986 */ /* 0x0003e2000c101504 */
[C---:B------:R-:W-:Y:S01]  /*8f280*/  IMAD.WIDE R8, R0.reuse, 0x2, R24 ;  /* 0x0000000200087825 */ /* 0x040fe200078e0218 */
[----:B------:R-:W-:-:S03]  /*8f290*/  IADD3 R12, R0, c[0x0][0x198], RZ ;  /* 0x00006600000c7a10 */ /* 0x000fc60007ffe0ff */
[----:B0-----:R-:W-:-:S04]  /*8f2a0*/  IMAD.WIDE R4, R0, 0x2, R26 ;  /* 0x0000000200047825 */ /* 0x001fc800078e021a */
[----:B-1----:R-:W-:Y:S02]  /*8f2b0*/  IMAD.WIDE R6, R0, 0x2, R48 ;  /* 0x0000000200067825 */ /* 0x002fe400078e0230 */
[----:B------:R-:W2:Y:S04]  /*8f2c0*/  LDL.LU R0, [R1+0x57c] ;  /* 0x00057c0001007983 */ /* 0x000ea80000300800 */
[----:B------:R-:W-:Y:S04]  /*8f2d0*/  @P4 STG.E.U16 [R6.64], R16 ;  /* 0x0000001006004986 */ /* 0x000fe8000c101504 */
[----:B------:R-:W-:Y:S04]  /*8f2e0*/  @P5 STG.E.U16 [R4.64], R13 ;  /* 0x0000000d04005986 */ /* 0x000fe8000c101504 */
[----:B------:R0:W-:Y:S04]  /*8f2f0*/  @P1 STG.E.U16 [R8.64], R19 ;  /* 0x0000001308001986 */ /* 0x0001e8000c101504 */
[----:B0-----:R-:W2:Y:S04]  /*8f300*/  LDL.LU R8, [R1+0x3134] ;  /* 0x0031340001087983 */ /* 0x001ea80000300800 */
[----:B------:R-:W2:Y:S04]  /*8f310*/  LDL.LU R9, [R1+0x3138] ;  /* 0x0031380001097983 */ /* 0x000ea80000300800 */
[----:B------:R-:W2:Y:S01]  /*8f320*/  LDL.LU R19, [R1+0x6cc] ;  /* 0x0006cc0001137983 */ /* 0x000ea20000300800 */
[----:B------:R-:W-:-:S02]  /*8f330*/  ISETP.LT.AND P6, PT, R35, c[0x0][0x178], !P0 ;  /* 0x00005e0023007a0c */ /* 0x000fc400047c1270 */
[----:B------:R-:W-:Y:S02]  /*8f340*/  ISETP.LT.AND P2, PT, R43, c[0x0][0x178], !P0 ;  /* 0x00005e002b007a0c */ /* 0x000fe40004741270 */
[----:B------:R-:W-:Y:S01]  /*8f350*/  ISETP.LT.AND P3, PT, R42, c[0x0][0x178], !P0 ;  /* 0x00005e002a007a0c */ /* 0x000fe20004761270 */
[----:B------:R-:W-:Y:S01]  /*8f360*/  IMAD.WIDE R10, R12, 0x2, R56 ;  /* 0x000000020c0a7825 */ /* 0x000fe200078e0238 */
[----:B------:R-:W-:-:S03]  /*8f370*/  ISETP.LT.AND P5, PT, R39, c[0x0][0x178], !P0 ;  /* 0x00005e0027007a0c */ /* 0x000fc600047a1270 */
[----:B------:R-:W-:-:S04]  /*8f380*/  IMAD.WIDE R4, R12, 0x2, R54 ;  /* 0x000000020c047825 */ /* 0x000fc800078e0236 */
[C---:B------:R-:W-:Y:S01]  /*8f390*/  IMAD.WIDE R6, R12.reuse, 0x2, R2 ;  /* 0x000000020c067825 */ /* 0x040fe200078e0202 */
[----:B--2---:R-:W-:Y:S04]  /*8f3a0*/  @P6 STG.E.U16 [R10.64], R19 ;  /* 0x000000130a006986 */ /* 0x004fe8000c101504 */
[----:B------:R0:W-:Y:S04]  /*8f3b0*/  @P2 STG.E.U16 [R4.64], R0 ;  /* 0x0000000004002986 */ /* 0x0001e8000c101504 */
[----:B------:R-:W-:Y:S01]  /*8f3c0*/  @P3 STG.E.U16 [R6.64], R58 ;  /* 0x0000003a06003986 */ /* 0x000fe2000c101504 */
[----:B0-----:R-:W-:-:S05]  /*8f3d0*/  IMAD.WIDE R4, R12, 0x2, R52 ;  /* 0x000000020c047825 */ /* 0x001fca00078e0234 */
[----:B---3--:R0:W-:Y:S04]  /*8f3e0*/  @P5 STG.E.U16 [R4.64], R60 ;  /* 0x0000003c04005986 */ /* 0x0081e8000c101504 */
[----:B0-----:R-:W2:Y:S01]  /*8f3f0*/  LDL.LU R5, [R1+0x313c] ;  /* 0x00313c0001057983 */ /* 0x001ea20000300800 */
[----:B------:R-:W-:Y:S02]  /*8f400*/  ISETP.LT.AND P4, PT, R41, c[0x0][0x178], !P0 ;  /* 0x00005e0029007a0c */ /* 0x000fe40004781270 */
[----:B------:R-:W-:Y:S02]  /*8f410*/  ISETP.LT.AND P6, PT, R40, c[0x0][0x178], !P0 ;  /* 0x00005e0028007a0c */ /* 0x000fe400047c1270 */
[----:B------:R-:W-:Y:S01]  /*8f420*/  ISETP.LT.AND P3, PT, R47, c[0x0][0x178], !P0 ;  /* 0x00005e002f007a0c */ /* 0x000fe20004761270 */
[----:B------:R-:W-:Y:S01]  /*8f430*/  IMAD.WIDE R6, R12, 0x2, R50 ;  /* 0x000000020c067825 */ /* 0x000fe200078e0232 */
[----:B------:R-:W-:-:S02]  /*8f440*/  ISETP.GE.AND P1, PT, R8, c[0x0][0x17c], PT ;  /* 0x00005f0008007a0c */ /* 0x000fc40003f26270 */
[----:B------:R-:W-:Y:S01]  /*8f450*/  ISETP.GE.AND P2, PT, R9, c[0x0][0x17c], PT ;  /* 0x00005f0009007a0c */ /* 0x000fe20003f46270 */
[----:B------:R-:W-:Y:S01]  /*8f460*/  IMAD.WIDE R8, R12, 0x2, R48 ;  /* 0x000000020c087825 */ /* 0x000fe200078e0230 */
[----:B------:R-:W-:-:S03]  /*8f470*/  ISETP.LT.AND P0, PT, R46, c[0x0][0x178], !P0 ;  /* 0x00005e002e007a0c */ /* 0x000fc60004701270 */
[----:B----4-:R0:W-:Y:S01]  /*8f480*/  @P4 STG.E.U16 [R6.64], R61 ;  /* 0x0000003d06004986 */ /* 0x0101e2000c101504 */
[----:B------:R-:W-:-:S03]  /*8f490*/  PRMT R11, R0, 0x7632, R11 ;  /* 0x00007632000b7816 */ /* 0x000fc6000000000b */
[----:B------:R1:W-:Y:S01]  /*8f4a0*/  @P6 STG.E.U16 [R8.64], R59 ;  /* 0x0000003b08006986 */ /* 0x0003e2000c101504 */
[----:B------:R-:W-:Y:S02]  /*8f4b0*/  IADD3 R0, R12, c[0x0][0x198], RZ ;  /* 0x000066000c007a10 */ /* 0x000fe40007ffe0ff */
[----:B------:R-:W-:Y:S02]  /*8f4c0*/  PRMT R13, R19, 0x7632, R13 ;  /* 0x00007632130d7816 */ /* 0x000fe4000000000d */
[----:B------:R-:W-:Y:S01]  /*8f4d0*/  PRMT R10, R58, 0x7632, R10 ;  /* 0x000076323a0a7816 */ /* 0x000fe2000000000a */
[----:B------:R-:W3:Y:S01]  /*8f4e0*/  LDL.LU R19, [R1+0x78c] ;  /* 0x00078c0001137983 */ /* 0x000ee20000300800 */
[----:B0-----:R-:W-:Y:S01]  /*8f4f0*/  IMAD.WIDE R6, R0, 0x2, R56 ;  /* 0x0000000200067825 */ /* 0x001fe200078e0238 */
[----:B------:R-:W-:Y:S02]  /*8f500*/  PRMT R15, R60, 0x7632, R15 ;  /* 0x000076323c0f7816 */ /* 0x000fe4000000000f */
[----:B------:R-:W4:Y:S01]  /*8f510*/  LDL.LU R58, [R1+0x77c] ;  /* 0x00077c00013a7983 */ /* 0x000f220000300800 */
[----:B-1----:R-:W-:Y:S01]  /*8f520*/  IMAD.WIDE R8, R0, 0x2, R54 ;  /* 0x0000000200087825 */ /* 0x002fe200078e0236 */
[----:B------:R-:W-:-:S02]  /*8f530*/  PRMT R14, R61, 0x7632, R14 ;  /* 0x000076323d0e7816 */ /* 0x000fc4000000000e */
[----:B------:R-:W3:Y:S04]  /*8f540*/  LDL.LU R60, [R1+0x76c] ;  /* 0x00076c00013c7983 */ /* 0x000ee80000300800 */
[----:B------:R-:W3:Y:S01]  /*8f550*/  LDL.LU R61, [R1+0x8c] ;  /* 0x00008c00013d7983 */ /* 0x000ee20000300800 */
[----:B--2---:R-:W-:Y:S01]  /*8f560*/  ISETP.GE.AND P5, PT, R5, c[0x0][0x17c], PT ;  /* 0x00005f0005007a0c */ /* 0x004fe20003fa6270 */
[----:B------:R-:W-:-:S03]  /*8f570*/  IMAD.WIDE R4, R12, 0x2, R26 ;  /* 0x000000020c047825 */ /* 0x000fc600078e021a */
[----:B------:R-:W-:Y:S02]  /*8f580*/  ISETP.LT.AND P6, PT, R35, c[0x0][0x178], !P5 ;  /* 0x00005e0023007a0c */ /* 0x000fe40006fc1270 */
[----:B------:R-:W-:Y:S01]  /*8f590*/  ISETP.LT.AND P4, PT, R43, c[0x0][0x178], !P5 ;  /* 0x00005e002b007a0c */ /* 0x000fe20006f81270 */
[----:B------:R0:W-:Y:S01]  /*8f5a0*/  @P3 STG.E.U16 [R4.64], R29 ;  /* 0x0000001d04003986 */ /* 0x0001e2000c101504 */
[----:B------:R-:W-:Y:S01]  /*8f5b0*/  ISETP.LT.AND P3, PT, R42, c[0x0][0x178], !P5 ;  /* 0x00005e002a007a0c */ /* 0x000fe20006f61270 */
[----:B0-----:R-:W-:-:S05]  /*8f5c0*/  IMAD.WIDE R4, R12, 0x2, R24 ;  /* 0x000000020c047825 */ /* 0x001fca00078e0218 */
[----:B------:R0:W-:Y:S01]  /*8f5d0*/  @P0 STG.E.U16 [R4.64], R23 ;  /* 0x0000001704000986 */ /* 0x0001e2000c101504 */
[----:B------:R-:W-:-:S03]  /*8f5e0*/  ISETP.LT.AND P0, PT, R39, c[0x0][0x178], !P5 ;  /* 0x00005e0027007a0c */ /* 0x000fc60006f01270 */
[----:B------:R1:W-:Y:S01]  /*8f5f0*/  @P6 STG.E.U16 [R6.64], R13 ;  /* 0x0000000d06006986 */ /* 0x0003e2000c101504 */
[----:B------:R-:W-:-:S03]  /*8f600*/  ISETP.LT.AND P6, PT, R40, c[0x0][0x178], !P5 ;  /* 0x00005e0028007a0c */ /* 0x000fc60006fc1270 */
[----:B------:R2:W-:Y:S01]  /*8f610*/  @P4 STG.E.U16 [R8.64], R11 ;  /* 0x0000000b08004986 */ /* 0x0005e2000c101504 */
[----:B------:R-:W-:Y:S01]  /*8f620*/  ISETP.LT.AND P4, PT, R41, c[0x0][0x178], !P5 ;  /* 0x00005e0029007a0c */ /* 0x000fe20006f81270 */
[----:B0-----:R-:W-:-:S05]  /*8f630*/  IMAD.WIDE R4, R0, 0x2, R2 ;  /* 0x0000000200047825 */ /* 0x001fca00078e0202 */
[----:B------:R0:W-:Y:S01]  /*8f640*/  @P3 STG.E.U16 [R4.64], R10 ;  /* 0x0000000a04003986 */ /* 0x0001e2000c101504 */
[----:B------:R-:W-:Y:S01]  /*8f650*/  ISETP.LT.AND P3, PT, R47, c[0x0][0x178], !P5 ;  /* 0x00005e002f007a0c */ /* 0x000fe20006f61270 */
[C---:B-1----:R-:W-:Y:S01]  /*8f660*/  IMAD.WIDE R6, R0.reuse, 0x2, R50 ;  /* 0x0000000200067825 */ /* 0x042fe200078e0232 */
[----:B--2---:R-:W-:Y:S02]  /*8f670*/  PRMT R11, R59, 0x7632, R11 ;  /* 0x000076323b0b7816 */ /* 0x004fe4000000000b */
[----:B------:R-:W-:Y:S01]  /*8f680*/  PRMT R13, R29, 0x7632, R13 ;  /* 0x000076321d0d7816 */ /* 0x000fe2000000000d */
[----:B------:R-:W-:Y:S01]  /*8f690*/  IMAD.WIDE R8, R0, 0x2, R48 ;  /* 0x0000000200087825 */ /* 0x000fe200078e0230 */
[----:B------:R-:W2:Y:S01]  /*8f6a0*/  LDL.LU R59, [R1+0x7c] ;  /* 0x00007c00013b7983 */ /* 0x000ea20000300800 */
[----:B------:R-:W-:-:S03]  /*8f6b0*/  PRMT R12, R23, 0x7632, R12 ;  /* 0x00007632170c7816 */ /* 0x000fc6000000000c */
[----:B------:R-:W2:Y:S01]  /*8f6c0*/  LDL.LU R29, [R1+0x6c] ;  /* 0x00006c00011d7983 */ /* 0x000ea20000300800 */
[C---:B0-----:R-:W-:Y:S01]  /*8f6d0*/  IMAD.WIDE R4, R0.reuse, 0x2, R52 ;  /* 0x0000000200047825 */ /* 0x041fe200078e0234 */
[C---:B------:R-:W-:Y:S02]  /*8f6e0*/  IADD3 R10, R0.reuse, c[0x0][0x198], RZ ;  /* 0x00006600000a7a10 */ /* 0x040fe40007ffe0ff */
[----:B------:R-:W2:Y:S04]  /*8f6f0*/  LDL.LU R23, [R1+0x79c] ;  /* 0x00079c0001177983 */ /* 0x000ea80000300800 */
[----:B------:R0:W-:Y:S04]  /*8f700*/  @P0 STG.E.U16 [R4.64], R15 ;  /* 0x0000000f04000986 */ /* 0x0001e8000c101504 */
[----:B------:R1:W-:Y:S04]  /*8f710*/  @P4 STG.E.U16 [R6.64], R14 ;  /* 0x0000000e06004986 */ /* 0x0003e8000c101504 */
[----:B------:R-:W-:Y:S01]  /*8f720*/  @P6 STG.E.U16 [R8.64], R11 ;  /* 0x0000000b08006986 */ /* 0x000fe2000c101504 */
[----:B0-----:R-:W-:-:S04]  /*8f730*/  IMAD.WIDE R4, R0, 0x2, R26 ;  /* 0x0000000200047825 */ /* 0x001fc800078e021a */
[----:B-1----:R-:W-:Y:S01]  /*8f740*/  IMAD.WIDE R6, R0, 0x2, R24 ;  /* 0x0000000200067825 */ /* 0x002fe200078e0218 */
[----:B------:R0:W-:Y:S04]  /*8f750*/  @P3 STG.E.U16 [R4.64], R13 ;  /* 0x0000000d04003986 */ /* 0x0001e8000c101504 */
[----:B------:R-:W2:Y:S04]  /*8f760*/  LDL.LU R0, [R1+0x7ac] ;  /* 0x0007ac0001007983 */ /* 0x000ea80000300800 */
[----:B0-----:R-:W2:Y:S01]  /*8f770*/  LDL.LU R5, [R1+0x3140] ;  /* 0x0031400001057983 */ /* 0x001ea20000300800 */
[----:B------:R-:W-:-:S02]  /*8f780*/  ISETP.LT.AND P5, PT, R46, c[0x0][0x178], !P5 ;  /* 0x00005e002e007a0c */ /* 0x000fc40006fa1270 */
[----:B------:R-:W-:Y:S01]  /*8f790*/  ISETP.LT.AND P0, PT, R35, c[0x0][0x178], !P2 ;  /* 0x00005e0023007a0c */ /* 0x000fe20005701270 */
[----:B------:R-:W-:Y:S01]  /*8f7a0*/  IMAD.WIDE R8, R10, 0x2, R56 ;  /* 0x000000020a087825 */ /* 0x000fe200078e0238 */
[----:B------:R-:W-:Y:S02]  /*8f7b0*/  ISETP.LT.AND P6, PT, R43, c[0x0][0x178], !P2 ;  /* 0x00005e002b007a0c */ /* 0x000fe400057c1270 */
[----:B------:R-:W-:-:S07]  /*8f7c0*/  ISETP.LT.AND P4, PT, R42, c[0x0][0x178], !P2 ;  /* 0x00005e002a007a0c */ /* 0x000fce0005781270 */
[----:B------:R0:W-:Y:S01]  /*8f7d0*/  @P5 STG.E.U16 [R6.64], R12 ;  /* 0x0000000c06005986 */ /* 0x0001e2000c101504 */
[----:B------:R-:W-:Y:S02]  /*8f7e0*/  ISETP.LT.AND P5, PT, R41, c[0x0][0x178], !P2 ;  /* 0x00005e0029007a0c */ /* 0x000fe400057a1270 */
[----:B---3--:R-:W-:Y:S01]  /*8f7f0*/  PRMT R16, R19, 0x7632, R16 ;  /* 0x0000763213107816 */ /* 0x008fe20000000010 */
[----:B0-----:R-:W-:Y:S01]  /*8f800*/  IMAD.WIDE R6, R10, 0x2, R2 ;  /* 0x000000020a067825 */ /* 0x001fe200078e0202 */
[----:B----4-:R-:W-:Y:S02]  /*8f810*/  PRMT R13, R58, 0x7632, R13 ;  /* 0x000076323a0d7816 */ /* 0x010fe4000000000d */
[----:B------:R-:W-:Y:S02]  /*8f820*/  PRMT R12, R60, 0x7632, R12 ;  /* 0x000076323c0c7816 */ /* 0x000fe4000000000c */
[----:B--2---:R-:W-:Y:S01]  /*8f830*/  PRMT R11, R23, 0x7632, R11 ;  /* 0x00007632170b7816 */ /* 0x004fe2000000000b */
[----:B------:R-:W-:Y:S01]  /*8f840*/  @P0 STG.E.U16 [R8.64], R0 ;  /* 0x0000000008000986 */ /* 0x000fe2000c101504 */
[----:B------:R-:W-:-:S02]  /*8f850*/  ISETP.LT.AND P0, PT, R39, c[0x0][0x178], !P2 ;  /* 0x00005e0027007a0c */ /* 0x000fc40005701270 */
[----:B------:R-:W-:Y:S01]  /*8f860*/  ISETP.GE.AND P3, PT, R5, c[0x0][0x17c], PT ;  /* 0x00005f0005007a0c */ /* 0x000fe20003f66270 */
[----:B------:R-:W-:-:S05]  /*8f870*/  IMAD.WIDE R4, R10, 0x2, R54 ;  /* 0x000000020a047825 */ /* 0x000fca00078e0236 */
[----:B------:R0:W-:Y:S04]  /*8f880*/  @P6 STG.E.U16 [R4.64], R23 ;  /* 0x0000001704006986 */ /* 0x0001e8000c101504 */
[----:B------:R1:W-:Y:S01]  /*8f890*/  @P4 STG.E.U16 [R6.64], R19 ;  /* 0x0000001306004986 */ /* 0x0003e2000c101504 */
[----:B0-----:R-:W-:-:S04]  /*8f8a0*/  IMAD.WIDE R4, R10, 0x2, R52 ;  /* 0x000000020a047825 */ /* 0x001fc800078e0234 */
[----:B-1----:R-:W-:Y:S01]  /*8f8b0*/  IMAD.WIDE R6, R10, 0x2, R50 ;  /* 0x000000020a067825 */ /* 0x002fe200078e0232 */
[----:B------:R0:W-:Y:S04]  /*8f8c0*/  @P0 STG.E.U16 [R4.64], R58 ;  /* 0x0000003a04000986 */ /* 0x0001e8000c101504 */
[----:B------:R-:W2:Y:S04]  /*8f8d0*/  LDL.LU R19, [R1+0xf0] ;  /* 0x0000f00001137983 */ /* 0x000ea80000300800 */
[----:B------:R1:W-:Y:S04]  /*8f8e0*/  @P5 STG.E.U16 [R6.64], R60 ;  /* 0x0000003c06005986 */ /* 0x0003e8000c101504 */
[----:B0-----:R-:W3:Y:S04]  /*8f8f0*/  LDL.LU R58, [R1+0xe0] ;  /* 0x0000e000013a7983 */ /* 0x001ee80000300800 */
[----:B-1----:R-:W4:Y:S04]  /*8f900*/  LDL.LU R60, [R1+0xc0] ;  /* 0x0000c000013c7983 */ /* 0x002f280000300800 */
[----:B------:R-:W2:Y:S01]  /*8f910*/  LDL.LU R23, [R1+0x3144] ;  /* 0x0031440001177983 */ /* 0x000ea20000300800 */
[----:B------:R-:W-:-:S02]  /*8f920*/  ISETP.LT.AND P6, PT, R46, c[0x0][0x178], !P2 ;  /* 0x00005e002e007a0c */ /* 0x000fc400057c1270 */
[----:B------:R-:W-:Y:S02]  /*8f930*/  ISETP.LT.AND P4, PT, R40, c[0x0][0x178], !P2 ;  /* 0x00005e0028007a0c */ /* 0x000fe40005781270 */
[----:B------:R-:W-:Y:S01]  /*8f940*/  ISETP.LT.AND P2, PT, R47, c[0x0][0x178], !P2 ;  /* 0x00005e002f007a0c */ /* 0x000fe20005741270 */
[C---:B------:R-:W-:Y:S01]  /*8f950*/  IMAD.WIDE R4, R10.reuse, 0x2, R48 ;  /* 0x000000020a047825 */ /* 0x040fe200078e0230 */
[----:B------:R-:W-:Y:S02]  /*8f960*/  ISETP.LT.AND P5, PT, R35, c[0x0][0x178], !P3 ;  /* 0x00005e0023007a0c */ /* 0x000fe40005fa1270 */
[----:B------:R-:W-:Y:S01]  /*8f970*/  ISETP.LT.AND P0, PT, R43, c[0x0][0x178], !P3 ;  /* 0x00005e002b007a0c */ /* 0x000fe20005f01270 */
[----:B------:R-:W-:Y:S01]  /*8f980*/  IMAD.WIDE R6, R10, 0x2, R26 ;  /* 0x000000020a067825 */ /* 0x000fe200078e021a */
[----:B------:R-:W-:-:S03]  /*8f990*/  PRMT R15, R0, 0x7632, R15 ;  /* 0x00007632000f7816 */ /* 0x000fc6000000000f */
[C---:B------:R-:W-:Y:S01]  /*8f9a0*/  IMAD.WIDE R8, R10.reuse, 0x2, R24 ;  /* 0x000000020a087825 */ /* 0x040fe200078e0218 */
[----:B------:R-:W-:Y:S01]  /*8f9b0*/  IADD3 R0, R10, c[0x0][0x198], RZ ;  /* 0x000066000a007a10 */ /* 0x000fe20007ffe0ff */
[----:B------:R0:W-:Y:S01]  /*8f9c0*/  @P4 STG.E.U16 [R4.64], R61 ;  /* 0x0000003d04004986 */ /* 0x0001e2000c101504 */
[----:B------:R-:W-:-:S03]  /*8f9d0*/  ISETP.LT.AND P4, PT, R41, c[0x0][0x178], !P3 ;  /* 0x00005e0029007a0c */ /* 0x000fc60005f81270 */
[----:B------:R1:W-:Y:S01]  /*8f9e0*/  @P2 STG.E.U16 [R6.64], R59 ;  /* 0x0000003b06002986 */ /* 0x0003e2000c101504 */
[----:B------:R-:W-:-:S03]  /*8f9f0*/  ISETP.LT.AND P2, PT, R42, c[0x0][0x178], !P3 ;  /* 0x00005e002a007a0c */ /* 0x000fc60005f41270 */
[----:B------:R1:W-:Y:S01]  /*8fa00*/  @P6 STG.E.U16 [R8.64], R29 ;  /* 0x0000001d08006986 */ /* 0x0003e2000c101504 */
[----:B------:R-:W-:Y:S01]  /*8fa10*/  ISETP.LT.AND P6, PT, R39, c[0x0][0x178], !P3 ;  /* 0x00005e0027007a0c */ /* 0x000fe20005fc1270 */
[----:B0-----:R-:W-:-:S04]  /*8fa20*/  IMAD.WIDE R4, R0, 0x2, R56 ;  /* 0x0000000200047825 */ /* 0x001fc800078e0238 */
[C---:B-1----:R-:W-:Y:S01]  /*8fa30*/  IMAD.WIDE R6, R0.reuse, 0x2, R54 ;  /* 0x0000000200067825 */ /* 0x042fe200078e0236 */
[----:B------:R0:W-:Y:S04]  /*8fa40*/  @P5 STG.E.U16 [R4.64], R15 ;  /* 0x0000000f04005986 */ /* 0x0001e8000c101504 */
[----:B------:R1:W-:Y:S01]  /*8fa50*/  @P0 STG.E.U16 [R6.64], R11 ;  /* 0x0000000b06000986 */ /* 0x0003e2000c101504 */
[C---:B------:R-:W-:Y:S01]  /*8fa60*/  IMAD.WIDE R8, R0.reuse, 0x2, R50 ;  /* 0x0000000200087825 */ /* 0x040fe200078e0232 */
[----:B------:R-:W-:Y:S02]  /*8fa70*/  PRMT R14, R61, 0x7632, R14 ;  /* 0x000076323d0e7816 */ /* 0x000fe4000000000e */
[----:B------:R-:W-:Y:S01]  /*8fa80*/  PRMT R10, R59, 0x7632, R10 ;  /* 0x000076323b0a7816 */ /* 0x000fe2000000000a */
[----:B------:R-:W4:Y:S01]  /*8fa90*/  LDL.LU R61, [R1+0xb0] ;  /* 0x0000b000013d7983 */ /* 0x000f220000300800 */
[----:B0-----:R-:W-:-:S03]  /*8faa0*/  IMAD.WIDE R4, R0, 0x2, R2 ;  /* 0x0000000200047825 */ /* 0x001fc600078e0202 */
[----:B------:R-:W4:Y:S01]  /*8fab0*/  LDL.LU R59, [R1+0xa0] ;  /* 0x0000a000013b7983 */ /* 0x000f220000300800 */
[----:B-1----:R-:W-:-:S03]  /*8fac0*/  IMAD.WIDE R6, R0, 0x2, R52 ;  /* 0x0000000200067825 */ /* 0x002fc600078e0234 */
[----:B------:R0:W-:Y:S01]  /*8fad0*/  @P2 STG.E.U16 [R4.64], R16 ;  /* 0x0000001004002986 */ /* 0x0001e2000c101504 */
[----:B------:R-:W-:-:S03]  /*8fae0*/  PRMT R11, R29, 0x7632, R11 ;  /* 0x000076321d0b7816 */ /* 0x000fc6000000000b */
[----:B------:R1:W-:Y:S04]  /*8faf0*/  @P6 STG.E.U16 [R6.64], R13 ;  /* 0x0000000d06006986 */ /* 0x0003e8000c101504 */
[----:B------:R1:W-:Y:S04]  /*8fb00*/  @P4 STG.E.U16 [R8.64], R12 ;  /* 0x0000000c08004986 */ /* 0x0003e8000c101504 */
[----:B------:R-:W4:Y:S01]  /*8fb10*/  LDL.LU R29, [R1+0x90] ;  /* 0x00009000011d7983 */ /* 0x000f220000300800 */
[----:B0-----:R-:W-:-:S04]  /*8fb20*/  IMAD.WIDE R4, R0, 0x2, R48 ;  /* 0x0000000200047825 */ /* 0x001fc800078e0230 */
[C---:B-1----:R-:W-:Y:S01]  /*8fb30*/  IMAD.WIDE R6, R0.reuse, 0x2, R26 ;  /* 0x0000000200067825 */ /* 0x042fe200078e021a */
[----:B------:R-:W-:-:S03]  /*8fb40*/  IADD3 R12, R0, c[0x0][0x198], RZ ;  /* 0x00006600000c7a10 */ /* 0x000fc60007ffe0ff */
[----:B------:R-:W-:Y:S02]  /*8fb50*/  IMAD.WIDE R8, R0, 0x2, R24 ;  /* 0x0000000200087825 */ /* 0x000fe400078e0218 */
[----:B------:R-:W4:Y:S01]  /*8fb60*/  LDL.LU R0, [R1+0x3148] ;  /* 0x0031480001007983 */ /* 0x000f220000300800 */
[----:B------:R-:W-:Y:S02]  /*8fb70*/  ISETP.LT.AND P5, PT, R40, c[0x0][0x178], !P3 ;  /* 0x00005e0028007a0c */ /* 0x000fe40005fa1270 */
[----:B------:R-:W-:-:S11]  /*8fb80*/  ISETP.LT.AND P0, PT, R47, c[0x0][0x178], !P3 ;  /* 0x00005e002f007a0c */ /* 0x000fd60005f01270 */
[----:B------:R-:W-:Y:S04]  /*8fb90*/  @P5 STG.E.U16 [R4.64], R14 ;  /* 0x0000000e04005986 */ /* 0x000fe8000c101504 */
[----:B------:R0:W-:Y:S01]  /*8fba0*/  @P0 STG.E.U16 [R6.64], R10 ;  /* 0x0000000a06000986 */ /* 0x0001e2000c101504 */
[----:B--2---:R-:W-:-:S03]  /*8fbb0*/  ISETP.GE.AND P0, PT, R23, c[0x0][0x17c], PT ;  /* 0x00005f0017007a0c */ /* 0x004fc60003f06270 */
[----:B------:R-:W2:Y:S01]  /*8fbc0*/  LDL.LU R23, [R1+0x314c] ;  /* 0x00314c0001177983 */ /* 0x000ea20000300800 */
[----:B------:R-:W-:Y:S02]  /*8fbd0*/  ISETP.LT.AND P3, PT, R46, c[0x0][0x178], !P3 ;  /* 0x00005e002e007a0c */ /* 0x000fe40005f61270 */
[----:B------:R-:W-:Y:S02]  /*8fbe0*/  ISETP.LT.AND P2, PT, R35, c[0x0][0x178], !P1 ;  /* 0x00005e0023007a0c */ /* 0x000fe40004f41270 */
[----:B------:R-:W-:Y:S02]  /*8fbf0*/  ISETP.LT.AND P4, PT, R43, c[0x0][0x178], !P1 ;  /* 0x00005e002b007a0c */ /* 0x000fe40004f81270 */
[----:B------:R-:W-:Y:S01]  /*8fc00*/  ISETP.LT.AND P5, PT, R42, c[0x0][0x178], !P1 ;  /* 0x00005e002a007a0c */ /* 0x000fe20004fa1270 */
[----:B0-----:R-:W-:Y:S01]  /*8fc10*/  IMAD.WIDE R6, R12, 0x2, R56 ;  /* 0x000000020c067825 */ /* 0x001fe200078e0238 */
[----:B------:R-:W-:-:S03]  /*8fc20*/  ISETP.LT.AND P6, PT, R41, c[0x0][0x178], !P1 ;  /* 0x00005e0029007a0c */ /* 0x000fc60004fc1270 */
[----:B------:R-:W-:Y:S02]  /*8fc30*/  IMAD.WIDE R4, R12, 0x2, R54 ;  /* 0x000000020c047825 */ /* 0x000fe400078e0236 */
[----:B------:R0:W-:Y:S01]  /*8fc40*/  @P3 STG.E.U16 [R8.64], R11 ;  /* 0x0000000b08003986 */ /* 0x0001e2000c101504 */
[----:B------:R-:W-:-:S03]  /*8fc50*/  ISETP.LT.AND P3, PT, R39, c[0x0][0x178], !P1 ;  /* 0x00005e0027007a0c */ /* 0x000fc60004f61270 */
[----:B------:R1:W-:Y:S01]  /*8fc60*/  @P2 STG.E.U16 [R6.64], R19 ;  /* 0x0000001306002986 */ /* 0x0003e2000c101504 */
[----:B------:R-:W-:-:S03]  /*8fc70*/  ISETP.LT.AND P2, PT, R40, c[0x0][0x178], !P1 ;  /* 0x00005e0028007a0c */ /* 0x000fc60004f41270 */
[----:B---3--:R3:W-:Y:S01]  /*8fc80*/  @P4 STG.E.U16 [R4.64], R58 ;  /* 0x0000003a04004986 */ /* 0x0087e2000c101504 */
[----:B0-----:R-:W-:-:S04]  /*8fc90*/  IMAD.WIDE R8, R12, 0x2, R2 ;  /* 0x000000020c087825 */ /* 0x001fc800078e0202 */
[C---:B-1----:R-:W-:Y:S01]  /*8fca0*/  IMAD.WIDE R6, R12.reuse, 0x2, R52 ;  /* 0x000000020c067825 */ /* 0x042fe200078e0234 */
[----:B----4-:R0:W-:Y:S01]  /*8fcb0*/  @P5 STG.E.U16 [R8.64], R60 ;  /* 0x0000003c08005986 */ /* 0x0101e2000c101504 */
[----:B------:R-:W-:Y:S02]  /*8fcc0*/  ISETP.LT.AND P5, PT, R47, c[0x0][0x178], !P1 ;  /* 0x00005e002f007a0c */ /* 0x000fe40004fa1270 */
[----:B---3--:R-:W-:Y:S01]  /*8fcd0*/  IMAD.WIDE R4, R12, 0x2, R50 ;  /* 0x000000020c047825 */ /* 0x008fe200078e0232 */
[----:B------:R-:W-:Y:S01]  /*8fce0*/  ISETP.LT.AND P1, PT, R46, c[0x0][0x178], !P1 ;  /* 0x00005e002e007a0c */ /* 0x000fe20004f21270 */
[----:B------:R-:W-:Y:S02]  /*8fcf0*/  @P3 STG.E.U16 [R6.64], R61 ;  /* 0x0000003d06003986 */ /* 0x000fe4000c101504 */
[----:B0-----:R-:W-:Y:S02]  /*8fd00*/  IMAD.WIDE R8, R12, 0x2, R48 ;  /* 0x000000020c087825 */ /* 0x001fe400078e0230 */
[----:B------:R0:W-:Y:S01]  /*8fd10*/  @P6 STG.E.U16 [R4.64], R59 ;  /* 0x0000003b04006986 */ /* 0x0001e2000c101504 */
[----:B------:R-:W-:-:S02]  /*8fd20*/  PRMT R10, R19, 0x7632, R10 ;  /* 0x00007632130a7816 */ /* 0x000fc4000000000a */
[----:B------:R-:W-:Y:S01]  /*8fd30*/  PRMT R11, R58, 0x7632, R11 ;  /* 0x000076323a0b7816 */ /* 0x000fe2000000000b */
[----:B0-----:R-:W-:Y:S01]  /*8fd40*/  IMAD.WIDE R4, R12, 0x2, R26 ;  /* 0x000000020c047825 */ /* 0x001fe200078e021a */
[----:B------:R0:W-:Y:S01]  /*8fd50*/  @P2 STG.E.U16 [R8.64], R29 ;  /* 0x0000001d08002986 */ /* 0x0001e2000c101504 */
[----:B------:R-:W-:Y:S02]  /*8fd60*/  ISETP.GE.AND P4, PT, R0, c[0x0][0x17c], PT ;  /* 0x00005f0000007a0c */ /* 0x000fe40003f86270 */
[C---:B0-----:R-:W-:Y:S02]  /*8fd70*/  IMAD.WIDE R8, R12.reuse, 0x2, R24 ;  /* 0x000000020c087825 */ /* 0x041fe400078e0218 */
[----:B------:R-:W-:Y:S02]  /*8fd80*/  ISETP.LT.AND P3, PT, R35, c[0x0][0x178], !P4 ;  /* 0x00005e0023007a0c */ /* 0x000fe40006761270 */
[----:B------:R-:W-:Y:S02]  /*8fd90*/  ISETP.LT.AND P6, PT, R43, c[0x0][0x178], !P4 ;  /* 0x00005e002b007a0c */ /* 0x000fe400067c1270 */
[----:B------:R-:W-:Y:S01]  /*8fda0*/  IADD3 R0, R12, c[0x0][0x198], RZ ;  /* 0x000066000c007a10 */ /* 0x000fe20007ffe0ff */
[----:B------:R0:W-:Y:S04]  /*8fdb0*/  @P5 STG.E.U16 [R4.64], R28 ;  /* 0x0000001c04005986 */ /* 0x0001e8000c101504 */
[----:B------:R-:W-:Y:S01]  /*8fdc0*/  IMAD.WIDE R6, R0, 0x2, R56 ;  /* 0x0000000200067825 */ /* 0x000fe200078e0238 */
[----:B------:R-:W-:Y:S01]  /*8fdd0*/  @P1 STG.E.U16 [R8.64], R44 ;  /* 0x0000002c08001986 */ /* 0x000fe2000c101504 */
[----:B------:R-:W-:-:S02]  /*8fde0*/  ISETP.LT.AND P1, PT, R42, c[0x0][0x178], !P4 ;  /* 0x00005e002a007a0c */ /* 0x000fc40006721270 */
[----:B0-----:R-:W-:Y:S01]  /*8fdf0*/  IMAD.WIDE R4, R0, 0x2, R54 ;  /* 0x0000000200047825 */ /* 0x001fe200078e0236 */
[----:B------:R-:W-:Y:S01]  /*8fe00*/  @P3 STG.E.U16 [R6.64], R10 ;  /* 0x0000000a06003986 */ /* 0x000fe2000c101504 */
[----:B------:R-:W-:-:S03]  /*8fe10*/  ISETP.LT.AND P3, PT, R39, c[0x0][0x178], !P4 ;  /* 0x00005e0027007a0c */ /* 0x000fc60006761270 */
[----:B------:R0:W-:Y:S01]  /*8fe20*/  @P6 STG.E.U16 [R4.64], R11 ;  /* 0x0000000b04006986 */ /* 0x0001e2000c101504 */
[----:B------:R-:W-:Y:S02]  /*8fe30*/  ISETP.LT.AND P6, PT, R41, c[0x0][0x178], !P4 ;  /* 0x00005e0029007a0c */ /* 0x000fe400067c1270 */
[----:B------:R-:W-:Y:S02]  /*8fe40*/  ISETP.LT.AND P5, PT, R40, c[0x0][0x178], !P4 ;  /* 0x00005e0028007a0c */ /* 0x000fe400067a1270 */
[----:B------:R-:W-:Y:S02]  /*8fe50*/  PRMT R12, R60, 0x7632, R12 ;  /* 0x000076323c0c7816 */ /* 0x000fe4000000000c */
[----:B------:R-:W-:Y:S01]  /*8fe60*/  PRMT R13, R61, 0x7632, R13 ;  /* 0x000076323d0d7816 */ /* 0x000fe2000000000d */
[C---:B0-----:R-:W-:Y:S01]  /*8fe70*/  IMAD.WIDE R4, R0.reuse, 0x2, R2 ;  /* 0x0000000200047825 */ /* 0x041fe200078e0202 */
[----:B------:R-:W-:Y:S02]  /*8fe80*/  PRMT R14, R59, 0x7632, R14 ;  /* 0x000076323b0e7816 */ /* 0x000fe4000000000e */
[----:B------:R-:W-:Y:S01]  /*8fe90*/  PRMT R15, R29, 0x7632, R15 ;  /* 0x000076321d0f7816 */ /* 0x000fe2000000000f */
[C---:B------:R-:W-:Y:S01]  /*8fea0*/  IMAD.WIDE R6, R0.reuse, 0x2, R52 ;  /* 0x0000000200067825 */ /* 0x040fe200078e0234 */
[----:B------:R0:W-:Y:S03]  /*8feb0*/  @P1 STG.E.U16 [R4.64], R12 ;  /* 0x0000000c04001986 */ /* 0x0001e6000c101504 */
[C---:B------:R-:W-:Y:S01]  /*8fec0*/  IMAD.WIDE R8, R0.reuse, 0x2, R50 ;  /* 0x0000000200087825 */ /* 0x040fe200078e0232 */
[----:B------:R1:W-:Y:S03]  /*8fed0*/  @P3 STG.E.U16 [R6.64], R13 ;  /* 0x0000000d06003986 */ /* 0x0003e6000c101504 */
[----:B------:R-:W-:Y:S01]  /*8fee0*/  IMAD.WIDE R10, R0, 0x2, R48 ;  /* 0x00000002000a7825 */ /* 0x000fe200078e0230 */
[----:B0-----:R-:W-:Y:S01]  /*8fef0*/  PRMT R5, R44, 0x7632, R5 ;  /* 0x000076322c057816 */ /* 0x001fe20000000005 */
[----:B------:R-:W-:Y:S01]  /*8ff00*/  @P6 STG.E.U16 [R8.64], R14 ;  /* 0x0000000e08006986 */ /* 0x000fe2000c101504 */
[C---:B------:R-:W-:Y:S01]  /*8ff10*/  IADD3 R4, R0.reuse, c[0x0][0x198], RZ ;  /* 0x0000660000047a10 */ /* 0x040fe20007ffe0ff */
[----:B-1----:R-:W-:-:S02]  /*8ff20*/  IMAD.WIDE R6, R0, 0x2, R26 ;  /* 0x0000000200067825 */ /* 0x002fc400078e021a */
[----:B------:R0:W-:Y:S02]  /*8ff30*/  @P5 STG.E.U16 [R10.64], R15 ;  /* 0x0000000f0a005986 */ /* 0x0001e4000c101504 */
[----:B0-----:R-:W-:Y:S01]  /*8ff40*/  IMAD.WIDE R10, R0, 0x2, R24 ;  /* 0x00000002000a7825 */ /* 0x001fe200078e0218 */
[----:B--2---:R-:W-:Y:S02]  /*8ff50*/  ISETP.GE.AND P2, PT, R23, c[0x0][0x17c], PT ;  /* 0x00005f0017007a0c */ /* 0x004fe40003f46270 */
[----:B------:R-:W2:Y:S04]  /*8ff60*/  LDL.LU R23, [R1+0x170] ;  /* 0x0001700001177983 */ /* 0x000ea80000300800 */
[----:B------:R-:W3:Y:S04]  /*8ff70*/  LDL.LU R19, [R1+0x160] ;  /* 0x0001600001137983 */ /* 0x000ee80000300800 */
[----:B------:R-:W4:Y:S04]  /*8ff80*/  LDL.LU R58, [R1+0x150] ;  /* 0x00015000013a7983 */ /* 0x000f280000300800 */
[----:B------:R-:W3:Y:S04]  /*8ff90*/  LDL.LU R60, [R1+0x130] ;  /* 0x00013000013c7983 */ /* 0x000ee80000300800 */
[----:B------:R-:W3:Y:S04]  /*8ffa0*/  LDL.LU R61, [R1+0x110] ;  /* 0x00011000013d7983 */ /* 0x000ee80000300800 */
[----:B------:R-:W3:Y:S04]  /*8ffb0*/  LDL.LU R59, [R1+0x120] ;  /* 0x00012000013b7983 */ /* 0x000ee80000300800 */
[----:B------:R-:W3:Y:S04]  /*8ffc0*/  LDL.LU R29, [R1+0x100] ;  /* 0x00010000011d7983 */ /* 0x000ee80000300800 */
[----:B------:R-:W3:Y:S04]  /*8ffd0*/  LDL.LU R44, [R1+0x7e0] ;  /* 0x0007e000012c7983 */ /* 0x000ee80000300800 */
[----:B------:R-:W4:Y:S01]  /*8ffe0*/  LDL.LU R0, [R1+0x3150] ;  /* 0x0031500001007983 */ /* 0x000f220000300800 */
[----:B------:R-:W-:-:S02]  /*8fff0*/  ISETP.LT.AND P1, PT, R47, c[0x0][0x178], !P4 ;  /* 0x00005e002f007a0c */ /* 0x000fc40006721270 */
[----:B------:R-:W-:Y:S02]  /*90000*/  ISETP.LT.AND P4, PT, R46, c[0x0][0x178], !P4 ;  /* 0x00005e002e007a0c */ /* 0x000fe40006781270 */
[----:B------:R-:W-:Y:S02]  /*90010*/  ISETP.LT.AND P6, PT, R35, c[0x0][0x178], !P2 ;  /* 0x00005e0023007a0c */ /* 0x000fe400057c1270 */
[----:B------:R-:W-:Y:S02]  /*90020*/  ISETP.LT.AND P3, PT, R43, c[0x0][0x178], !P2 ;  /* 0x00005e002b007a0c */ /* 0x000fe40005761270 */
[----:B------:R-:W-:Y:S02]  /*90030*/  PRMT R12, R28, 0x7632, R12 ;  /* 0x000076321c0c7816 */ /* 0x000fe4000000000c */
[----:B------:R-:W-:Y:S01]  /*90040*/  ISETP.LT.AND P5, PT, R42, c[0x0][0x178], !P2 ;  /* 0x00005e002a007a0c */ /* 0x000fe200057a1270 */
[----:B------:R-:W-:Y:S02]  /*90050*/  IMAD.WIDE R8, R4, 0x2, R56 ;  /* 0x0000000204087825 */ /* 0x000fe400078e0238 */
[----:B------:R0:W-:Y:S01]  /*90060*/  @P1 STG.E.U16 [R6.64], R12 ;  /* 0x0000000c06001986 */ /* 0x0001e2000c101504 */
[----:B------:R-:W-:-:S03]  /*90070*/  ISETP.LT.AND P1, PT, R39, c[0x0][0x178], !P2 ;  /* 0x00005e0027007a0c */ /* 0x000fc60005721270 */
[----:B------:R1:W-:Y:S01]  /*90080*/  @P4 STG.E.U16 [R10.64], R5 ;  /* 0x000000050a004986 */ /* 0x0003e2000c101504 */
[----:B------:R-:W-:Y:S01]  /*90090*/  ISETP.LT.AND P4, PT, R41, c[0x0][0x178], !P2 ;  /* 0x00005e0029007a0c */ /* 0x000fe20005781270 */
[----:B0-----:R-:W-:-:S04]  /*900a0*/  IMAD.WIDE R6, R4, 0x2, R54 ;  /* 0x0000000204067825 */ /* 0x001fc800078e0236 */
[----:B-1----:R-:W-:Y:S01]  /*900b0*/  IMAD.WIDE R10, R4, 0x2, R50 ;  /* 0x00000002040a7825 */ /* 0x002fe200078e0232 */
[----:B--2---:R-:W-:Y:S01]  /*900c0*/  PRMT R12, R23, 0x7632, R12 ;  /* 0x00007632170c7816 */ /* 0x004fe2000000000c */
[----:B---3--:R0:W-:Y:S01]  /*900d0*/  @P6 STG.E.U16 [R8.64], R44 ;  /* 0x0000002c08006986 */ /* 0x0081e2000c101504 */
[----:B------:R-:W-:-:S03]  /*900e0*/  ISETP.LT.AND P6, PT, R40, c[0x0][0x178], !P2 ;  /* 0x00005e0028007a0c */ /* 0x000fc600057c1270 */
[----:B------:R1:W-:Y:S01]  /*900f0*/  @P3 STG.E.U16 [R6.64], R23 ;  /* 0x0000001706003986 */ /* 0x0003e2000c101504 */
[----:B------:R-:W-:Y:S02]  /*90100*/  ISETP.LT.AND P3, PT, R47, c[0x0][0x178], !P2 ;  /* 0x00005e002f007a0c */ /* 0x000fe40005761270 */
[----:B------:R-:W-:Y:S01]  /*90110*/  ISETP.LT.AND P2, PT, R46, c[0x0][0x178], !P2 ;  /* 0x00005e002e007a0c */ /* 0x000fe20005741270 */
[----:B0-----:R-:W-:-:S04]  /*90120*/  IMAD.WIDE R8, R4, 0x2, R2 ;  /* 0x0000000204087825 */ /* 0x001fc800078e0202 */
[----:B-1----:R-:W-:Y:S01]  /*90130*/  IMAD.WIDE R6, R4, 0x2, R52 ;  /* 0x0000000204067825 */ /* 0x002fe200078e0234 */
[----:B------:R0:W-:Y:S01]  /*90140*/  @P5 STG.E.U16 [R8.64], R19 ;  /* 0x0000001308005986 */ /* 0x0001e2000c101504 */
[----:B----4-:R-:W-:-:S03]  /*90150*/  ISETP.GE.AND P5, PT, R0, c[0x0][0x17c], PT ;  /* 0x00005f0000007a0c */ /* 0x010fc60003fa6270 */
[----:B------:R1:W-:Y:S01]  /*90160*/  @P1 STG.E.U16 [R6.64], R58 ;  /* 0x0000003a06001986 */ /* 0x0003e2000c101504 */
[----:B------:R-:W-:Y:S02]  /*90170*/  ISETP.LT.AND P1, PT, R35, c[0x0][0x178], !P5 ;  /* 0x00005e0023007a0c */ /* 0x000fe40006f21270 */
[C---:B------:R-:W-:Y:S01]  /*90180*/  IADD3 R0, R4.reuse, c[0x0][0x198], RZ ;  /* 0x0000660004007a10 */ /* 0x040fe20007ffe0ff */
[----:B------:R-:W-:Y:S01]  /*90190*/  @P4 STG.E.U16 [R10.64], R60 ;  /* 0x0000003c0a004986 */ /* 0x000fe2000c101504 */
[C---:B0-----:R-:W-:Y:S01]  /*901a0*/  IMAD.WIDE R8, R4.reuse, 0x2, R26 ;  /* 0x0000000204087825 */ /* 0x041fe200078e021a */
[----:B------:R-:W-:Y:S02]  /*901b0*/  PRMT R13, R19, 0x7632, R13 ;  /* 0x00007632130d7816 */ /* 0x000fe4000000000d */
[----:B------:R-:W2:Y:S01]  /*901c0*/  LDL.LU R23, [R1+0x800] ;  /* 0x0008000001177983 */ /* 0x000ea20000300800 */
[----:B-1----:R-:W-:Y:S01]  /*901d0*/  IMAD.WIDE R6, R4, 0x2, R48 ;  /* 0x0000000204067825 */ /* 0x002fe200078e0230 */
[----:B------:R-:W-:-:S02]  /*901e0*/  ISETP.LT.AND P4, PT, R43, c[0x0][0x178], !P5 ;  /* 0x00005e002b007a0c */ /* 0x000fc40006f81270 */
[----:B------:R-:W3:Y:S01]  /*901f0*/  LDL.LU R19, [R1+0x7f0] ;  /* 0x0007f00001137983 */ /* 0x000ee20000300800 */
[----:B------:R-:W-:-:S03]  /*90200*/  IMAD.WIDE R4, R4, 0x2, R24 ;  /* 0x0000000204047825 */ /* 0x000fc600078e0218 */
[----:B------:R0:W-:Y:S04]  /*90210*/  @P6 STG.E.U16 [R6.64], R61 ;  /* 0x0000003d06006986 */ /* 0x0001e8000c101504 */
[----:B------:R1:W-:Y:S01]  /*90220*/  @P3 STG.E.U16 [R8.64], R59 ;  /* 0x0000003b08003986 */ /* 0x0003e2000c101504 */
[----:B------:R-:W-:-:S03]  /*90230*/  ISETP.LT.AND P3, PT, R42, c[0x0][0x178], !P5 ;  /* 0x00005e002a007a0c */ /* 0x000fc60006f61270 */
[----:B------:R4:W-:Y:S01]  /*90240*/  @P2 STG.E.U16 [R4.64], R29 ;  /* 0x0000001d04002986 */ /* 0x0009e2000c101504 */
[----:B------:R-:W-:Y:S01]  /*90250*/  ISETP.LT.AND P2, PT, R39, c[0x0][0x178], !P5 ;  /* 0x00005e0027007a0c */ /* 0x000fe20006f41270 */
[----:B0-----:R-:W-:Y:S01]  /*90260*/  IMAD.WIDE R6, R0, 0x2, R56 ;  /* 0x0000000200067825 */ /* 0x001fe200078e0238 */
[----:B-1----:R-:W-:Y:S02]  /*90270*/  PRMT R8, R44, 0x7632, R8 ;  /* 0x000076322c087816 */ /* 0x002fe40000000008 */
[----:B------:R-:W-:Y:S01]  /*90280*/  PRMT R14, R58, 0x7632, R14 ;  /* 0x000076323a0e7816 */ /* 0x000fe2000000000e */
[----:B----4-:R-:W-:Y:S02]  /*90290*/  IMAD.WIDE R4, R0, 0x2, R54 ;  /* 0x0000000200047825 */ /* 0x010fe400078e0236 */
[----:B------:R0:W-:Y:S01]  /*902a0*/  @P1 STG.E.U16 [R6.64], R8 ;  /* 0x0000000806001986 */ /* 0x0001e2000c101504 */
[----:B------:R-:W-:-:S03]  /*902b0*/  ISETP.LT.AND P1, PT, R41, c[0x0][0x178], !P5 ;  /* 0x00005e0029007a0c */ /* 0x000fc60006f21270 */
[----:B------:R1:W-:Y:S01]  /*902c0*/  @P4 STG.E.U16 [R4.64], R12 ;  /* 0x0000000c04004986 */ /* 0x0003e2000c101504 */
[----:B------:R-:W-:Y:S01]  /*902d0*/  PRMT R15, R60, 0x7632, R15 ;  /* 0x000076323c0f7816 */ /* 0x000fe2000000000f */
[C---:B------:R-:W-:Y:S02]  /*902e0*/  IMAD.WIDE R10, R0.reuse, 0x2, R50 ;  /* 0x00000002000a7825 */ /* 0x040fe400078e0232 */
[----:B------:R-:W4:Y:S02]  /*902f0*/  LDL.LU R58, [R1+0x1d0] ;  /* 0x0001d000013a7983 */ /* 0x000f240000300800 */
[C---:B0-----:R-:W-:Y:S02]  /*90300*/  IMAD.WIDE R6, R0.reuse, 0x2, R2 ;  /* 0x0000000200067825 */ /* 0x041fe400078e0202 */
[----:B------:R-:W4:Y:S02]  /*90310*/  LDL.LU R60, [R1+0x1c0] ;  /* 0x0001c000013c7983 */ /* 0x000f240000300800 */
[----:B------:R-:W-:-:S02]  /*90320*/  IMAD.WIDE R8, R0, 0x2, R52 ;  /* 0x0000000200087825 */ /* 0x000fc400078e0234 */
[----:B------:R-:W-:Y:S04]  /*90330*/  @P3 STG.E.U16 [R6.64], R13 ;  /* 0x0000000d06003986 */ /* 0x000fe8000c101504 */
[----:B------:R0:W-:Y:S01]  /*90340*/  @P2 STG.E.U16 [R8.64], R14 ;  /* 0x0000000e08002986 */ /* 0x0001e2000c101504 */
[----:B------:R-:W-:-:S03]  /*90350*/  ISETP.LT.AND P2, PT, R40, c[0x0][0x178], !P5 ;  /* 0x00005e0028007a0c */ /* 0x000fc60006f41270 */
[----:B------:R0:W-:Y:S01]  /*90360*/  @P1 STG.E.U16 [R10.64], R15 ;  /* 0x0000000f0a001986 */ /* 0x0001e2000c101504 */
[----:B-1----:R-:W-:Y:S01]  /*90370*/  PRMT R12, R29, 0x7632, R12 ;  /* 0x000076321d0c7816 */ /* 0x002fe2000000000c */
[----:B0-----:R-:W-:Y:S01]  /*90380*/  IMAD.WIDE R8, R0, 0x2, R48 ;  /* 0x0000000200087825 */ /* 0x001fe200078e0230 */
[----:B------:R-:W-:Y:S02]  /*90390*/  PRMT R10, R61, 0x7632, R10 ;  /* 0x000076323d0a7816 */ /* 0x000fe4000000000a */
[----:B------:R-:W4:Y:S01]  /*903a0*/  LDL.LU R61, [R1+0x1a0] ;  /* 0x0001a000013d7983 */ /* 0x000f220000300800 */
[----:B------:R-:W-:-:S03]  /*903b0*/  PRMT R11, R59, 0x7632, R11 ;  /* 0x000076323b0b7816 */ /* 0x000fc6000000000b */
[----:B------:R-:W4:Y:S04]  /*903c0*/  LDL.LU R44, [R1+0x3158] ;  /* 0x00315800012c7983 */ /* 0x000f280000300800 */
[----:B------:R-:W4:Y:S04]  /*903d0*/  LDL.LU R59, [R1+0x190] ;  /* 0x00019000013b7983 */ /* 0x000f280000300800 */
[----:B------:R-:W4:Y:S04]  /*903e0*/  LDL.LU R29, [R1+0x180] ;  /* 0x00018000011d7983 */ /* 0x000f280000300800 */
[----:B------:R0:W-:Y:S04]  /*903f0*/  @P2 STG.E.U16 [R8.64], R10 ;  /* 0x0000000a08002986 */ /* 0x0001e8000c101504 */
[----:B0-----:R-:W4:Y:S01]  /*90400*/  LDL.LU R10, [R1+0x3154] ;  /* 0x00315400010a7983 */ /* 0x001f220000300800 */
[----:B------:R-:W-:-:S02]  /*90410*/  ISETP.LT.AND P1, PT, R47, c[0x0][0x178], !P5 ;  /* 0x00005e002f007a0c */ /* 0x000fc40006f21270 */
[----:B------:R-:W-:Y:S01]  /*90420*/  ISETP.LT.AND P3, PT, R46, c[0x0][0x178], !P5 ;  /* 0x00005e002e007a0c */ /* 0x000fe20006f61270 */
[C---:B------:R-:W-:Y:S01]  /*90430*/  IMAD.WIDE R6, R0.reuse, 0x2, R26 ;  /* 0x0000000200067825 */ /* 0x040fe200078e021a */
[----:B------:R-:W-:Y:S02]  /*90440*/  ISETP.LT.AND P5, PT, R35, c[0x0][0x178], !P0 ;  /* 0x00005e0023007a0c */ /* 0x000fe400047a1270 */
[----:B------:R-:W-:Y:S01]  /*90450*/  ISETP.LT.AND P4, PT, R43, c[0x0][0x178], !P0 ;  /* 0x00005e002b007a0c */ /* 0x000fe20004781270 */
[----:B------:R-:W-:Y:S01]  /*90460*/  IMAD.WIDE R4, R0, 0x2, R24 ;  /* 0x0000000200047825 */ /* 0x000fe200078e0218 */
[----:B------:R-:W-:Y:S02]  /*90470*/  ISETP.LT.AND P6, PT, R42, c[0x0][0x178], !P0 ;  /* 0x00005e002a007a0c */ /* 0x000fe400047c1270 */
[----:B------:R-:W-:-:S03]  /*90480*/  IADD3 R0, R0, c[0x0][0x198], RZ ;  /* 0x0000660000007a10 */ /* 0x000fc60007ffe0ff */
[----:B------:R0:W-:Y:S01]  /*90490*/  @P1 STG.E.U16 [R6.64], R11 ;  /* 0x0000000b06001986 */ /* 0x0001e2000c101504 */
[----:B------:R-:W-:Y:S01]  /*904a0*/  ISETP.LT.AND P1, PT, R39, c[0x0][0x178], !P0 ;  /* 0x00005e0027007a0c */ /* 0x000fe20004721270 */
[C---:B------:R-:W-:Y:S02]  /*904b0*/  IMAD.WIDE R8, R0.reuse, 0x2, R54 ;  /* 0x0000000200087825 */ /* 0x040fe400078e0236 */
[----:B------:R1:W-:Y:S01]  /*904c0*/  @P3 STG.E.U16 [R4.64], R12 ;  /* 0x0000000c04003986 */ /* 0x0003e2000c101504 */
[----:B------:R-:W-:Y:S01]  /*904d0*/  ISETP.LT.AND P3, PT, R41, c[0x0][0x178], !P0 ;  /* 0x00005e0029007a0c */ /* 0x000fe20004761270 */
[----:B0-----:R-:W-:-:S04]  /*904e0*/  IMAD.WIDE R6, R0, 0x2, R56 ;  /* 0x0000000200067825 */ /* 0x001fc800078e0238 */
[C---:B-1----:R-:W-:Y:S01]  /*904f0*/  IMAD.WIDE R4, R0.reuse, 0x2, R2 ;  /* 0x0000000200047825 */ /* 0x042fe200078e0202 */
[----:B------:R-:W-:Y:S02]  /*90500*/  IADD3 R12, R0, c[0x0][0x198], RZ ;  /* 0x00006600000c7a10 */ /* 0x000fe40007ffe0ff */
[----:B------:R-:W-:Y:S01]  /*90510*/  PRMT R14, R45, 0x7632, R14 ;  /* 0x000076322d0e7816 */ /* 0x000fe2000000000e */
[----:B--2---:R0:W-:Y:S01]  /*90520*/  @P5 STG.E.U16 [R6.64], R23 ;  /* 0x0000001706005986 */ /* 0x0041e2000c101504 */
[----:B------:R-:W-:-:S03]  /*90530*/  ISETP.LT.AND P5, PT, R40, c[0x0][0x178], !P0 ;  /* 0x00005e0028007a0c */ /* 0x000fc600047a1270 */
[----:B---3--:R1:W-:Y:S01]  /*90540*/  @P4 STG.E.U16 [R8.64], R19 ;  /* 0x0000001308004986 */ /* 0x0083e2000c101504 */
[----:B------:R-:W-:Y:S02]  /*90550*/  ISETP.LT.AND P4, PT, R47, c[0x0][0x178], !P0 ;  /* 0x00005e002f007a0c */ /* 0x000fe40004781270 */
[----:B------:R-:W-:Y:S01]  /*90560*/  ISETP.LT.AND P0, PT, R46, c[0x0][0x178], !P0 ;  /* 0x00005e002e007a0c */ /* 0x000fe20004701270 */
[C---:B0-----:R-:W-:Y:S01]  /*90570*/  IMAD.WIDE R6, R0.reuse, 0x2, R52 ;  /* 0x0000000200067825 */ /* 0x041fe200078e0234 */
[----:B------:R-:W-:Y:S02]  /*90580*/  PRMT R13, R23, 0x7632, R13 ;  /* 0x00007632170d7816 */ /* 0x000fe4000000000d */
[----:B------:R-:W2:Y:S01]  /*90590*/  LDL.LU R23, [R1+0x840] ;  /* 0x0008400001177983 */ /* 0x000ea20000300800 */
[----:B-1----:R-:W-:-:S03]  /*905a0*/  IMAD.WIDE R8, R0, 0x2, R24 ;  /* 0x0000000200087825 */ /* 0x002fc600078e0218 */
[----:B----4-:R0:W-:Y:S04]  /*905b0*/  @P6 STG.E.U16 [R4.64], R58 ;  /* 0x0000003a04006986 */ /* 0x0101e8000c101504 */
[----:B------:R1:W-:Y:S01]  /*905c0*/  @P1 STG.E.U16 [R6.64], R60 ;  /* 0x0000003c06001986 */ /* 0x0003e2000c101504 */
[----:B0-----:R-:W-:-:S04]  /*905d0*/  IMAD.WIDE R4, R0, 0x2, R50 ;  /* 0x0000000200047825 */ /* 0x001fc800078e0232 */
[C---:B-1----:R-:W-:Y:S01]  /*905e0*/  IMAD.WIDE R6, R0.reuse, 0x2, R26 ;  /* 0x0000000200067825 */ /* 0x042fe200078e021a */
[----:B------:R0:W-:Y:S03]  /*905f0*/  @P3 STG.E.U16 [R4.64], R61 ;  /* 0x0000003d04003986 */ /* 0x0001e6000c101504 */
[----:B0-----:R-:W-:Y:S01]  /*90600*/  IMAD.WIDE R4, R0, 0x2, R48 ;  /* 0x0000000200047825 */ /* 0x001fe200078e0230 */
[----:B------:R-:W-:-:S04]  /*90610*/  ISETP.GE.AND P2, PT, R10, c[0x0][0x17c], PT ;  /* 0x00005f000a007a0c */ /* 0x000fc80003f46270 */
[----:B------:R-:W-:Y:S01]  /*90620*/  ISETP.LT.AND P6, PT, R35, c[0x0][0x178], !P2 ;  /* 0x00005e0023007a0c */ /* 0x000fe200057c1270 */
[----:B------:R-:W-:Y:S01]  /*90630*/  IMAD.WIDE R10, R12, 0x2, R56 ;  /* 0x000000020c0a7825 */ /* 0x000fe200078e0238 */
[----:B------:R0:W-:Y:S04]  /*90640*/  @P5 STG.E.U16 [R4.64], R59 ;  /* 0x0000003b04005986 */ /* 0x0001e8000c101504 */
[----:B------:R-:W-:Y:S01]  /*90650*/  @P4 STG.E.U16 [R6.64], R29 ;  /* 0x0000001d06004986 */ /* 0x000fe2000c101504 */
[----:B------:R-:W-:-:S03]  /*90660*/  ISETP.LT.AND P4, PT, R43, c[0x0][0x178], !P2 ;  /* 0x00005e002b007a0c */ /* 0x000fc60005781270 */
[----:B------:R1:W-:Y:S01]  /*90670*/  @P0 STG.E.U16 [R8.64], R45 ;  /* 0x0000002d08000986 */ /* 0x0003e2000c101504 */
[----:B------:R-:W-:-:S03]  /*90680*/  ISETP.LT.AND P5, PT, R39, c[0x0][0x178], !P2 ;  /* 0x00005e0027007a0c */ /* 0x000fc600057a1270 */
[----:B------:R3:W-:Y:S01]  /*90690*/  @P6 STG.E.U16 [R10.64], R13 ;  /* 0x0000000d0a006986 */ /* 0x0007e2000c101504 */
[----:B------:R-:W-:Y:S02]  /*906a0*/  ISETP.LT.AND P6, PT, R42, c[0x0][0x178], !P2 ;  /* 0x00005e002a007a0c */ /* 0x000fe400057c1270 */
[----:B------:R-:W-:Y:S01]  /*906b0*/  ISETP.LT.AND P0, PT, R41, c[0x0][0x178], !P2 ;  /* 0x00005e0029007a0c */ /* 0x000fe20005701270 */
[----:B0-----:R-:W-:-:S04]  /*906c0*/  IMAD.WIDE R4, R12, 0x2, R2 ;  /* 0x000000020c047825 */ /* 0x001fc800078e0202 */
[----:B-1----:R-:W-:Y:S01]  /*906d0*/  IMAD.WIDE R8, R12, 0x2, R54 ;  /* 0x000000020c087825 */ /* 0x002fe200078e0236 */
[----:B---3--:R-:W-:-:S03]  /*906e0*/  PRMT R11, R19, 0x7632, R11 ;  /* 0x00007632130b7816 */ /* 0x008fc6000000000b */
[----:B------:R-:W-:Y:S01]  /*906f0*/  IMAD.WIDE R6, R12, 0x2, R52 ;  /* 0x000000020c067825 */ /* 0x000fe200078e0234 */
[----:B------:R-:W-:Y:S01]  /*90700*/  PRMT R0, R58, 0x7632, R0 ;  /* 0x000076323a007816 */ /* 0x000fe20000000000 */
[----:B------:R-:W3:Y:S01]  /*90710*/  LDL.LU R19, [R1+0x830] ;  /* 0x0008300001137983 */ /* 0x000ee20000300800 */
[----:B------:R-:W-:Y:S02]  /*90720*/  PRMT R10, R60, 0x7632, R10 ;  /* 0x000076323c0a7816 */ /* 0x000fe4000000000a */
[----:B------:R-:W-:Y:S01]  /*90730*/  ISETP.LT.AND P3, PT, R40, c[0x0][0x178], !P2 ;  /* 0x00005e0028007a0c */ /* 0x000fe20005761270 */
[----:B------:R0:W-:Y:S04]  /*90740*/  @P4 STG.E.U16 [R8.64], R11 ;  /* 0x0000000b08004986 */ /* 0x0001e8000c101504 */
[----:B------:R1:W-:Y:S04]  /*90750*/  @P6 STG.E.U16 [R4.64], R0 ;  /* 0x0000000004006986 */ /* 0x0003e8000c101504 */
[----:B------:R4:W-:Y:S01]  /*90760*/  @P5 STG.E.U16 [R6.64], R10 ;  /* 0x0000000a06005986 */ /* 0x0009e2000c101504 */
[----:B0-----:R-:W-:Y:S01]  /*90770*/  PRMT R11, R61, 0x7632, R11 ;  /* 0x000076323d0b7816 */ /* 0x001fe2000000000b */
[----:B------:R-:W-:-:S02]  /*90780*/  IMAD.WIDE R8, R12, 0x2, R50 ;  /* 0x000000020c087825 */ /* 0x000fc400078e0232 */
[----:B------:R-:W3:Y:S04]  /*90790*/  LDL.LU R58, [R1+0x820] ;  /* 0x00082000013a7983 */ /* 0x000ee80000300800 */
[----:B------:R-:W-:Y:S01]  /*907a0*/  @P0 STG.E.U16 [R8.64], R11 ;  /* 0x0000000b08000986 */ /* 0x000fe2000c101504 */
[----:B------:R-:W-:Y:S01]  /*907b0*/  ISETP.LT.AND P0, PT, R47, c[0x0][0x178], !P2 ;  /* 0x00005e002f007a0c */ /* 0x000fe20005701270 */
[----:B-1----:R-:W-:Y:S01]  /*907c0*/  IMAD.WIDE R4, R12, 0x2, R48 ;  /* 0x000000020c047825 */ /* 0x002fe200078e0230 */
[----:B------:R-:W-:Y:S01]  /*907d0*/  ISETP.LT.AND P2, PT, R46, c[0x0][0x178], !P2 ;  /* 0x00005e002e007a0c */ /* 0x000fe20005741270 */
[----:B------:R-:W3:Y:S01]  /*907e0*/  LDL.LU R60, [R1+0x810] ;  /* 0x00081000013c7983 */ /* 0x000ee20000300800 */
[----:B------:R-:W-:Y:S01]  /*907f0*/  PRMT R0, R59, 0x7632, R0 ;  /* 0x000076323b007816 */ /* 0x000fe20000000000 */
[----:B----4-:R-:W-:Y:S01]  /*90800*/  IMAD.WIDE R6, R12, 0x2, R24 ;  /* 0x000000020c067825 */ /* 0x010fe200078e0218 */
[----:B------:R-:W-:Y:S01]  /*90810*/  PRMT R13, R29, 0x7632, R13 ;  /* 0x000076321d0d7816 */ /* 0x000fe2000000000d */
[----:B------:R-:W4:Y:S01]  /*90820*/  LDL.LU R61, [R1+0x210] ;  /* 0x00021000013d7983 */ /* 0x000f220000300800 */
[----:B------:R-:W-:-:S03]  /*90830*/  ISETP.GE.AND P1, PT, R44, c[0x0][0x17c], PT ;  /* 0x00005f002c007a0c */ /* 0x000fc60003f26270 */
[----:B------:R0:W-:Y:S04]  /*90840*/  @P3 STG.E.U16 [R4.64], R0 ;  /* 0x0000000004003986 */ /* 0x0001e8000c101504 */
[----:B------:R-:W4:Y:S04]  /*90850*/  LDL.LU R44, [R1+0x200] ;  /* 0x00020000012c7983 */ /* 0x000f280000300800 */
[----:B------:R-:W4:Y:S01]  /*90860*/  LDL.LU R59, [R1+0x1f0] ;  /* 0x0001f000013b7983 */ /* 0x000f220000300800 */
[----:B0-----:R-:W-:-:S03]  /*90870*/  IMAD.WIDE R4, R12, 0x2, R26 ;  /* 0x000000020c047825 */ /* 0x001fc600078e021a */
[----:B------:R-:W4:Y:S04]  /*90880*/  LDL.LU R29, [R1+0x32f8] ;  /* 0x0032f800011d7983 */ /* 0x000f280000300800 */
[----:B------:R-:W-:Y:S04]  /*90890*/  @P0 STG.E.U16 [R4.64], R13 ;  /* 0x0000000d04000986 */ /* 0x000fe8000c101504 */
[----:B------:R-:W4:Y:S04]  /*908a0*/  LDL.LU R45, [R1+0x32f4] ;  /* 0x0032f400012d7983 */ /* 0x000f280000300800 */
[----:B------:R0:W-:Y:S04]  /*908b0*/  @P2 STG.E.U16 [R6.64], R14 ;  /* 0x0000000e06002986 */ /* 0x0001e8000c101504 */
[----:B0-----:R-:W4:Y:S04]  /*908c0*/  LDL.LU R6, [R1+0x315c] ;  /* 0x00315c0001067983 */ /* 0x001f280000300800 */
[----:B------:R-:W4:Y:S01]  /*908d0*/  LDL.LU R7, [R1+0x3160] ;  /* 0x0031600001077983 */ /* 0x000f220000300800 */
        /* <DEDUP_REMOVED lines=9> */
[----:B--2---:R0:W-:Y:S01]  /*90970*/  @P4 STG.E.U16 [R8.64], R23 ;  /* 0x0000001708004986 */ /* 0x0041e2000c101504 */
[----:B------:R-:W-:Y:S02]  /*90980*/  ISETP.LT.AND P4, PT, R40, c[0x0][0x178], !P1 ;  /* 0x00005e0028007a0c */ /* 0x000fe40004f81270 */
[----:B0-----:R-:W-:Y:S01]  /*90990*/  IMAD.WIDE R8, R0, 0x2, R50 ;  /* 0x0000000200087825 */ /* 0x001fe200078e0232 */
[----:B------:R-:W-:Y:S02]  /*909a0*/  PRMT R12, R23, 0x7632, R12 ;  /* 0x00007632170c7816 */ /* 0x000fe4000000000c */
[----:B------:R-:W2:Y:S04]  /*909b0*/  LDL.LU R23, [R1+0xf4] ;  /* 0x0000f40001177983 */ /* 0x000ea80000300800 */
[----:B---3--:R0:W-:Y:S01]  /*909c0*/  @P3 STG.E.U16 [R10.64], R19 ;  /* 0x000000130a003986 */ /* 0x0081e2000c101504 */
[----:B------:R-:W-:-:S02]  /*909d0*/  ISETP.LT.AND P3, PT, R47, c[0x0][0x178], !P1 ;  /* 0x00005e002f007a0c */ /* 0x000fc40004f61270 */
[----:B------:R-:W-:Y:S01]  /*909e0*/  ISETP.LT.AND P1, PT, R46, c[0x0][0x178], !P1 ;  /* 0x00005e002e007a0c */ /* 0x000fe20004f21270 */
[C---:B0-----:R-:W-:Y:S01]  /*909f0*/  IMAD.WIDE R10, R0.reuse, 0x2, R52 ;  /* 0x00000002000a7825 */ /* 0x041fe200078e0234 */
[----:B------:R0:W-:Y:S04]  /*90a00*/  @P6 STG.E.U16 [R4.64], R58 ;  /* 0x0000003a04006986 */ /* 0x0001e8000c101504 */
[----:B------:R1:W-:Y:S01]  /*90a10*/  @P2 STG.E.U16 [R10.64], R60 ;  /* 0x0000003c0a002986 */ /* 0x0003e2000c101504 */
[----:B0-----:R-:W-:-:S03]  /*90a20*/  IMAD.WIDE R4, R0, 0x2, R26 ;  /* 0x0000000200047825 */ /* 0x001fc600078e021a */
[----:B----4-:R0:W-:Y:S01]  /*90a30*/  @P5 STG.E.U16 [R8.64], R61 ;  /* 0x0000003d08005986 */ /* 0x0101e2000c101504 */
[----:B-1----:R-:W-:Y:S01]  /*90a40*/  IMAD.WIDE R10, R0, 0x2, R24 ;  /* 0x00000002000a7825 */ /* 0x002fe200078e0218 */
[----:B------:R-:W-:Y:S02]  /*90a50*/  ISETP.GE.AND P0, PT, R6, c[0x0][0x17c], PT ;  /* 0x00005f0006007a0c */ /* 0x000fe40003f06270 */
[----:B------:R-:W-:Y:S01]  /*90a60*/  ISETP.GE.AND P6, PT, R7, c[0x0][0x17c], PT ;  /* 0x00005f0007007a0c */ /* 0x000fe20003fc6270 */
[----:B------:R-:W-:-:S05]  /*90a70*/  IMAD.WIDE R6, R0, 0x2, R48 ;  /* 0x0000000200067825 */ /* 0x000fca00078e0230 */
[----:B------:R-:W-:Y:S01]  /*90a80*/  @P4 STG.E.U16 [R6.64], R44 ;  /* 0x0000002c06004986 */ /* 0x000fe2000c101504 */
[----:B------:R-:W-:-:S03]  /*90a90*/  ISETP.LT.AND P5, PT, R43, c[0x0][0x178], !P6 ;  /* 0x00005e002b007a0c */ /* 0x000fc600077a1270 */
[----:B------:R1:W-:Y:S01]  /*90aa0*/  @P3 STG.E.U16 [R4.64], R59 ;  /* 0x0000003b04003986 */ /* 0x0003e2000c101504 */
[----:B------:R-:W-:Y:S02]  /*90ab0*/  ISETP.LT.AND P3, PT, R35, c[0x0][0x178], !P6 ;  /* 0x00005e0023007a0c */ /* 0x000fe40007761270 */
[----:B------:R-:W-:Y:S02]  /*90ac0*/  ISETP.LT.AND P4, PT, R42, c[0x0][0x178], !P6 ;  /* 0x00005e002a007a0c */ /* 0x000fe40007781270 */
[----:B------:R-:W-:Y:S01]  /*90ad0*/  IADD3 R0, R0, c[0x0][0x198], RZ ;  /* 0x0000660000007a10 */ /* 0x000fe20007ffe0ff */
        /* <DEDUP_REMOVED lines=8> */
[----:B------:R-:W3:Y:S04]  /*90b60*/  LDL.LU R19, [R1+0xe4] ;  /* 0x0000e40001137983 */ /* 0x000ee80000300800 */
[----:B------:R0:W-:Y:S04]  /*90b70*/  @P3 STG.E.U16 [R8.64], R12 ;  /* 0x0000000c08003986 */ /* 0x0001e8000c101504 */
[----:B------:R1:W-:Y:S04]  /*90b80*/  @P5 STG.E.U16 [R4.64], R10 ;  /* 0x0000000a04005986 */ /* 0x0003e8000c101504 */
[----:B------:R4:W-:Y:S01]  /*90b90*/  @P4 STG.E.U16 [R6.64], R11 ;  /* 0x0000000b06004986 */ /* 0x0009e2000c101504 */
[----:B0-----:R-:W-:Y:S01]  /*90ba0*/  PRMT R12, R60, 0x7632, R12 ;  /* 0x000076323c0c7816 */ /* 0x001fe2000000000c */
[----:B------:R-:W-:-:S02]  /*90bb0*/  IMAD.WIDE R8, R0, 0x2, R52 ;  /* 0x0000000200087825 */ /* 0x000fc400078e0234 */
[----:B------:R-:W3:Y:S02]  /*90bc0*/  LDL.LU R58, [R1+0xc4] ;  /* 0x0000c400013a7983 */ /* 0x000ee40000300800 */
[----:B-1----:R-:W-:Y:S02]  /*90bd0*/  IMAD.WIDE R4, R0, 0x2, R50 ;  /* 0x0000000200047825 */ /* 0x002fe400078e0232 */
[----:B------:R-:W3:Y:S01]  /*90be0*/  LDL.LU R60, [R1+0xb4] ;  /* 0x0000b400013c7983 */ /* 0x000ee20000300800 */
[----:B----4-:R-:W-:-:S03]  /*90bf0*/  PRMT R6, R61, 0x7632, R6 ;  /* 0x000076323d067816 */ /* 0x010fc60000000006 */
[----:B------:R-:W4:Y:S01]  /*90c00*/  LDL.LU R61, [R1+0xa4] ;  /* 0x0000a400013d7983 */ /* 0x000f220000300800 */
[----:B------:R-:W-:-:S03]  /*90c10*/  PRMT R13, R29, 0x7632, R13 ;  /* 0x000076321d0d7816 */ /* 0x000fc6000000000d */
[----:B------:R0:W-:Y:S01]  /*90c20*/  @P1 STG.E.U16 [R8.64], R12 ;  /* 0x0000000c08001986 */ /* 0x0001e2000c101504 */
[----:B------:R-:W-:-:S03]  /*90c30*/  ISETP.LT.AND P1, PT, R40, c[0x0][0x178], !P6 ;  /* 0x00005e0028007a0c */ /* 0x000fc60007721270 */
[----:B------:R1:W-:Y:S01]  /*90c40*/  @P2 STG.E.U16 [R4.64], R6 ;  /* 0x0000000604002986 */ /* 0x0003e2000c101504 */
[----:B0-----:R-:W-:-:S03]  /*90c50*/  PRMT R12, R59, 0x7632, R12 ;  /* 0x000076323b0c7816 */ /* 0x001fc6000000000c */
[----:B------:R-:W4:Y:S01]  /*90c60*/  LDL.LU R59, [R1+0x94] ;  /* 0x00009400013b7983 */ /* 0x000f220000300800 */
[----:B-1----:R-:W-:-:S03]  /*90c70*/  PRMT R5, R44, 0x7632, R5 ;  /* 0x000076322c057816 */ /* 0x002fc60000000005 */
[----:B------:R-:W4:Y:S04]  /*90c80*/  LDL.LU R29, [R1+0x32f0] ;  /* 0x0032f000011d7983 */ /* 0x000f280000300800 */
[----:B------:R-:W4:Y:S01]  /*90c90*/  LDL.LU R44, [R1+0x3168] ;  /* 0x00316800012c7983 */ /* 0x000f220000300800 */
[C---:B------:R-:W-:Y:S01]  /*90ca0*/  IMAD.WIDE R6, R0.reuse, 0x2, R48 ;  /* 0x0000000200067825 */ /* 0x040fe200078e0230 */
[----:B------:R-:W-:-:S03]  /*90cb0*/  IADD3 R4, R0, c[0x0][0x198], RZ ;  /* 0x0000660000047a10 */ /* 0x000fc60007ffe0ff */
[----:B------:R-:W-:-:S04]  /*90cc0*/  IMAD.WIDE R8, R0, 0x2, R26 ;  /* 0x0000000200087825 */ /* 0x000fc800078e021a */
[----:B------:R-:W-:Y:S02]  /*90cd0*/  IMAD.WIDE R10, R0, 0x2, R24 ;  /* 0x00000002000a7825 */ /* 0x000fe400078e0218 */
[----:B------:R-:W4:Y:S04]  /*90ce0*/  LDL.LU R0, [R1+0x3164] ;  /* 0x0031640001007983 */ /* 0x000f280000300800 */
[----:B------:R0:W-:Y:S04]  /*90cf0*/  @P1 STG.E.U16 [R6.64], R5 ;  /* 0x0000000506001986 */ /* 0x0001e8000c101504 */
[----:B0-----:R-:W4:Y:S01]  /*90d00*/  LDL.LU R5, [R1+0x316c] ;  /* 0x00316c0001057983 */ /* 0x001f220000300800 */
[----:B------:R-:W-:-:S02]  /*90d10*/  ISETP.LT.AND P3, PT, R47, c[0x0][0x178], !P6 ;  /* 0x00005e002f007a0c */ /* 0x000fc40007761270 */
[----:B------:R-:W-:Y:S02]  /*90d20*/  ISETP.LT.AND P6, PT, R46, c[0x0][0x178], !P6 ;  /* 0x00005e002e007a0c */ /* 0x000fe400077c1270 */
[----:B------:R-:W-:Y:S02]  /*90d30*/  ISETP.LT.AND P4, PT, R35, c[0x0][0x178], !P0 ;  /* 0x00005e0023007a0c */ /* 0x000fe40004781270 */
[----:B------:R-:W-:Y:S02]  /*90d40*/  ISETP.LT.AND P2, PT, R43, c[0x0][0x178], !P0 ;  /* 0x00005e002b007a0c */ /* 0x000fe40004741270 */
[----:B------:R-:W-:-:S05]  /*90d50*/  ISETP.LT.AND P5, PT, R42, c[0x0][0x178], !P0 ;  /* 0x00005e002a007a0c */ /* 0x000fca00047a1270 */
[----:B------:R0:W-:Y:S01]  /*90d60*/  @P3 STG.E.U16 [R8.64], R12 ;  /* 0x0000000c08003986 */ /* 0x0001e2000c101504 */
[----:B------:R-:W-:-:S03]  /*90d70*/  ISETP.LT.AND P3, PT, R41, c[0x0][0x178], !P0 ;  /* 0x00005e0029007a0c */ /* 0x000fc60004761270 */
[----:B------:R1:W-:Y:S01]  /*90d80*/  @P6 STG.E.U16 [R10.64], R13 ;  /* 0x0000000d0a006986 */ /* 0x0003e2000c101504 */
[----:B------:R-:W-:Y:S01]  /*90d90*/  ISETP.LT.AND P6, PT, R39, c[0x0][0x178], !P0 ;  /* 0x00005e0027007a0c */ /* 0x000fe200047c1270 */
[----:B------:R-:W-:-:S04]  /*90da0*/  IMAD.WIDE R6, R4, 0x2, R54 ;  /* 0x0000000204067825 */ /* 0x000fc800078e0236 */
[----:B0-----:R-:W-:-:S04]  /*90db0*/  IMAD.WIDE R8, R4, 0x2, R56 ;  /* 0x0000000204087825 */ /* 0x001fc800078e0238 */
[----:B-1----:R-:W-:Y:S01]  /*90dc0*/  IMAD.WIDE R10, R4, 0x2, R2 ;  /* 0x00000002040a7825 */ /* 0x002fe200078e0202 */
[----:B--2---:R0:W-:Y:S01]  /*90dd0*/  @P4 STG.E.U16 [R8.64], R23 ;  /* 0x0000001708004986 */ /* 0x0041e2000c101504 */
[----:B------:R-:W-:Y:S02]  /*90de0*/  ISETP.LT.AND P4, PT, R40, c[0x0][0x178], !P0 ;  /* 0x00005e0028007a0c */ /* 0x000fe40004781270 */
[C---:B0-----:R-:W-:Y:S01]  /*90df0*/  IMAD.WIDE R8, R4.reuse, 0x2, R52 ;  /* 0x0000000204087825 */ /* 0x041fe200078e0234 */
[----:B---3--:R0:W-:Y:S03]  /*90e00*/  @P2 STG.E.U16 [R6.64], R19 ;  /* 0x0000001306002986 */ /* 0x0081e6000c101504 */
[----:B0-----:R-:W-:Y:S01]  /*90e10*/  IMAD.WIDE R6, R4, 0x2, R50 ;  /* 0x0000000204067825 */ /* 0x001fe200078e0232 */
[----:B------:R0:W-:Y:S01]  /*90e20*/  @P5 STG.E.U16 [R10.64], R58 ;  /* 0x0000003a0a005986 */ /* 0x0001e2000c101504 */
[----:B------:R-:W-:-:S03]  /*90e30*/  ISETP.LT.AND P5, PT, R47, c[0x0][0x178], !P0 ;  /* 0x00005e002f007a0c */ /* 0x000fc600047a1270 */
[----:B------:R1:W-:Y:S04]  /*90e40*/  @P6 STG.E.U16 [R8.64], R60 ;  /* 0x0000003c08006986 */ /* 0x0003e8000c101504 */
[----:B----4-:R2:W-:Y:S01]  /*90e50*/  @P3 STG.E.U16 [R6.64], R61 ;  /* 0x0000003d06003986 */ /* 0x0105e2000c101504 */
[----:B------:R-:W-:Y:S01]  /*90e60*/  ISETP.LT.AND P3, PT, R46, c[0x0][0x178], !P0 ;  /* 0x00005e002e007a0c */ /* 0x000fe20004761270 */
[----:B0-----:R-:W-:-:S04]  /*90e70*/  IMAD.WIDE R10, R4, 0x2, R48 ;  /* 0x00000002040a7825 */ /* 0x001fc800078e0230 */
[----:B-1----:R-:W-:-:S04]  /*90e80*/  IMAD.WIDE R8, R4, 0x2, R24 ;  /* 0x0000000204087825 */ /* 0x002fc800078e0218 */
[----:B--2---:R-:W-:Y:S01]  /*90e90*/  IMAD.WIDE R6, R4, 0x2, R26 ;  /* 0x0000000204067825 */ /* 0x004fe200078e021a */
[----:B------:R0:W-:Y:S01]  /*90ea0*/  @P4 STG.E.U16 [R10.64], R59 ;  /* 0x0000003b0a004986 */ /* 0x0001e2000c101504 */
[----:B------:R-:W-:-:S04]  /*90eb0*/  ISETP.GE.AND P2, PT, R44, c[0x0][0x17c], PT ;  /* 0x00005f002c007a0c */ /* 0x000fc80003f46270 */
[----:B------:R-:W-:Y:S01]  /*90ec0*/  ISETP.LT.AND P6, PT, R35, c[0x0][0x178], !P2 ;  /* 0x00005e0023007a0c */ /* 0x000fe200057c1270 */
[----:B------:R1:W-:Y:S01]  /*90ed0*/  @P5 STG.E.U16 [R6.64], R29 ;  /* 0x0000001d06005986 */ /* 0x0003e2000c101504 */
[----:B------:R-:W-:Y:S02]  /*90ee0*/  ISETP.LT.AND P4, PT, R43, c[0x0][0x178], !P2 ;  /* 0x00005e002b007a0c */ /* 0x000fe40005781270 */
[----:B------:R-:W-:Y:S02]  /*90ef0*/  ISETP.GE.AND P1, PT, R0, c[0x0][0x17c], PT ;  /* 0x00005f0000007a0c */ /* 0x000fe40003f26270 */
[----:B------:R-:W-:Y:S01]  /*90f00*/  IADD3 R0, R4, c[0x0][0x198], RZ ;  /* 0x0000660004007a10 */ /* 0x000fe20007ffe0ff */
[----:B------:R-:W-:Y:S01]  /*90f10*/  @P3 STG.E.U16 [R8.64], R45 ;  /* 0x0000002d08003986 */ /* 0x000fe2000c101504 */
[----:B------:R-:W-:Y:S02]  /*90f20*/  ISETP.LT.AND P3, PT, R42, c[0x0][0x178], !P2 ;  /* 0x00005e002a007a0c */ /* 0x000fe40005761270 */
[----:B0-----:R-:W-:Y:S01]  /*90f30*/  PRMT R10, R23, 0x7632, R10 ;  /* 0x00007632170a7816 */ /* 0x001fe2000000000a */
[C---:B-1----:R-:W-:Y:S01]  /*90f40*/  IMAD.WIDE R6, R0.reuse, 0x2, R54 ;  /* 0x0000000200067825 */ /* 0x042fe200078e0236 */
[----:B------:R-:W-:Y:S01]  /*90f50*/  PRMT R11, R19, 0x7632, R11 ;  /* 0x00007632130b7816 */ /* 0x000fe2000000000b */
[----:B------:R-:W2:Y:S01]  /*90f60*/  LDL.LU R23, [R1+0x174] ;  /* 0x0001740001177983 */ /* 0x000ea20000300800 */
[----:B------:R-:W-:Y:S01]  /*90f70*/  ISETP.GE.AND P0, PT, R5, c[0x0][0x17c], PT ;  /* 0x00005f0005007a0c */ /* 0x000fe20003f06270 */
[----:B------:R-:W-:Y:S01]  /*90f80*/  IMAD.WIDE R4, R0, 0x2, R56 ;  /* 0x0000000200047825 */ /* 0x000fe200078e0238 */
[----:B------:R-:W-:Y:S01]  /*90f90*/  PRMT R12, R58, 0x7632, R12 ;  /* 0x000076323a0c7816 */ /* 0x000fe2000000000c */
[----:B------:R-:W3:Y:S04]  /*90fa0*/  LDL.LU R19, [R1+0x164] ;  /* 0x0001640001137983 */ /* 0x000ee80000300800 */
[----:B------:R0:W-:Y:S01]  /*90fb0*/  @P6 STG.E.U16 [R4.64], R10 ;  /* 0x0000000a04006986 */ /* 0x0001e2000c101504 */
[----:B------:R-:W-:-:S03]  /*90fc0*/  ISETP.LT.AND P6, PT, R39, c[0x0][0x178], !P2 ;  /* 0x00005e0027007a0c */ /* 0x000fc600057c1270 */
[----:B------:R1:W-:Y:S01]  /*90fd0*/  @P4 STG.E.U16 [R6.64], R11 ;  /* 0x0000000b06004986 */ /* 0x0003e2000c101504 */
[----:B------:R-:W-:Y:S02]  /*90fe0*/  ISETP.LT.AND P4, PT, R41, c[0x0][0x178], !P2 ;  /* 0x00005e0029007a0c */ /* 0x000fe40005781270 */
[----:B------:R-:W-:Y:S01]  /*90ff0*/  ISETP.LT.AND P5, PT, R40, c[0x0][0x178], !P2 ;  /* 0x00005e0028007a0c */ /* 0x000fe200057a1270 */
[----:B------:R-:W4:Y:S01]  /*91000*/  LDL.LU R58, [R1+0x154] ;  /* 0x00015400013a7983 */ /* 0x000f220000300800 */
[----:B0-----:R-:W-:Y:S01]  /*91010*/  IMAD.WIDE R4, R0, 0x2, R2 ;  /* 0x0000000200047825 */ /* 0x001fe200078e0202 */
[----:B------:R-:W-:-:S04]  /*91020*/  PRMT R13, R60, 0x7632, R13 ;  /* 0x000076323c0d7816 */ /* 0x000fc8000000000d */
[----:B------:R0:W-:Y:S01]  /*91030*/  @P3 STG.E.U16 [R4.64], R12 ;  /* 0x0000000c04003986 */ /* 0x0001e2000c101504 */
[----:B------:R-:W-:Y:S02]  /*91040*/  ISETP.LT.AND P3, PT, R47, c[0x0][0x178], !P2 ;  /* 0x00005e002f007a0c */ /* 0x000fe40005761270 */
[----:B------:R-:W-:Y:S02]  /*91050*/  ISETP.LT.AND P2, PT, R46, c[0x0][0x178], !P2 ;  /* 0x00005e002e007a0c */ /* 0x000fe40005741270 */
[----:B------:R-:W4:Y:S01]  /*91060*/  LDL.LU R46, [R1+0x32ec] ;  /* 0x0032ec00012e7983 */ /* 0x000f220000300800 */
[----:B------:R-:W-:Y:S01]  /*91070*/  PRMT R14, R61, 0x7632, R14 ;  /* 0x000076323d0e7816 */ /* 0x000fe2000000000e */
[C---:B-1----:R-:W-:Y:S02]  /*91080*/  IMAD.WIDE R6, R0.reuse, 0x2, R52 ;  /* 0x0000000200067825 */ /* 0x042fe400078e0234 */
[----:B------:R-:W4:Y:S01]  /*91090*/  LDL.LU R60, [R1+0x134] ;  /* 0x00013400013c7983 */ /* 0x000f220000300800 */
[----:B------:R-:W-:Y:S01]  /*910a0*/  PRMT R15, R59, 0x7632, R15 ;  /* 0x000076323b0f7816 */ /* 0x000fe2000000000f */
[----:B------:R-:W-:-:S02]  /*910b0*/  IMAD.WIDE R8, R0, 0x2, R50 ;  /* 0x0000000200087825 */ /* 0x000fc400078e0232 */
[----:B------:R-:W4:Y:S01]  /*910c0*/  LDL.LU R44, [R1+0x114] ;  /* 0x00011400012c7983 */ /* 0x000f220000300800 */
[----:B0-----:R-:W-:Y:S01]  /*910d0*/  PRMT R12, R29, 0x7632, R12 ;  /* 0x000076321d0c7816 */ /* 0x001fe2000000000c */
[----:B------:R-:W-:Y:S02]  /*910e0*/  IMAD.WIDE R10, R0, 0x2, R48 ;  /* 0x00000002000a7825 */ /* 0x000fe400078e0230 */
[----:B------:R-:W4:Y:S04]  /*910f0*/  LDL.LU R61, [R1+0x124] ;  /* 0x00012400013d7983 */ /* 0x000f280000300800 */
[----:B------:R-:W4:Y:S04]  /*91100*/  LDL.LU R59, [R1+0x104] ;  /* 0x00010400013b7983 */ /* 0x000f280000300800 */
[----:B------:R-:W4:Y:S01]  /*91110*/  LDL.LU R29, [R1+0x7e4] ;  /* 0x0007e400011d7983 */ /* 0x000f220000300800 */
[----:B------:R-:W-:-:S03]  /*91120*/  PRMT R5, R45, 0x7632, R5 ;  /* 0x000076322d057816 */ /* 0x000fc60000000005 */
[----:B------:R0:W-:Y:S01]  /*91130*/  @P6 STG.E.U16 [R6.64], R13 ;  /* 0x0000000d06006986 */ /* 0x0001e2000c101504 */
[----:B------:R-:W-:-:S03]  /*91140*/  IADD3 R4, R0, c[0x0][0x198], RZ ;  /* 0x0000660000047a10 */ /* 0x000fc60007ffe0ff */
[----:B------:R-:W-:Y:S04]  /*91150*/  @P4 STG.E.U16 [R8.64], R14 ;  /* 0x0000000e08004986 */ /* 0x000fe8000c101504 */
[----:B------:R1:W-:Y:S01]  /*91160*/  @P5 STG.E.U16 [R10.64], R15 ;  /* 0x0000000f0a005986 */ /* 0x0003e2000c101504 */
[----:B0-----:R-:W-:-:S03]  /*91170*/  IMAD.WIDE R6, R0, 0x2, R26 ;  /* 0x0000000200067825 */ /* 0x001fc600078e021a */
[----:B------:R-:W4:Y:S01]  /*91180*/  LDL.LU R45, [R1+0x18f0] ;  /* 0x0018f000012d7983 */ /* 0x000f220000300800 */
[----:B-1----:R-:W-:-:S03]  /*91190*/  IMAD.WIDE R10, R0, 0x2, R24 ;  /* 0x00000002000a7825 */ /* 0x002fc600078e0218 */
[----:B------:R-:W4:Y:S01]  /*911a0*/  LDL.LU R0, [R1+0x3170] ;  /* 0x0031700001007983 */ /* 0x000f220000300800 */
[----:B------:R-:W-:Y:S02]  /*911b0*/  ISETP.LT.AND P6, PT, R35, c[0x0][0x178], !P0 ;  /* 0x00005e0023007a0c */ /* 0x000fe400047c1270 */
[----:B------:R-:W-:Y:S02]  /*911c0*/  ISETP.LT.AND P5, PT, R43, c[0x0][0x178], !P0 ;  /* 0x00005e002b007a0c */ /* 0x000fe400047a1270 */
[----:B------:R-:W-:Y:S01]  /*911d0*/  ISETP.LT.AND P4, PT, R42, c[0x0][0x178], !P0 ;  /* 0x00005e002a007a0c */ /* 0x000fe20004781270 */
[----:B------:R-:W-:Y:S01]  /*911e0*/  IMAD.WIDE R8, R4, 0x2, R56 ;  /* 0x0000000204087825 */ /* 0x000fe200078e0238 */
[----:B------:R0:W-:Y:S01]  /*911f0*/  @P3 STG.E.U16 [R6.64], R12 ;  /* 0x0000000c06003986 */ /* 0x0001e2000c101504 */
[----:B------:R-:W-:-:S03]  /*91200*/  ISETP.LT.AND P3, PT, R39, c[0x0][0x178], !P0 ;  /* 0x00005e0027007a0c */ /* 0x000fc60004761270 */
[----:B------:R1:W-:Y:S01]  /*91210*/  @P2 STG.E.U16 [R10.64], R5 ;  /* 0x000000050a002986 */ /* 0x0003e2000c101504 */
[----:B------:R-:W-:Y:S01]  /*91220*/  ISETP.LT.AND P2, PT, R41, c[0x0][0x178], !P0 ;  /* 0x00005e0029007a0c */ /* 0x000fe20004741270 */
[----:B0-----:R-:W-:-:S04]  /*91230*/  IMAD.WIDE R6, R4, 0x2, R54 ;  /* 0x0000000204067825 */ /* 0x001fc800078e0236 */
[----:B-1----:R-:W-:Y:S01]  /*91240*/  IMAD.WIDE R10, R4, 0x2, R50 ;  /* 0x00000002040a7825 */ /* 0x002fe200078e0232 */
[----:B--2---:R-:W-:Y:S02]  /*91250*/  PRMT R12, R23, 0x7632, R12 ;  /* 0x00007632170c7816 */ /* 0x004fe4000000000c */
[----:B---3--:R-:W-:Y:S02]  /*91260*/  PRMT R13, R19, 0x7632, R13 ;  /* 0x00007632130d7816 */ /* 0x008fe4000000000d */
[----:B----4-:R-:W-:Y:S01]  /*91270*/  PRMT R14, R58, 0x7632, R14 ;  /* 0x000076323a0e7816 */ /* 0x010fe2000000000e */
[----:B------:R0:W-:Y:S01]  /*91280*/  @P6 STG.E.U16 [R8.64], R29 ;  /* 0x0000001d08006986 */ /* 0x0001e2000c101504 */
        /* <DEDUP_REMOVED lines=8> */
[----:B------:R-:W-:-:S03]  /*91310*/  PRMT R15, R60, 0x7632, R15 ;  /* 0x000076323c0f7816 */ /* 0x000fc6000000000f */
[----:B------:R-:W2:Y:S01]  /*91320*/  LDL.LU R23, [R1+0x804] ;  /* 0x0008040001177983 */ /* 0x000ea20000300800 */
[----:B------:R-:W-:Y:S01]  /*91330*/  ISETP.GE.AND P4, PT, R0, c[0x0][0x17c], PT ;  /* 0x00005f0000007a0c */ /* 0x000fe20003f86270 */
[----:B0-----:R-:W-:-:S03]  /*91340*/  IMAD.WIDE R8, R4, 0x2, R26 ;  /* 0x0000000204087825 */ /* 0x001fc600078e021a */
[----:B------:R-:W-:Y:S01]  /*91350*/  ISETP.LT.AND P3, PT, R35, c[0x0][0x178], !P4 ;  /* 0x00005e0023007a0c */ /* 0x000fe20006761270 */
[C---:B-1----:R-:W-:Y:S01]  /*91360*/  IMAD.WIDE R6, R4.reuse, 0x2, R48 ;  /* 0x0000000204067825 */ /* 0x042fe200078e0230 */
[----:B------:R-:W-:Y:S01]  /*91370*/  @P2 STG.E.U16 [R10.64], R60 ;  /* 0x0000003c0a002986 */ /* 0x000fe2000c101504 */
[----:B------:R-:W-:-:S03]  /*91380*/  IADD3 R0, R4, c[0x0][0x198], RZ ;  /* 0x0000660004007a10 */ /* 0x000fc60007ffe0ff */
[----:B------:R0:W-:Y:S01]  /*91390*/  @P6 STG.E.U16 [R6.64], R44 ;  /* 0x0000002c06006986 */ /* 0x0001e2000c101504 */
[----:B------:R-:W-:Y:S01]  /*913a0*/  ISETP.LT.AND P6, PT, R43, c[0x0][0x178], !P4 ;  /* 0x00005e002b007a0c */ /* 0x000fe200067c1270 */
[----:B------:R-:W-:Y:S02]  /*913b0*/  IMAD.WIDE R4, R4, 0x2, R24 ;  /* 0x0000000204047825 */ /* 0x000fe400078e0218 */
[----:B------:R1:W-:Y:S01]  /*913c0*/  @P5 STG.E.U16 [R8.64], R61 ;  /* 0x0000003d08005986 */ /* 0x0003e2000c101504 */
[----:B------:R-:W-:Y:S02]  /*913d0*/  ISETP.LT.AND P5, PT, R42, c[0x0][0x178], !P4 ;  /* 0x00005e002a007a0c */ /* 0x000fe400067a1270 */
[----:B------:R-:W-:Y:S01]  /*913e0*/  ISETP.LT.AND P2, PT, R39, c[0x0][0x178], !P4 ;  /* 0x00005e0027007a0c */ /* 0x000fe20006741270 */
[----:B------:R3:W-:Y:S01]  /*913f0*/  @P0 STG.E.U16 [R4.64], R59 ;  /* 0x0000003b04000986 */ /* 0x0007e2000c101504 */
[----:B0-----:R-:W-:-:S03]  /*91400*/  IMAD.WIDE R6, R0, 0x2, R56 ;  /* 0x0000000200067825 */ /* 0x001fc600078e0238 */
[----:B------:R-:W4:Y:S01]  /*91410*/  LDL.LU R19, [R1+0x7f4] ;  /* 0x0007f40001137983 */ /* 0x000f220000300800 */
[----:B-1----:R-:W-:Y:S01]  /*91420*/  PRMT R8, R29, 0x7632, R8 ;  /* 0x000076321d087816 */ /* 0x002fe20000000008 */
[C---:B------:R-:W-:Y:S01]  /*91430*/  IMAD.WIDE R10, R0.reuse, 0x2, R50 ;  /* 0x00000002000a7825 */ /* 0x040fe200078e0232 */
[----:B------:R-:W-:Y:S01]  /*91440*/  ISETP.LT.AND P0, PT, R41, c[0x0][0x178], !P4 ;  /* 0x00005e0029007a0c */ /* 0x000fe20006701270 */
[----:B------:R-:W4:Y:S02]  /*91450*/  LDL.LU R58, [R1+0x1d4] ;  /* 0x0001d400013a7983 */ /* 0x000f240000300800 */
[C---:B---3--:R-:W-:Y:S02]  /*91460*/  IMAD.WIDE R4, R0.reuse, 0x2, R54 ;  /* 0x0000000200047825 */ /* 0x048fe400078e0236 */
[----:B------:R0:W-:Y:S04]  /*91470*/  @P3 STG.E.U16 [R6.64], R8 ;  /* 0x0000000806003986 */ /* 0x0001e8000c101504 */
[----:B------:R1:W-:Y:S04]  /*91480*/  @P6 STG.E.U16 [R4.64], R12 ;  /* 0x0000000c04006986 */ /* 0x0003e8000c101504 */
[----:B------:R-:W3:Y:S01]  /*91490*/  LDL.LU R60, [R1+0x1c4] ;  /* 0x0001c400013c7983 */ /* 0x000ee20000300800 */
[----:B0-----:R-:W-:-:S04]  /*914a0*/  IMAD.WIDE R6, R0, 0x2, R2 ;  /* 0x0000000200067825 */ /* 0x001fc800078e0202 */
[----:B------:R-:W-:Y:S01]  /*914b0*/  IMAD.WIDE R8, R0, 0x2, R52 ;  /* 0x0000000200087825 */ /* 0x000fe200078e0234 */
[----:B------:R-:W-:Y:S04]  /*914c0*/  @P5 STG.E.U16 [R6.64], R13 ;  /* 0x0000000d06005986 */ /* 0x000fe8000c101504 */
[----:B------:R0:W-:Y:S01]  /*914d0*/  @P2 STG.E.U16 [R8.64], R14 ;  /* 0x0000000e08002986 */ /* 0x0001e2000c101504 */
[----:B------:R-:W-:-:S03]  /*914e0*/  ISETP.LT.AND P2, PT, R40, c[0x0][0x178], !P4 ;  /* 0x00005e0028007a0c */ /* 0x000fc60006741270 */
[----:B------:R0:W-:Y:S01]  /*914f0*/  @P0 STG.E.U16 [R10.64], R15 ;  /* 0x0000000f0a000986 */ /* 0x0001e2000c101504 */
[----:B-1----:R-:W-:Y:S01]  /*91500*/  PRMT R12, R59, 0x7632, R12 ;  /* 0x000076323b0c7816 */ /* 0x002fe2000000000c */
[----:B0-----:R-:W-:Y:S01]  /*91510*/  IMAD.WIDE R8, R0, 0x2, R48 ;  /* 0x0000000200087825 */ /* 0x001fe200078e0230 */
[----:B------:R-:W-:Y:S02]  /*91520*/  PRMT R10, R44, 0x7632, R10 ;  /* 0x000076322c0a7816 */ /* 0x000fe4000000000a */
[----:B------:R-:W-:Y:S02]  /*91530*/  PRMT R11, R61, 0x7632, R11 ;  /* 0x000076323d0b7816 */ /* 0x000fe4000000000b */
[----:B------:R-:W3:Y:S04]  /*91540*/  LDL.LU R61, [R1+0x1a4] ;  /* 0x0001a400013d7983 */ /* 0x000ee80000300800 */
[----:B------:R-:W3:Y:S04]  /*91550*/  LDL.LU R44, [R1+0x3178] ;  /* 0x00317800012c7983 */ /* 0x000ee80000300800 */
[----:B------:R-:W3:Y:S04]  /*91560*/  LDL.LU R59, [R1+0x194] ;  /* 0x00019400013b7983 */ /* 0x000ee80000300800 */
[----:B------:R-:W3:Y:S04]  /*91570*/  LDL.LU R29, [R1+0x184] ;  /* 0x00018400011d7983 */ /* 0x000ee80000300800 */
[----:B------:R0:W-:Y:S04]  /*91580*/  @P2 STG.E.U16 [R8.64], R10 ;  /* 0x0000000a08002986 */ /* 0x0001e8000c101504 */
[----:B0-----:R-:W3:Y:S01]  /*91590*/  LDL.LU R10, [R1+0x3174] ;  /* 0x00317400010a7983 */ /* 0x001ee20000300800 */
[----:B------:R-:W-:-:S02]  /*915a0*/  ISETP.LT.AND P0, PT, R47, c[0x0][0x178], !P4 ;  /* 0x00005e002f007a0c */ /* 0x000fc40006701270 */
[----:B------:R-:W-:Y:S01]  /*915b0*/  ISETP.LT.AND P3, PT, R45, c[0x0][0x178], !P4 ;  /* 0x00005e002d007a0c */ /* 0x000fe20006761270 */
[C---:B------:R-:W-:Y:S01]  /*915c0*/  IMAD.WIDE R6, R0.reuse, 0x2, R26 ;  /* 0x0000000200067825 */ /* 0x040fe200078e021a */
[----:B------:R-:W-:Y:S02]  /*915d0*/  ISETP.LT.AND P5, PT, R35, c[0x0][0x178], !P1 ;  /* 0x00005e0023007a0c */ /* 0x000fe40004fa1270 */
[----:B------:R-:W-:Y:S01]  /*915e0*/  ISETP.LT.AND P4, PT, R43, c[0x0][0x178], !P1 ;  /* 0x00005e002b007a0c */ /* 0x000fe20004f81270 */
[C---:B------:R-:W-:Y:S01]  /*915f0*/  IMAD.WIDE R4, R0.reuse, 0x2, R24 ;  /* 0x0000000200047825 */ /* 0x040fe200078e0218 */
[----:B------:R-:W-:Y:S02]  /*91600*/  IADD3 R0, R0, c[0x0][0x198], RZ ;  /* 0x0000660000007a10 */ /* 0x000fe40007ffe0ff */
[----:B------:R-:W-:Y:S02]  /*91610*/  ISETP.LT.AND P6, PT, R42, c[0x0][0x178], !P1 ;  /* 0x00005e002a007a0c */ /* 0x000fe40004fc1270 */
[----:B------:R-:W-:Y:S01]  /*91620*/  ISETP.LT.AND P2, PT, R39, c[0x0][0x178], !P1 ;  /* 0x00005e0027007a0c */ /* 0x000fe20004f41270 */
[----:B------:R0:W-:Y:S04]  /*91630*/  @P0 STG.E.U16 [R6.64], R11 ;  /* 0x0000000b06000986 */ /* 0x0001e8000c101504 */
[----:B------:R1:W-:Y:S01]  /*91640*/  @P3 STG.E.U16 [R4.64], R12 ;  /* 0x0000000c04003986 */ /* 0x0003e2000c101504 */
[----:B------:R-:W-:Y:S01]  /*91650*/  ISETP.LT.AND P3, PT, R41, c[0x0][0x178], !P1 ;  /* 0x00005e0029007a0c */ /* 0x000fe20004f61270 */
[----:B------:R-:W-:-:S04]  /*91660*/  IMAD.WIDE R8, R0, 0x2, R2 ;  /* 0x0000000200087825 */ /* 0x000fc800078e0202 */
[----:B0-----:R-:W-:-:S04]  /*91670*/  IMAD.WIDE R6, R0, 0x2, R54 ;  /* 0x0000000200067825 */ /* 0x001fc800078e0236 */
[C---:B-1----:R-:W-:Y:S01]  /*91680*/  IMAD.WIDE R4, R0.reuse, 0x2, R56 ;  /* 0x0000000200047825 */ /* 0x042fe200078e0238 */
[----:B------:R-:W-:Y:S02]  /*91690*/  IADD3 R12, R0, c[0x0][0x198], RZ ;  /* 0x00006600000c7a10 */ /* 0x000fe40007ffe0ff */
[----:B------:R-:W-:Y:S02]  /*916a0*/  PRMT R14, R46, 0x7632, R14 ;  /* 0x000076322e0e7816 */ /* 0x000fe4000000000e */
[----:B--2---:R0:W-:Y:S01]  /*916b0*/  @P5 STG.E.U16 [R4.64], R23 ;  /* 0x0000001704005986 */ /* 0x0041e2000c101504 */
[----:B------:R-:W-:Y:S01]  /*916c0*/  ISETP.LT.AND P5, PT, R40, c[0x0][0x178], !P1 ;  /* 0x00005e0028007a0c */ /* 0x000fe20004fa1270 */
[----:B0-----:R-:W-:Y:S01]  /*916d0*/  IMAD.WIDE R4, R0, 0x2, R52 ;  /* 0x0000000200047825 */ /* 0x001fe200078e0234 */
[----:B------:R-:W-:Y:S02]  /*916e0*/  PRMT R13, R23, 0x7632, R13 ;  /* 0x00007632170d7816 */ /* 0x000fe4000000000d */
[----:B------:R-:W2:Y:S04]  /*916f0*/  LDL.LU R23, [R1+0x844] ;  /* 0x0008440001177983 */ /* 0x000ea80000300800 */
[----:B----4-:R0:W-:Y:S01]  /*91700*/  @P4 STG.E.U16 [R6.64], R19 ;  /* 0x0000001306004986 */ /* 0x0101e2000c101504 */
[----:B------:R-:W-:-:S03]  /*91710*/  ISETP.LT.AND P4, PT, R47, c[0x0][0x178], !P1 ;  /* 0x00005e002f007a0c */ /* 0x000fc60004f81270 */
[----:B------:R1:W-:Y:S01]  /*91720*/  @P6 STG.E.U16 [R8.64], R58 ;  /* 0x0000003a08006986 */ /* 0x0003e2000c101504 */
[----:B0-----:R-:W-:-:S03]  /*91730*/  IMAD.WIDE R6, R0, 0x2, R50 ;  /* 0x0000000200067825 */ /* 0x001fc600078e0232 */
[----:B---3--:R0:W-:Y:S01]  /*91740*/  @P2 STG.E.U16 [R4.64], R60 ;  /* 0x0000003c04002986 */ /* 0x0081e2000c101504 */
[----:B------:R-:W-:Y:S01]  /*91750*/  ISETP.LT.AND P2, PT, R45, c[0x0][0x178], !P1 ;  /* 0x00005e002d007a0c */ /* 0x000fe20004f41270 */
[----:B-1----:R-:W-:-:S04]  /*91760*/  IMAD.WIDE R8, R0, 0x2, R24 ;  /* 0x0000000200087825 */ /* 0x002fc800078e0218 */
[C---:B0-----:R-:W-:Y:S01]  /*91770*/  IMAD.WIDE R4, R0.reuse, 0x2, R48 ;  /* 0x0000000200047825 */ /* 0x041fe200078e0230 */
[----:B------:R0:W-:Y:S04]  /*91780*/  @P3 STG.E.U16 [R6.64], R61 ;  /* 0x0000003d06003986 */ /* 0x0001e8000c101504 */
[----:B------:R-:W-:Y:S01]  /*91790*/  @P5 STG.E.U16 [R4.64], R59 ;  /* 0x0000003b04005986 */ /* 0x000fe2000c101504 */
[----:B0-----:R-:W-:Y:S01]  /*917a0*/  IMAD.WIDE R6, R0, 0x2, R26 ;  /* 0x0000000200067825 */ /* 0x001fe200078e021a */
[----:B------:R-:W-:-:S04]  /*917b0*/  ISETP.GE.AND P0, PT, R10, c[0x0][0x17c], PT ;  /* 0x00005f000a007a0c */ /* 0x000fc80003f06270 */
[----:B------:R-:W-:Y:S01]  /*917c0*/  ISETP.LT.AND P6, PT, R35, c[0x0][0x178], !P0 ;  /* 0x00005e0023007a0c */ /* 0x000fe200047c1270 */
[----:B------:R-:W-:Y:S01]  /*917d0*/  IMAD.WIDE R10, R12, 0x2, R56 ;  /* 0x000000020c0a7825 */ /* 0x000fe200078e0238 */
[----:B------:R-:W-:Y:S01]  /*917e0*/  @P4 STG.E.U16 [R6.64], R29 ;  /* 0x0000001d06004986 */ /* 0x000fe2000c101504 */
[----:B------:R-:W-:-:S03]  /*917f0*/  ISETP.LT.AND P4, PT, R43, c[0x0][0x178], !P0 ;  /* 0x00005e002b007a0c */ /* 0x000fc60004781270 */
[----:B------:R0:W-:Y:S01]  /*91800*/  @P2 STG.E.U16 [R8.64], R46 ;  /* 0x0000002e08002986 */ /* 0x0001e2000c101504 */
[----:B------:R-:W-:Y:S02]  /*91810*/  ISETP.LT.AND P5, PT, R39, c[0x0][0x178], !P0 ;  /* 0x00005e0027007a0c */ /* 0x000fe400047a1270 */
[----:B------:R-:W-:-:S04]  /*91820*/  ISETP.LT.AND P2, PT, R41, c[0x0][0x178], !P0 ;  /* 0x00005e0029007a0c */ /* 0x000fc80004741270 */
[----:B------:R1:W-:Y:S01]  /*91830*/  @P6 STG.E.U16 [R10.64], R13 ;  /* 0x0000000d0a006986 */ /* 0x0003e2000c101504 */
[----:B------:R-:W-:Y:S01]  /*91840*/  ISETP.LT.AND P6, PT, R42, c[0x0][0x178], !P0 ;  /* 0x00005e002a007a0c */ /* 0x000fe200047c1270 */
[----:B0-----:R-:W-:Y:S01]  /*91850*/  IMAD.WIDE R8, R12, 0x2, R54 ;  /* 0x000000020c087825 */ /* 0x001fe200078e0236 */
[----:B------:R-:W-:Y:S02]  /*91860*/  PRMT R0, R58, 0x7632, R0 ;  /* 0x000076323a007816 */ /* 0x000fe40000000000 */
[----:B-1----:R-:W-:Y:S01]  /*91870*/  PRMT R11, R19, 0x7632, R11 ;  /* 0x00007632130b7816 */ /* 0x002fe2000000000b */
[----:B------:R-:W-:Y:S01]  /*91880*/  IMAD.WIDE R6, R12, 0x2, R2 ;  /* 0x000000020c067825 */ /* 0x000fe200078e0202 */
[----:B------:R-:W-:Y:S01]  /*91890*/  PRMT R10, R60, 0x7632, R10 ;  /* 0x000076323c0a7816 */ /* 0x000fe2000000000a */
[----:B------:R-:W3:Y:S01]  /*918a0*/  LDL.LU R19, [R1+0x834] ;  /* 0x0008340001137983 */ /* 0x000ee20000300800 */
[----:B------:R-:W-:Y:S01]  /*918b0*/  ISETP.LT.AND P3, PT, R40, c[0x0][0x178], !P0 ;  /* 0x00005e0028007a0c */ /* 0x000fe20004761270 */
[----:B------:R-:W-:-:S02]  /*918c0*/  IMAD.WIDE R4, R12, 0x2, R52 ;  /* 0x000000020c047825 */ /* 0x000fc400078e0234 */
[----:B------:R0:W-:Y:S04]  /*918d0*/  @P4 STG.E.U16 [R8.64], R11 ;  /* 0x0000000b08004986 */ /* 0x0001e8000c101504 */
[----:B------:R-:W-:Y:S04]  /*918e0*/  @P6 STG.E.U16 [R6.64], R0 ;  /* 0x0000000006006986 */ /* 0x000fe8000c101504 */
[----:B------:R1:W-:Y:S01]  /*918f0*/  @P5 STG.E.U16 [R4.64], R10 ;  /* 0x0000000a04005986 */ /* 0x0003e2000c101504 */
[----:B0-----:R-:W-:Y:S01]  /*91900*/  PRMT R11, R61, 0x7632, R11 ;  /* 0x000076323d0b7816 */ /* 0x001fe2000000000b */
[----:B------:R-:W-:-:S02]  /*91910*/  IMAD.WIDE R8, R12, 0x2, R50 ;  /* 0x000000020c087825 */ /* 0x000fc400078e0232 */
[----:B------:R-:W4:Y:S04]  /*91920*/  LDL.LU R58, [R1+0x824] ;  /* 0x00082400013a7983 */ /* 0x000f280000300800 */
[----:B------:R-:W-:Y:S01]  /*91930*/  @P2 STG.E.U16 [R8.64], R11 ;  /* 0x0000000b08002986 */ /* 0x000fe2000c101504 */
[----:B------:R-:W-:Y:S01]  /*91940*/  ISETP.LT.AND P2, PT, R47, c[0x0][0x178], !P0 ;  /* 0x00005e002f007a0c */ /* 0x000fe20004741270 */
[C---:B-1----:R-:W-:Y:S01]  /*91950*/  IMAD.WIDE R4, R12.reuse, 0x2, R48 ;  /* 0x000000020c047825 */ /* 0x042fe200078e0230 */
[----:B------:R-:W-:Y:S01]  /*91960*/  ISETP.LT.AND P0, PT, R45, c[0x0][0x178], !P0 ;  /* 0x00005e002d007a0c */ /* 0x000fe20004701270 */
[----:B------:R-:W4:Y:S01]  /*91970*/  LDL.LU R60, [R1+0x814] ;  /* 0x00081400013c7983 */ /* 0x000f220000300800 */
[----:B------:R-:W-:Y:S01]  /*91980*/  PRMT R0, R59, 0x7632, R0 ;  /* 0x000076323b007816 */ /* 0x000fe20000000000 */
[----:B------:R-:W-:Y:S01]  /*91990*/  IMAD.WIDE R6, R12, 0x2, R24 ;  /* 0x000000020c067825 */ /* 0x000fe200078e0218 */
        /* <DEDUP_REMOVED lines=11> */
[----:B0-----:R-:W4:Y:S01]  /*91a50*/  LDL.LU R7, [R1+0x317c] ;  /* 0x00317c0001077983 */ /* 0x001f220000300800 */
        /* <DEDUP_REMOVED lines=9> */
[----:B------:R-:W-:Y:S01]  /*91af0*/  PRMT R13, R30, 0x7632, R13 ;  /* 0x000076321e0d7816 */ /* 0x000fe2000000000d */
[----:B--2---:R0:W-:Y:S01]  /*91b00*/  @P4 STG.E.U16 [R8.64], R23 ;  /* 0x0000001708004986 */ /* 0x0041e2000c101504 */
[----:B------:R-:W-:Y:S01]  /*91b10*/  ISETP.LT.AND P4, PT, R40, c[0x0][0x178], !P1 ;  /* 0x00005e0028007a0c */ /* 0x000fe20004f81270 */
[----:B0-----:R-:W-:Y:S01]  /*91b20*/  IMAD.WIDE R8, R0, 0x2, R50 ;  /* 0x0000000200087825 */ /* 0x001fe200078e0232 */
[----:B------:R-:W-:Y:S02]  /*91b30*/  PRMT R12, R23, 0x7632, R12 ;  /* 0x00007632170c7816 */ /* 0x000fe4000000000c */
[----:B------:R-:W2:Y:S04]  /*91b40*/  LDL.LU R23, [R1+0xf8] ;  /* 0x0000f80001177983 */ /* 0x000ea80000300800 */
[----:B---3--:R0:W-:Y:S01]  /*91b50*/  @P3 STG.E.U16 [R10.64], R19 ;  /* 0x000000130a003986 */ /* 0x0081e2000c101504 */
[----:B------:R-:W-:-:S02]  /*91b60*/  ISETP.LT.AND P3, PT, R47, c[0x0][0x178], !P1 ;  /* 0x00005e002f007a0c */ /* 0x000fc40004f61270 */
[----:B------:R-:W-:Y:S01]  /*91b70*/  ISETP.LT.AND P1, PT, R45, c[0x0][0x178], !P1 ;  /* 0x00005e002d007a0c */ /* 0x000fe20004f21270 */
[C---:B0-----:R-:W-:Y:S01]  /*91b80*/  IMAD.WIDE R10, R0.reuse, 0x2, R52 ;  /* 0x00000002000a7825 */ /* 0x041fe200078e0234 */
[----:B----4-:R0:W-:Y:S04]  /*91b90*/  @P6 STG.E.U16 [R4.64], R58 ;  /* 0x0000003a04006986 */ /* 0x0101e8000c101504 */
[----:B------:R1:W-:Y:S01]  /*91ba0*/  @P2 STG.E.U16 [R10.64], R60 ;  /* 0x0000003c0a002986 */ /* 0x0003e2000c101504 */
[----:B0-----:R-:W-:-:S03]  /*91bb0*/  IMAD.WIDE R4, R0, 0x2, R26 ;  /* 0x0000000200047825 */ /* 0x001fc600078e021a */
[----:B------:R0:W-:Y:S01]  /*91bc0*/  @P5 STG.E.U16 [R8.64], R61 ;  /* 0x0000003d08005986 */ /* 0x0001e2000c101504 */
[----:B-1----:R-:W-:Y:S01]  /*91bd0*/  IMAD.WIDE R10, R0, 0x2, R24 ;  /* 0x00000002000a7825 */ /* 0x002fe200078e0218 */
[----:B------:R-:W-:-:S04]  /*91be0*/  ISETP.GE.AND P6, PT, R29, c[0x0][0x17c], PT ;  /* 0x00005f001d007a0c */ /* 0x000fc80003fc6270 */
[----:B------:R-:W-:Y:S02]  /*91bf0*/  ISETP.LT.AND P5, PT, R43, c[0x0][0x178], !P6 ;  /* 0x00005e002b007a0c */ /* 0x000fe400077a1270 */
[----:B------:R-:W-:Y:S01]  /*91c00*/  ISETP.GE.AND P0, PT, R7, c[0x0][0x17c], PT ;  /* 0x00005f0007007a0c */ /* 0x000fe20003f06270 */
[----:B------:R-:W-:-:S05]  /*91c10*/  IMAD.WIDE R6, R0, 0x2, R48 ;  /* 0x0000000200067825 */ /* 0x000fca00078e0230 */
        /* <DEDUP_REMOVED lines=19> */
[----:B------:R-:W3:Y:S01]  /*91d50*/  LDL.LU R58, [R1+0xc8] ;  /* 0x0000c800013a7983 */ /* 0x000ee20000300800 */
[----:B-1----:R-:W-:-:S03]  /*91d60*/  PRMT R6, R61, 0x7632, R6 ;  /* 0x000076323d067816 */ /* 0x002fc60000000006 */
[----:B------:R-:W3:Y:S01]  /*91d70*/  LDL.LU R60, [R1+0xb8] ;  /* 0x0000b800013c7983 */ /* 0x000ee20000300800 */
[----:B----4-:R-:W-:-:S03]  /*91d80*/  IMAD.WIDE R4, R0, 0x2, R50 ;  /* 0x0000000200047825 */ /* 0x010fc600078e0232 */
[----:B------:R-:W4:Y:S04]  /*91d90*/  LDL.LU R61, [R1+0xa8] ;  /* 0x0000a800013d7983 */ /* 0x000f280000300800 */
[----:B------:R0:W-:Y:S04]  /*91da0*/  @P1 STG.E.U16 [R8.64], R12 ;  /* 0x0000000c08001986 */ /* 0x0001e8000c101504 */
[----:B------:R1:W-:Y:S01]  /*91db0*/  @P2 STG.E.U16 [R4.64], R6 ;  /* 0x0000000604002986 */ /* 0x0003e2000c101504 */
[----:B0-----:R-:W-:-:S03]  /*91dc0*/  PRMT R12, R59, 0x7632, R12 ;  /* 0x000076323b0c7816 */ /* 0x001fc6000000000c */
[----:B------:R-:W4:Y:S01]  /*91dd0*/  LDL.LU R59, [R1+0x98] ;  /* 0x00009800013b7983 */ /* 0x000f220000300800 */
[----:B-1----:R-:W-:-:S03]  /*91de0*/  PRMT R5, R44, 0x7632, R5 ;  /* 0x000076322c057816 */ /* 0x002fc60000000005 */
[----:B------:R-:W4:Y:S04]  /*91df0*/  LDL.LU R30, [R1+0x32e4] ;  /* 0x0032e400011e7983 */ /* 0x000f280000300800 */
[----:B------:R-:W4:Y:S01]  /*91e00*/  LDL.LU R44, [R1+0x3188] ;  /* 0x00318800012c7983 */ /* 0x000f220000300800 */
[C---:B------:R-:W-:Y:S01]  /*91e10*/  IMAD.WIDE R6, R0.reuse, 0x2, R48 ;  /* 0x0000000200067825 */ /* 0x040fe200078e0230 */
[C---:B------:R-:W-:Y:S02]  /*91e20*/  IADD3 R4, R0.reuse, c[0x0][0x198], RZ ;  /* 0x0000660000047a10 */ /* 0x040fe40007ffe0ff */
[----:B------:R-:W4:Y:S01]  /*91e30*/  LDL.LU R29, [R1+0x318c] ;  /* 0x00318c00011d7983 */ /* 0x000f220000300800 */
[----:B------:R-:W-:-:S04]  /*91e40*/  IMAD.WIDE R8, R0, 0x2, R26 ;  /* 0x0000000200087825 */ /* 0x000fc800078e021a */
[----:B------:R-:W-:Y:S02]  /*91e50*/  IMAD.WIDE R10, R0, 0x2, R24 ;  /* 0x00000002000a7825 */ /* 0x000fe400078e0218 */
[----:B------:R-:W4:Y:S01]  /*91e60*/  LDL.LU R0, [R1+0x3184] ;  /* 0x0031840001007983 */ /* 0x000f220000300800 */
[----:B------:R-:W-:Y:S02]  /*91e70*/  ISETP.LT.AND P1, PT, R40, c[0x0][0x178], !P6 ;  /* 0x00005e0028007a0c */ /* 0x000fe40007721270 */
[----:B------:R-:W-:Y:S02]  /*91e80*/  ISETP.LT.AND P3, PT, R47, c[0x0][0x178], !P6 ;  /* 0x00005e002f007a0c */ /* 0x000fe40007761270 */
[----:B------:R-:W-:Y:S02]  /*91e90*/  ISETP.LT.AND P6, PT, R45, c[0x0][0x178], !P6 ;  /* 0x00005e002d007a0c */ /* 0x000fe400077c1270 */
[----:B------:R-:W-:Y:S02]  /*91ea0*/  ISETP.LT.AND P4, PT, R35, c[0x0][0x178], !P0 ;  /* 0x00005e0023007a0c */ /* 0x000fe40004781270 */
[----:B------:R-:W-:-:S02]  /*91eb0*/  ISETP.LT.AND P2, PT, R43, c[0x0][0x178], !P0 ;  /* 0x00005e002b007a0c */ /* 0x000fc40004741270 */
        /* <DEDUP_REMOVED lines=8> */
[----:B--2---:R-:W-:Y:S01]  /*91f40*/  IMAD.WIDE R10, R4, 0x2, R2 ;  /* 0x00000002040a7825 */ /* 0x004fe200078e0202 */
[----:B------:R0:W-:Y:S01]  /*91f50*/  @P4 STG.E.U16 [R8.64], R23 ;  /* 0x0000001708004986 */ /* 0x0001e2000c101504 */
        /* <DEDUP_REMOVED lines=22> */
[----:B------:R-:W-:Y:S01]  /*920c0*/  IMAD.WIDE R4, R0, 0x2, R56 ;  /* 0x0000000200047825 */ /* 0x000fe200078e0238 */
[----:B------:R-:W-:-:S02]  /*920d0*/  PRMT R11, R19, 0x7632, R11 ;  /* 0x00007632130b7816 */ /* 0x000fc4000000000b */
[----:B------:R-:W-:Y:S01]  /*920e0*/  PRMT R12, R58, 0x7632, R12 ;  /* 0x000076323a0c7816 */ /* 0x000fe2000000000c */
[----:B-1----:R-:W-:Y:S01]  /*920f0*/  IMAD.WIDE R6, R0, 0x2, R54 ;  /* 0x0000000200067825 */ /* 0x002fe200078e0236 */
[----:B------:R0:W-:Y:S01]  /*92100*/  @P6 STG.E.U16 [R4.64], R10 ;  /* 0x0000000a04006986 */ /* 0x0001e2000c101504 */
[----:B------:R-:W-:-:S03]  /*92110*/  ISETP.GE.AND P0, PT, R29, c[0x0][0x17c], PT ;  /* 0x00005f001d007a0c */ /* 0x000fc60003f06270 */
[----:B------:R-:W-:Y:S04]  /*92120*/  @P4 STG.E.U16 [R6.64], R11 ;  /* 0x0000000b06004986 */ /* 0x000fe8000c101504 */
[----:B------:R-:W2:Y:S01]  /*92130*/  LDL.LU R29, [R1+0x7e8] ;  /* 0x0007e800011d7983 */ /* 0x000ea20000300800 */
[----:B0-----:R-:W-:-:S03]  /*92140*/  IMAD.WIDE R4, R0, 0x2, R2 ;  /* 0x0000000200047825 */ /* 0x001fc600078e0202 */
[----:B------:R-:W3:Y:S04]  /*92150*/  LDL.LU R44, [R1+0x178] ;  /* 0x00017800012c7983 */ /* 0x000ee80000300800 */
[----:B------:R0:W-:Y:S01]  /*92160*/  @P3 STG.E.U16 [R4.64], R12 ;  /* 0x0000000c04003986 */ /* 0x0001e2000c101504 */
[----:B------:R-:W-:-:S03]  /*92170*/  ISETP.LT.AND P3, PT, R47, c[0x0][0x178], !P2 ;  /* 0x00005e002f007a0c */ /* 0x000fc60005761270 */
[----:B------:R-:W4:Y:S01]  /*92180*/  LDL.LU R23, [R1+0x168] ;  /* 0x0001680001177983 */ /* 0x000f220000300800 */
[----:B------:R-:W-:-:S03]  /*92190*/  PRMT R13, R60, 0x7632, R13 ;  /* 0x000076323c0d7816 */ /* 0x000fc6000000000d */
[----:B------:R-:W4:Y:S01]  /*921a0*/  LDL.LU R47, [R1+0x32e0] ;  /* 0x0032e000012f7983 */ /* 0x000f220000300800 */
[----:B------:R-:W-:-:S03]  /*921b0*/  PRMT R14, R61, 0x7632, R14 ;  /* 0x000076323d0e7816 */ /* 0x000fc6000000000e */
[----:B------:R-:W4:Y:S01]  /*921c0*/  LDL.LU R19, [R1+0x158] ;  /* 0x0001580001137983 */ /* 0x000f220000300800 */
[----:B------:R-:W-:-:S03]  /*921d0*/  PRMT R15, R59, 0x7632, R15 ;  /* 0x000076323b0f7816 */ /* 0x000fc6000000000f */
[----:B------:R-:W4:Y:S01]  /*921e0*/  LDL.LU R58, [R1+0x138] ;  /* 0x00013800013a7983 */ /* 0x000f220000300800 */
[----:B0-----:R-:W-:-:S03]  /*921f0*/  PRMT R12, R30, 0x7632, R12 ;  /* 0x000076321e0c7816 */ /* 0x001fc6000000000c */
[----:B------:R-:W4:Y:S01]  /*92200*/  LDL.LU R60, [R1+0x118] ;  /* 0x00011800013c7983 */ /* 0x000f220000300800 */
[----:B------:R-:W-:-:S03]  /*92210*/  PRMT R5, R46, 0x7632, R5 ;  /* 0x000076322e057816 */ /* 0x000fc60000000005 */
[----:B------:R-:W4:Y:S04]  /*92220*/  LDL.LU R61, [R1+0x128] ;  /* 0x00012800013d7983 */ /* 0x000f280000300800 */
[----:B------:R-:W4:Y:S04]  /*92230*/  LDL.LU R59, [R1+0x108] ;  /* 0x00010800013b7983 */ /* 0x000f280000300800 */
[----:B------:R-:W4:Y:S04]  /*92240*/  LDL.LU R30, [R1+0x3190] ;  /* 0x00319000011e7983 */ /* 0x000f280000300800 */
[----:B------:R-:W4:Y:S01]  /*92250*/  LDL.LU R46, [R1+0x18ec] ;  /* 0x0018ec00012e7983 */ /* 0x000f220000300800 */
[----:B------:R-:W-:-:S02]  /*92260*/  ISETP.LT.AND P6, PT, R39, c[0x0][0x178], !P2 ;  /* 0x00005e0027007a0c */ /* 0x000fc400057c1270 */
[----:B------:R-:W-:Y:S02]  /*92270*/  ISETP.LT.AND P4, PT, R41, c[0x0][0x178], !P2 ;  /* 0x00005e0029007a0c */ /* 0x000fe40005781270 */
[----:B------:R-:W-:Y:S01]  /*92280*/  ISETP.LT.AND P5, PT, R40, c[0x0][0x178], !P2 ;  /* 0x00005e0028007a0c */ /* 0x000fe200057a1270 */
[----:B------:R-:W-:-:S04]  /*92290*/  IMAD.WIDE R6, R0, 0x2, R52 ;  /* 0x0000000200067825 */ /* 0x000fc800078e0234 */
[----:B------:R-:W-:Y:S01]  /*922a0*/  IMAD.WIDE R8, R0, 0x2, R50 ;  /* 0x0000000200087825 */ /* 0x000fe200078e0232 */
[----:B------:R-:W-:-:S03]  /*922b0*/  ISETP.LT.AND P2, PT, R45, c[0x0][0x178], !P2 ;  /* 0x00005e002d007a0c */ /* 0x000fc60005741270 */
[----:B------:R-:W-:Y:S01]  /*922c0*/  IMAD.WIDE R10, R0, 0x2, R48 ;  /* 0x00000002000a7825 */ /* 0x000fe200078e0230 */
[----:B------:R0:W-:Y:S01]  /*922d0*/  @P6 STG.E.U16 [R6.64], R13 ;  /* 0x0000000d06006986 */ /* 0x0001e2000c101504 */
[----:B------:R-:W-:-:S03]  /*922e0*/  ISETP.LT.AND P6, PT, R35, c[0x0][0x178], !P0 ;  /* 0x00005e0023007a0c */ /* 0x000fc600047c1270 */
[----:B------:R1:W-:Y:S01]  /*922f0*/  @P4 STG.E.U16 [R8.64], R14 ;  /* 0x0000000e08004986 */ /* 0x0003e2000c101504 */
[----:B------:R-:W-:-:S03]  /*92300*/  IADD3 R4, R0, c[0x0][0x198], RZ ;  /* 0x0000660000047a10 */ /* 0x000fc60007ffe0ff */
[----:B------:R1:W-:Y:S01]  /*92310*/  @P5 STG.E.U16 [R10.64], R15 ;  /* 0x0000000f0a005986 */ /* 0x0003e2000c101504 */
[----:B------:R-:W-:Y:S01]  /*92320*/  ISETP.LT.AND P5, PT, R43, c[0x0][0x178], !P0 ;  /* 0x00005e002b007a0c */ /* 0x000fe200047a1270 */
[----:B0-----:R-:W-:Y:S01]  /*92330*/  IMAD.WIDE R6, R0, 0x2, R26 ;  /* 0x0000000200067825 */ /* 0x001fe200078e021a */
[----:B------:R-:W-:-:S03]  /*92340*/  ISETP.LT.AND P4, PT, R42, c[0x0][0x178], !P0 ;  /* 0x00005e002a007a0c */ /* 0x000fc60004781270 */
[----:B-1----:R-:W-:Y:S01]  /*92350*/  IMAD.WIDE R8, R4, 0x2, R56 ;  /* 0x0000000204087825 */ /* 0x002fe200078e0238 */
[----:B------:R0:W-:Y:S01]  /*92360*/  @P3 STG.E.U16 [R6.64], R12 ;  /* 0x0000000c06003986 */ /* 0x0001e2000c101504 */
[----:B------:R-:W-:Y:S02]  /*92370*/  ISETP.LT.AND P3, PT, R39, c[0x0][0x178], !P0 ;  /* 0x00005e0027007a0c */ /* 0x000fe40004761270 */
[----:B------:R-:W-:-:S05]  /*92380*/  IMAD.WIDE R10, R0, 0x2, R24 ;  /* 0x00000002000a7825 */ /* 0x000fca00078e0218 */
[----:B------:R1:W-:Y:S01]  /*92390*/  @P2 STG.E.U16 [R10.64], R5 ;  /* 0x000000050a002986 */ /* 0x0003e2000c101504 */
[C---:B0-----:R-:W-:Y:S01]  /*923a0*/  IMAD.WIDE R6, R4.reuse, 0x2, R54 ;  /* 0x0000000204067825 */ /* 0x041fe200078e0236 */
[----:B------:R-:W-:Y:S02]  /*923b0*/  ISETP.LT.AND P2, PT, R41, c[0x0][0x178], !P0 ;  /* 0x00005e0029007a0c */ /* 0x000fe40004741270 */
[C---:B------:R-:W-:Y:S01]  /*923c0*/  IADD3 R0, R4.reuse, c[0x0][0x198], RZ ;  /* 0x0000660004007a10 */ /* 0x040fe20007ffe0ff */
[----:B-1----:R-:W-:Y:S01]  /*923d0*/  IMAD.WIDE R10, R4, 0x2, R26 ;  /* 0x00000002040a7825 */ /* 0x002fe200078e021a */
[----:B--2---:R0:W-:Y:S01]  /*923e0*/  @P6 STG.E.U16 [R8.64], R29 ;  /* 0x0000001d08006986 */ /* 0x0041e2000c101504 */
[----:B------:R-:W-:-:S03]  /*923f0*/  ISETP.LT.AND P6, PT, R40, c[0x0][0x178], !P0 ;  /* 0x00005e0028007a0c */ /* 0x000fc600047c1270 */
[----:B---3--:R1:W-:Y:S01]  /*92400*/  @P5 STG.E.U16 [R6.64], R44 ;  /* 0x0000002c06005986 */ /* 0x0083e2000c101504 */
[----:B0-----:R-:W-:-:S04]  /*92410*/  IMAD.WIDE R8, R4, 0x2, R2 ;  /* 0x0000000204087825 */ /* 0x001fc800078e0202 */
[C---:B-1----:R-:W-:Y:S01]  /*92420*/  IMAD.WIDE R6, R4.reuse, 0x2, R52 ;  /* 0x0000000204067825 */ /* 0x042fe200078e0234 */
[----:B----4-:R0:W-:Y:S04]  /*92430*/  @P4 STG.E.U16 [R8.64], R23 ;  /* 0x0000001708004986 */ /* 0x0101e8000c101504 */
[----:B------:R1:W-:Y:S01]  /*92440*/  @P3 STG.E.U16 [R6.64], R19 ;  /* 0x0000001306003986 */ /* 0x0003e2000c101504 */
[----:B0-----:R-:W-:-:S04]  /*92450*/  IMAD.WIDE R8, R4, 0x2, R50 ;  /* 0x0000000204087825 */ /* 0x001fc800078e0232 */
[----:B-1----:R-:W-:Y:S01]  /*92460*/  IMAD.WIDE R6, R4, 0x2, R48 ;  /* 0x0000000204067825 */ /* 0x002fe200078e0230 */
[----:B------:R-:W-:Y:S02]  /*92470*/  ISETP.GE.AND P4, PT, R30, c[0x0][0x17c], PT ;  /* 0x00005f001e007a0c */ /* 0x000fe40003f86270 */
[----:B------:R-:W-:Y:S02]  /*92480*/  ISETP.LT.AND P5, PT, R46, c[0x0][0x178], !P0 ;  /* 0x00005e002e007a0c */ /* 0x000fe400047a1270 */
[----:B------:R-:W-:Y:S02]  /*92490*/  ISETP.LT.AND P0, PT, R45, c[0x0][0x178], !P0 ;  /* 0x00005e002d007a0c */ /* 0x000fe40004701270 */
[----:B------:R-:W-:Y:S01]  /*924a0*/  ISETP.LT.AND P3, PT, R35, c[0x0][0x178], !P4 ;  /* 0x00005e0023007a0c */ /* 0x000fe20006761270 */
[----:B------:R0:W-:Y:S01]  /*924b0*/  @P2 STG.E.U16 [R8.64], R58 ;  /* 0x0000003a08002986 */ /* 0x0001e2000c101504 */
[----:B------:R-:W-:-:S03]  /*924c0*/  IMAD.WIDE R4, R4, 0x2, R24 ;  /* 0x0000000204047825 */ /* 0x000fc600078e0218 */
[----:B------:R1:W-:Y:S01]  /*924d0*/  @P6 STG.E.U16 [R6.64], R60 ;  /* 0x0000003c06006986 */ /* 0x0003e2000c101504 */
[----:B------:R-:W-:-:S03]  /*924e0*/  ISETP.LT.AND P6, PT, R43, c[0x0][0x178], !P4 ;  /* 0x00005e002b007a0c */ /* 0x000fc600067c1270 */
[----:B------:R-:W-:Y:S01]  /*924f0*/  @P5 STG.E.U16 [R10.64], R61 ;  /* 0x0000003d0a005986 */ /* 0x000fe2000c101504 */
[----:B------:R-:W-:Y:S02]  /*92500*/  ISETP.LT.AND P5, PT, R42, c[0x0][0x178], !P4 ;  /* 0x00005e002a007a0c */ /* 0x000fe400067a1270 */
[----:B0-----:R-:W-:Y:S01]  /*92510*/  PRMT R8, R29, 0x7632, R8 ;  /* 0x000076321d087816 */ /* 0x001fe20000000008 */
[----:B-1----:R-:W-:Y:S01]  /*92520*/  IMAD.WIDE R6, R0, 0x2, R56 ;  /* 0x0000000200067825 */ /* 0x002fe200078e0238 */
[----:B------:R0:W-:Y:S01]  /*92530*/  @P0 STG.E.U16 [R4.64], R59 ;  /* 0x0000003b04000986 */ /* 0x0001e2000c101504 */
[----:B------:R-:W-:Y:S02]  /*92540*/  PRMT R13, R44, 0x7632, R13 ;  /* 0x000076322c0d7816 */ /* 0x000fe4000000000d */
[----:B------:R-:W-:Y:S01]  /*92550*/  PRMT R14, R23, 0x7632, R14 ;  /* 0x00007632170e7816 */ /* 0x000fe2000000000e */
[----:B------:R1:W-:Y:S01]  /*92560*/  @P3 STG.E.U16 [R6.64], R8 ;  /* 0x0000000806003986 */ /* 0x0003e2000c101504 */
[----:B------:R-:W-:-:S03]  /*92570*/  PRMT R15, R19, 0x7632, R15 ;  /* 0x00007632130f7816 */ /* 0x000fc6000000000f */
[----:B------:R-:W2:Y:S01]  /*92580*/  LDL.LU R44, [R1+0x808] ;  /* 0x00080800012c7983 */ /* 0x000ea20000300800 */
[----:B0-----:R-:W-:-:S03]  /*92590*/  IMAD.WIDE R4, R0, 0x2, R54 ;  /* 0x0000000200047825 */ /* 0x001fc600078e0236 */
[----:B------:R-:W3:Y:S01]  /*925a0*/  LDL.LU R23, [R1+0x7f8] ;  /* 0x0007f80001177983 */ /* 0x000ee20000300800 */
[----:B-1----:R-:W-:Y:S01]  /*925b0*/  IMAD.WIDE R6, R0, 0x2, R2 ;  /* 0x0000000200067825 */ /* 0x002fe200078e0202 */
[----:B------:R-:W-:Y:S02]  /*925c0*/  ISETP.LT.AND P2, PT, R39, c[0x0][0x178], !P4 ;  /* 0x00005e0027007a0c */ /* 0x000fe40006741270 */
[----:B------:R0:W-:Y:S01]  /*925d0*/  @P6 STG.E.U16 [R4.64], R13 ;  /* 0x0000000d04006986 */ /* 0x0001e2000c101504 */
[----:B------:R-:W-:-:S03]  /*925e0*/  PRMT R12, R58, 0x7632, R12 ;  /* 0x000076323a0c7816 */ /* 0x000fc6000000000c */
[----:B------:R-:W4:Y:S04]  /*925f0*/  LDL.LU R19, [R1+0x1d8] ;  /* 0x0001d80001137983 */ /* 0x000f280000300800 */
[----:B------:R1:W-:Y:S01]  /*92600*/  @P5 STG.E.U16 [R6.64], R14 ;  /* 0x0000000e06005986 */ /* 0x0003e2000c101504 */
[----:B0-----:R-:W-:-:S03]  /*92610*/  PRMT R13, R60, 0x7632, R13 ;  /* 0x000076323c0d7816 */ /* 0x001fc6000000000d */
[----:B------:R-:W4:Y:S04]  /*92620*/  LDL.LU R58, [R1+0x1c8] ;  /* 0x0001c800013a7983 */ /* 0x000f280000300800 */
[----:B------:R-:W4:Y:S01]  /*92630*/  LDL.LU R60, [R1+0x1a8] ;  /* 0x0001a800013c7983 */ /* 0x000f220000300800 */
[----:B-1----:R-:W-:-:S03]  /*92640*/  PRMT R14, R61, 0x7632, R14 ;  /* 0x000076323d0e7816 */ /* 0x002fc6000000000e */
[----:B------:R-:W4:Y:S04]  /*92650*/  LDL.LU R61, [R1+0x198] ;  /* 0x00019800013d7983 */ /* 0x000f280000300800 */
[----:B------:R-:W4:Y:S01]  /*92660*/  LDL.LU R30, [R1+0x3194] ;  /* 0x00319400011e7983 */ /* 0x000f220000300800 */
[----:B------:R-:W-:-:S03]  /*92670*/  IMAD.WIDE R8, R0, 0x2, R52 ;  /* 0x0000000200087825 */ /* 0x000fc600078e0234 */
[----:B------:R-:W4:Y:S04]  /*92680*/  LDL.LU R29, [R1+0x3198] ;  /* 0x00319800011d7983 */ /* 0x000f280000300800 */
[----:B------:R0:W-:Y:S02]  /*92690*/  @P2 STG.E.U16 [R8.64], R15 ;  /* 0x0000000f08002986 */ /* 0x0001e4000c101504 */
[----:B0-----:R-:W-:Y:S02]  /*926a0*/  PRMT R15, R59, 0x7632, R15 ;  /* 0x000076323b0f7816 */ /* 0x001fe4000000000f */
[----:B------:R-:W4:Y:S01]  /*926b0*/  LDL.LU R59, [R1+0x188] ;  /* 0x00018800013b7983 */ /* 0x000f220000300800 */
[----:B------:R-:W-:Y:S01]  /*926c0*/  ISETP.LT.AND P0, PT, R41, c[0x0][0x178], !P4 ;  /* 0x00005e0029007a0c */ /* 0x000fe20006701270 */
[----:B------:R-:W-:Y:S01]  /*926d0*/  IMAD.WIDE R10, R0, 0x2, R50 ;  /* 0x00000002000a7825 */ /* 0x000fe200078e0232 */
[----:B------:R-:W-:-:S02]  /*926e0*/  ISETP.LT.AND P2, PT, R40, c[0x0][0x178], !P4 ;  /* 0x00005e0028007a0c */ /* 0x000fc40006741270 */
[----:B------:R-:W-:Y:S02]  /*926f0*/  ISETP.LT.AND P5, PT, R46, c[0x0][0x178], !P4 ;  /* 0x00005e002e007a0c */ /* 0x000fe400067a1270 */
[----:B------:R-:W-:Y:S02]  /*92700*/  ISETP.LT.AND P4, PT, R45, c[0x0][0x178], !P4 ;  /* 0x00005e002d007a0c */ /* 0x000fe40006781270 */
[----:B------:R-:W-:Y:S01]  /*92710*/  ISETP.LT.AND P6, PT, R35, c[0x0][0x178], !P1 ;  /* 0x00005e0023007a0c */ /* 0x000fe20004fc1270 */
[----:B------:R-:W-:Y:S01]  /*92720*/  IMAD.WIDE R4, R0, 0x2, R48 ;  /* 0x0000000200047825 */ /* 0x000fe200078e0230 */
[----:B------:R-:W-:-:S03]  /*92730*/  ISETP.LT.AND P3, PT, R43, c[0x0][0x178], !P1 ;  /* 0x00005e002b007a0c */ /* 0x000fc60004f61270 */
[----:B------:R0:W-:Y:S01]  /*92740*/  @P0 STG.E.U16 [R10.64], R12 ;  /* 0x0000000c0a000986 */ /* 0x0001e2000c101504 */
[----:B------:R-:W-:Y:S01]  /*92750*/  IMAD.WIDE R6, R0, 0x2, R26 ;  /* 0x0000000200067825 */ /* 0x000fe200078e021a */
[----:B------:R-:W-:-:S03]  /*92760*/  ISETP.LT.AND P0, PT, R42, c[0x0][0x178], !P1 ;  /* 0x00005e002a007a0c */ /* 0x000fc60004f01270 */
[C---:B------:R-:W-:Y:S01]  /*92770*/  IMAD.WIDE R8, R0.reuse, 0x2, R24 ;  /* 0x0000000200087825 */ /* 0x040fe200078e0218 */
[----:B------:R1:W-:Y:S01]  /*92780*/  @P2 STG.E.U16 [R4.64], R13 ;  /* 0x0000000d04002986 */ /* 0x0003e2000c101504 */
[----:B0-----:R-:W-:-:S03]  /*92790*/  IADD3 R12, R0, c[0x0][0x198], RZ ;  /* 0x00006600000c7a10 */ /* 0x001fc60007ffe0ff */
[----:B------:R0:W-:Y:S02]  /*927a0*/  @P5 STG.E.U16 [R6.64], R14 ;  /* 0x0000000e06005986 */ /* 0x0001e4000c101504 */
[C---:B------:R-:W-:Y:S02]  /*927b0*/  IMAD.WIDE R10, R12.reuse, 0x2, R56 ;  /* 0x000000020c0a7825 */ /* 0x040fe400078e0238 */
[----:B------:R0:W-:Y:S01]  /*927c0*/  @P4 STG.E.U16 [R8.64], R15 ;  /* 0x0000000f08004986 */ /* 0x0001e2000c101504 */
[----:B------:R-:W-:Y:S01]  /*927d0*/  ISETP.LT.AND P4, PT, R39, c[0x0][0x178], !P1 ;  /* 0x00005e0027007a0c */ /* 0x000fe20004f81270 */
[----:B-1----:R-:W-:Y:S01]  /*927e0*/  IMAD.WIDE R4, R12, 0x2, R54 ;  /* 0x000000020c047825 */ /* 0x002fe200078e0236 */
[----:B------:R-:W-:-:S03]  /*927f0*/  ISETP.LT.AND P5, PT, R41, c[0x0][0x178], !P1 ;  /* 0x00005e0029007a0c */ /* 0x000fc60004fa1270 */
[----:B0-----:R-:W-:-:S04]  /*92800*/  IMAD.WIDE R6, R12, 0x2, R2 ;  /* 0x000000020c067825 */ /* 0x001fc800078e0202 */
[C---:B------:R-:W-:Y:S01]  /*92810*/  IMAD.WIDE R8, R12.reuse, 0x2, R52 ;  /* 0x000000020c087825 */ /* 0x040fe200078e0234 */
[----:B------:R-:W-:Y:S01]  /*92820*/  IADD3 R0, R12, c[0x0][0x198], RZ ;  /* 0x000066000c007a10 */ /* 0x000fe20007ffe0ff */
[----:B--2---:R-:W-:Y:S01]  /*92830*/  @P6 STG.E.U16 [R10.64], R44 ;  /* 0x0000002c0a006986 */ /* 0x004fe2000c101504 */
[----:B------:R-:W-:-:S03]  /*92840*/  ISETP.LT.AND P6, PT, R40, c[0x0][0x178], !P1 ;  /* 0x00005e0028007a0c */ /* 0x000fc60004fc1270 */
[----:B---3--:R0:W-:Y:S01]  /*92850*/  @P3 STG.E.U16 [R4.64], R23 ;  /* 0x0000001704003986 */ /* 0x0081e2000c101504 */
[----:B------:R-:W-:Y:S02]  /*92860*/  ISETP.LT.AND P3, PT, R46, c[0x0][0x178], !P1 ;  /* 0x00005e002e007a0c */ /* 0x000fe40004f61270 */
[----:B------:R-:W-:Y:S01]  /*92870*/  ISETP.LT.AND P1, PT, R45, c[0x0][0x178], !P1 ;  /* 0x00005e002d007a0c */ /* 0x000fe20004f21270 */
[----:B----4-:R1:W-:Y:S01]  /*92880*/  @P0 STG.E.U16 [R6.64], R19 ;  /* 0x0000001306000986 */ /* 0x0103e2000c101504 */
[----:B0-----:R-:W-:-:S04]  /*92890*/  IMAD.WIDE R4, R12, 0x2, R48 ;  /* 0x000000020c047825 */ /* 0x001fc800078e0230 */
[C---:B-1----:R-:W-:Y:S01]  /*928a0*/  IMAD.WIDE R6, R12.reuse, 0x2, R50 ;  /* 0x000000020c067825 */ /* 0x042fe200078e0232 */
[----:B------:R0:W-:Y:S04]  /*928b0*/  @P4 STG.E.U16 [R8.64], R58 ;  /* 0x0000003a08004986 */ /* 0x0001e8000c101504 */
[----:B------:R-:W-:Y:S04]  /*928c0*/  @P5 STG.E.U16 [R6.64], R60 ;  /* 0x0000003c06005986 */ /* 0x000fe8000c101504 */
[----:B------:R1:W-:Y:S01]  /*928d0*/  @P6 STG.E.U16 [R4.64], R61 ;  /* 0x0000003d04006986 */ /* 0x0003e2000c101504 */
[----:B------:R-:W-:Y:S01]  /*928e0*/  ISETP.GE.AND P0, PT, R29, c[0x0][0x17c], PT ;  /* 0x00005f001d007a0c */ /* 0x000fe20003f06270 */
[----:B0-----:R-:W-:-:S03]  /*928f0*/  IMAD.WIDE R8, R12, 0x2, R26 ;  /* 0x000000020c087825 */ /* 0x001fc600078e021a */
[----:B------:R-:W-:Y:S01]  /*92900*/  ISETP.LT.AND P4, PT, R35, c[0x0][0x178], !P0 ;  /* 0x00005e0023007a0c */ /* 0x000fe20004781270 */
[----:B-1----:R-:W-:Y:S01]  /*92910*/  IMAD.WIDE R4, R12, 0x2, R24 ;  /* 0x000000020c047825 */ /* 0x002fe200078e0218 */
[----:B------:R-:W-:Y:S02]  /*92920*/  ISETP.LT.AND P5, PT, R43, c[0x0][0x178], !P0 ;  /* 0x00005e002b007a0c */ /* 0x000fe400047a1270 */
[----:B------:R-:W-:Y:S02]  /*92930*/  PRMT R10, R44, 0x7632, R10 ;  /* 0x000076322c0a7816 */ /* 0x000fe4000000000a */
[----:B------:R-:W-:Y:S01]  /*92940*/  ISETP.LT.AND P6, PT, R39, c[0x0][0x178], !P0 ;  /* 0x00005e0027007a0c */ /* 0x000fe200047c1270 */
[----:B------:R-:W-:Y:S01]  /*92950*/  IMAD.WIDE R6, R0, 0x2, R54 ;  /* 0x0000000200067825 */ /* 0x000fe200078e0236 */
[----:B------:R0:W-:Y:S01]  /*92960*/  @P3 STG.E.U16 [R8.64], R59 ;  /* 0x0000003b08003986 */ /* 0x0001e2000c101504 */
[----:B------:R-:W-:-:S03]  /*92970*/  ISETP.LT.AND P3, PT, R42, c[0x0][0x178], !P0 ;  /* 0x00005e002a007a0c */ /* 0x000fc60004761270 */
[----:B------:R1:W-:Y:S01]  /*92980*/  @P1 STG.E.U16 [R4.64], R47 ;  /* 0x0000002f04001986 */ /* 0x0003e2000c101504 */
[----:B------:R-:W-:Y:S02]  /*92990*/  ISETP.LT.AND P1, PT, R41, c[0x0][0x178], !P0 ;  /* 0x00005e0029007a0c */ /* 0x000fe40004721270 */
[----:B------:R-:W-:Y:S01]  /*929a0*/  PRMT R11, R23, 0x7632, R11 ;  /* 0x00007632170b7816 */ /* 0x000fe2000000000b */
[----:B------:R-:W2:Y:S01]  /*929b0*/  LDL.LU R44, [R1+0x848] ;  /* 0x00084800012c7983 */ /* 0x000ea20000300800 */
[----:B------:R-:W-:Y:S01]  /*929c0*/  PRMT R12, R19, 0x7632, R12 ;  /* 0x00007632130c7816 */ /* 0x000fe2000000000c */
[C---:B0-----:R-:W-:Y:S02]  /*929d0*/  IMAD.WIDE R8, R0.reuse, 0x2, R2 ;  /* 0x0000000200087825 */ /* 0x041fe400078e0202 */
[----:B------:R-:W3:Y:S02]  /*929e0*/  LDL.LU R23, [R1+0x838] ;  /* 0x0008380001177983 */ /* 0x000ee40000300800 */
[----:B-1----:R-:W-:-:S02]  /*929f0*/  IMAD.WIDE R4, R0, 0x2, R56 ;  /* 0x0000000200047825 */ /* 0x002fc400078e0238 */
[----:B------:R-:W4:Y:S04]  /*92a00*/  LDL.LU R19, [R1+0x828] ;  /* 0x0008280001137983 */ /* 0x000f280000300800 */
[----:B------:R0:W-:Y:S01]  /*92a10*/  @P4 STG.E.U16 [R4.64], R10 ;  /* 0x0000000a04004986 */ /* 0x0001e2000c101504 */
[----:B------:R-:W-:-:S03]  /*92a20*/  ISETP.LT.AND P4, PT, R40, c[0x0][0x178], !P0 ;  /* 0x00005e0028007a0c */ /* 0x000fc60004781270 */
[----:B------:R1:W-:Y:S04]  /*92a30*/  @P5 STG.E.U16 [R6.64], R11 ;  /* 0x0000000b06005986 */ /* 0x0003e8000c101504 */
[----:B------:R1:W-:Y:S01]  /*92a40*/  @P3 STG.E.U16 [R8.64], R12 ;  /* 0x0000000c08003986 */ /* 0x0003e2000c101504 */
[----:B0-----:R-:W-:Y:S01]  /*92a50*/  PRMT R10, R58, 0x7632, R10 ;  /* 0x000076323a0a7816 */ /* 0x001fe2000000000a */
[----:B------:R-:W-:Y:S02]  /*92a60*/  IMAD.WIDE R4, R0, 0x2, R52 ;  /* 0x0000000200047825 */ /* 0x000fe400078e0234 */
[----:B------:R-:W4:Y:S01]  /*92a70*/  LDL.LU R58, [R1+0x818] ;  /* 0x00081800013a7983 */ /* 0x000f220000300800 */
[----:B-1----:R-:W-:Y:S01]  /*92a80*/  PRMT R11, R60, 0x7632, R11 ;  /* 0x000076323c0b7816 */ /* 0x002fe2000000000b */
[----:B------:R-:W-:Y:S01]  /*92a90*/  IMAD.WIDE R6, R0, 0x2, R50 ;  /* 0x0000000200067825 */ /* 0x000fe200078e0232 */
[----:B------:R-:W-:-:S03]  /*92aa0*/  PRMT R12, R61, 0x7632, R12 ;  /* 0x000076323d0c7816 */ /* 0x000fc6000000000c */
[----:B------:R-:W-:Y:S01]  /*92ab0*/  IMAD.WIDE R8, R0, 0x2, R48 ;  /* 0x0000000200087825 */ /* 0x000fe200078e0230 */
[----:B------:R-:W-:Y:S04]  /*92ac0*/  @P6 STG.E.U16 [R4.64], R10 ;  /* 0x0000000a04006986 */ /* 0x000fe8000c101504 */
[----:B------:R-:W4:Y:S04]  /*92ad0*/  LDL.LU R60, [R1+0x218] ;  /* 0x00021800013c7983 */ /* 0x000f280000300800 */
[----:B------:R-:W-:Y:S04]  /*92ae0*/  @P1 STG.E.U16 [R6.64], R11 ;  /* 0x0000000b06001986 */ /* 0x000fe8000c101504 */
[----:B------:R-:W4:Y:S04]  /*92af0*/  LDL.LU R61, [R1+0x208] ;  /* 0x00020800013d7983 */ /* 0x000f280000300800 */
[----:B------:R0:W-:Y:S04]  /*92b00*/  @P4 STG.E.U16 [R8.64], R12 ;  /* 0x0000000c08004986 */ /* 0x0001e8000c101504 */
[----:B------:R-:W4:Y:S01]  /*92b10*/  LDL.LU R29, [R1+0x319c] ;  /* 0x00319c00011d7983 */ /* 0x000f220000300800 */
[----:B0-----:R-:W-:-:S03]  /*92b20*/  PRMT R9, R47, 0x7632, R9 ;  /* 0x000076322f097816 */ /* 0x001fc60000000009 */
[----:B------:R-:W4:Y:S04]  /*92b30*/  LDL.LU R47, [R1+0x32dc] ;  /* 0x0032dc00012f7983 */ /* 0x000f280000300800 */
[----:B------:R-:W4:Y:S01]  /*92b40*/  LDL.LU R13, [R1+0x31a0] ;  /* 0x0031a000010d7983 */ /* 0x000f220000300800 */
[----:B------:R-:W-:Y:S02]  /*92b50*/  ISETP.LT.AND P3, PT, R46, c[0x0][0x178], !P0 ;  /* 0x00005e002e007a0c */ /* 0x000fe40004761270 */
[----:B------:R-:W-:Y:S02]  /*92b60*/  ISETP.LT.AND P0, PT, R45, c[0x0][0x178], !P0 ;  /* 0x00005e002d007a0c */ /* 0x000fe40004701270 */
[----:B------:R-:W-:Y:S01]  /*92b70*/  ISETP.GE.AND P2, PT, R30, c[0x0][0x17c], PT ;  /* 0x00005f001e007a0c */ /* 0x000fe20003f46270 */
[----:B------:R-:W-:Y:S01]  /*92b80*/  IMAD.WIDE R6, R0, 0x2, R26 ;  /* 0x0000000200067825 */ /* 0x000fe200078e021a */
[----:B------:R-:W-:-:S02]  /*92b90*/  PRMT R8, R59, 0x7632, R8 ;  /* 0x000076323b087816 */ /* 0x000fc40000000008 */
[----:B------:R-:W-:Y:S01]  /*92ba0*/  ISETP.LT.AND P1, PT, R35, c[0x0][0x178], !P2 ;  /* 0x00005e0023007a0c */ /* 0x000fe20005721270 */
[C---:B------:R-:W-:Y:S01]  /*92bb0*/  IMAD.WIDE R4, R0.reuse, 0x2, R24 ;  /* 0x0000000200047825 */ /* 0x040fe200078e0218 */
[----:B------:R-:W-:Y:S01]  /*92bc0*/  ISETP.LT.AND P5, PT, R43, c[0x0][0x178], !P2 ;  /* 0x00005e002b007a0c */ /* 0x000fe200057a1270 */
[----:B------:R-:W4:Y:S01]  /*92bd0*/  LDL.LU R59, [R1+0x1f8] ;  /* 0x0001f800013b7983 */ /* 0x000f220000300800 */
[----:B------:R-:W-:Y:S02]  /*92be0*/  IADD3 R0, R0, c[0x0][0x198], RZ ;  /* 0x0000660000007a10 */ /* 0x000fe40007ffe0ff */
[----:B------:R-:W-:Y:S01]  /*92bf0*/  ISETP.LT.AND P4, PT, R42, c[0x0][0x178], !P2 ;  /* 0x00005e002a007a0c */ /* 0x000fe20005781270 */
[----:B------:R0:W-:Y:S01]  /*92c00*/  @P3 STG.E.U16 [R6.64], R8 ;  /* 0x0000000806003986 */ /* 0x0001e2000c101504 */
[----:B------:R-:W-:Y:S02]  /*92c10*/  ISETP.LT.AND P6, PT, R39, c[0x0][0x178], !P2 ;  /* 0x00005e0027007a0c */ /* 0x000fe400057c1270 */
[----:B------:R-:W-:Y:S01]  /*92c20*/  ISETP.LT.AND P3, PT, R41, c[0x0][0x178], !P2 ;  /* 0x00005e0029007a0c */ /* 0x000fe20005761270 */
[----:B------:R1:W-:Y:S01]  /*92c30*/  @P0 STG.E.U16 [R4.64], R9 ;  /* 0x0000000904000986 */ /* 0x0003e2000c101504 */
[----:B------:R-:W-:Y:S01]  /*92c40*/  ISETP.LT.AND P0, PT, R40, c[0x0][0x178], !P2 ;  /* 0x00005e0028007a0c */ /* 0x000fe20005701270 */
[----:B------:R-:W-:-:S04]  /*92c50*/  IMAD.WIDE R10, R0, 0x2, R52 ;  /* 0x00000002000a7825 */ /* 0x000fc800078e0234 */
[----:B0-----:R-:W-:-:S04]  /*92c60*/  IMAD.WIDE R6, R0, 0x2, R54 ;  /* 0x0000000200067825 */ /* 0x001fc800078e0236 */
[----:B-1----:R-:W-:-:S04]  /*92c70*/  IMAD.WIDE R4, R0, 0x2, R56 ;  /* 0x0000000200047825 */ /* 0x002fc800078e0238 */
[C---:B------:R-:W-:Y:S01]  /*92c80*/  IMAD.WIDE R8, R0.reuse, 0x2, R2 ;  /* 0x0000000200087825 */ /* 0x040fe200078e0202 */
[----:B--2---:R0:W-:Y:S04]  /*92c90*/  @P1 STG.E.U16 [R4.64], R44 ;  /* 0x0000002c04001986 */ /* 0x0041e8000c101504 */
[----:B---3--:R1:W-:Y:S04]  /*92ca0*/  @P5 STG.E.U16 [R6.64], R23 ;  /* 0x0000001706005986 */ /* 0x0083e8000c101504 */
[----:B----4-:R-:W-:Y:S01]  /*92cb0*/  @P4 STG.E.U16 [R8.64], R19 ;  /* 0x0000001308004986 */ /* 0x010fe2000c101504 */
[----:B0-----:R-:W-:-:S04]  /*92cc0*/  IMAD.WIDE R4, R0, 0x2, R50 ;  /* 0x0000000200047825 */ /* 0x001fc800078e0232 */
[----:B-1----:R-:W-:Y:S01]  /*92cd0*/  IMAD.WIDE R6, R0, 0x2, R48 ;  /* 0x0000000200067825 */ /* 0x002fe200078e0230 */
[----:B------:R-:W-:Y:S04]  /*92ce0*/  @P6 STG.E.U16 [R10.64], R58 ;  /* 0x0000003a0a006986 */ /* 0x000fe8000c101504 */
[----:B------:R0:W-:Y:S04]  /*92cf0*/  @P3 STG.E.U16 [R4.64], R60 ;  /* 0x0000003c04003986 */ /* 0x0001e8000c101504 */
[----:B------:R1:W-:Y:S01]  /*92d00*/  @P0 STG.E.U16 [R6.64], R61 ;  /* 0x0000003d06000986 */ /* 0x0003e2000c101504 */
[----:B------:R-:W-:-:S03]  /*92d10*/  ISETP.GE.AND P0, PT, R13, c[0x0][0x17c], PT ;  /* 0x00005f000d007a0c */ /* 0x000fc60003f06270 */
[----:B------:R-:W2:Y:S01]  /*92d20*/  LDL.LU R13, [R1+0x31a4] ;  /* 0x0031a400010d7983 */ /* 0x000ea20000300800 */
[----:B------:R-:W-:Y:S02]  /*92d30*/  ISETP.LT.AND P5, PT, R46, c[0x0][0x178], !P2 ;  /* 0x00005e002e007a0c */ /* 0x000fe400057a1270 */
[----:B------:R-:W-:Y:S02]  /*92d40*/  ISETP.GE.AND P1, PT, R29, c[0x0][0x17c], PT ;  /* 0x00005f001d007a0c */ /* 0x000fe40003f26270 */
[----:B------:R-:W-:Y:S02]  /*92d50*/  ISETP.LT.AND P2, PT, R45, c[0x0][0x178], !P2 ;  /* 0x00005e002d007a0c */ /* 0x000fe40005741270 */
[----:B------:R-:W-:Y:S02]  /*92d60*/  ISETP.LT.AND P6, PT, R35, c[0x0][0x178], !P1 ;  /* 0x00005e0023007a0c */ /* 0x000fe40004fc1270 */
[----:B------:R-:W-:Y:S01]  /*92d70*/  ISETP.LT.AND P3, PT, R43, c[0x0][0x178], !P1 ;  /* 0x00005e002b007a0c */ /* 0x000fe20004f61270 */
[C---:B0-----:R-:W-:Y:S01]  /*92d80*/  IMAD.WIDE R4, R0.reuse, 0x2, R26 ;  /* 0x0000000200047825 */ /* 0x041fe200078e021a */
[----:B------:R-:W-:-:S02]  /*92d90*/  IADD3 R10, R0, c[0x0][0x198], RZ ;  /* 0x00006600000a7a10 */ /* 0x000fc40007ffe0ff */
[----:B------:R-:W-:Y:S01]  /*92da0*/  PRMT R11, R44, 0x7632, R11 ;  /* 0x000076322c0b7816 */ /* 0x000fe2000000000b */
[----:B-1----:R-:W-:Y:S01]  /*92db0*/  IMAD.WIDE R6, R0, 0x2, R24 ;  /* 0x0000000200067825 */ /* 0x002fe200078e0218 */
[----:B------:R-:W-:Y:S01]  /*92dc0*/  ISETP.LT.AND P4, PT, R42, c[0x0][0x178], !P1 ;  /* 0x00005e002a007a0c */ /* 0x000fe20004f81270 */
[----:B------:R0:W-:Y:S01]  /*92dd0*/  @P5 STG.E.U16 [R4.64], R59 ;  /* 0x0000003b04005986 */ /* 0x0001e2000c101504 */
[----:B------:R-:W-:Y:S01]  /*92de0*/  PRMT R0, R23, 0x7632, R0 ;  /* 0x0000763217007816 */ /* 0x000fe20000000000 */
[----:B------:R-:W-:Y:S02]  /*92df0*/  IMAD.WIDE R8, R10, 0x2, R56 ;  /* 0x000000020a087825 */ /* 0x000fe400078e0238 */
[----:B------:R-:W3:Y:S01]  /*92e00*/  LDL.LU R23, [R1+0xfc] ;  /* 0x0000fc0001177983 */ /* 0x000ee20000300800 */
[----:B------:R-:W-:-:S03]  /*92e10*/  ISETP.LT.AND P5, PT, R39, c[0x0][0x178], !P1 ;  /* 0x00005e0027007a0c */ /* 0x000fc60004fa1270 */
[----:B------:R1:W-:Y:S01]  /*92e20*/  @P2 STG.E.U16 [R6.64], R31 ;  /* 0x0000001f06002986 */ /* 0x0003e2000c101504 */
[----:B0-----:R-:W-:-:S03]  /*92e30*/  IMAD.WIDE R4, R10, 0x2, R54 ;  /* 0x000000020a047825 */ /* 0x001fc600078e0236 */
[----:B------:R0:W-:Y:S01]  /*92e40*/  @P6 STG.E.U16 [R8.64], R11 ;  /* 0x0000000b08006986 */ /* 0x0001e2000c101504 */
[----:B------:R-:W-:-:S03]  /*92e50*/  ISETP.LT.AND P6, PT, R41, c[0x0][0x178], !P1 ;  /* 0x00005e0029007a0c */ /* 0x000fc60004fc1270 */
[----:B------:R4:W-:Y:S01]  /*92e60*/  @P3 STG.E.U16 [R4.64], R0 ;  /* 0x0000000004003986 */ /* 0x0009e2000c101504 */
[----:B------:R-:W-:Y:S01]  /*92e70*/  ISETP.LT.AND P3, PT, R40, c[0x0][0x178], !P1 ;  /* 0x00005e0028007a0c */ /* 0x000fe20004f61270 */
[----:B-1----:R-:W-:Y:S01]  /*92e80*/  IMAD.WIDE R6, R10, 0x2, R2 ;  /* 0x000000020a067825 */ /* 0x002fe200078e0202 */
[----:B0-----:R-:W-:Y:S02]  /*92e90*/  PRMT R8, R19, 0x7632, R8 ;  /* 0x0000763213087816 */ /* 0x001fe40000000008 */
[----:B------:R-:W3:Y:S01]  /*92ea0*/  LDL.LU R19, [R1+0xec] ;  /* 0x0000ec0001137983 */ /* 0x000ee20000300800 */
[----:B----4-:R-:W-:-:S03]  /*92eb0*/  PRMT R0, R58, 0x7632, R0 ;  /* 0x000076323a007816 */ /* 0x010fc60000000000 */
[----:B------:R-:W4:Y:S01]  /*92ec0*/  LDL.LU R58, [R1+0xcc] ;  /* 0x0000cc00013a7983 */ /* 0x000f220000300800 */
[----:B------:R-:W-:Y:S01]  /*92ed0*/  IMAD.WIDE R4, R10, 0x2, R52 ;  /* 0x000000020a047825 */ /* 0x000fe200078e0234 */
[----:B------:R-:W-:Y:S02]  /*92ee0*/  PRMT R11, R60, 0x7632, R11 ;  /* 0x000076323c0b7816 */ /* 0x000fe4000000000b */
[----:B------:R0:W-:Y:S01]  /*92ef0*/  @P4 STG.E.U16 [R6.64], R8 ;  /* 0x0000000806004986 */ /* 0x0001e2000c101504 */
[----:B------:R-:W-:-:S03]  /*92f00*/  PRMT R12, R61, 0x7632, R12 ;  /* 0x000076323d0c7816 */ /* 0x000fc6000000000c */
[----:B------:R-:W4:Y:S04]  /*92f10*/  LDL.LU R29, [R1+0x31a8] ;  /* 0x0031a800011d7983 */ /* 0x000f280000300800 */
[----:B------:R-:W-:Y:S01]  /*92f20*/  @P5 STG.E.U16 [R4.64], R0 ;  /* 0x0000000004005986 */ /* 0x000fe2000c101504 */
[----:B0-----:R-:W-:-:S04]  /*92f30*/  IMAD.WIDE R6, R10, 0x2, R50 ;  /* 0x000000020a067825 */ /* 0x001fc800078e0232 */
[----:B------:R-:W-:Y:S01]  /*92f40*/  IMAD.WIDE R8, R10, 0x2, R48 ;  /* 0x000000020a087825 */ /* 0x000fe200078e0230 */
[----:B------:R-:W-:Y:S04]  /*92f50*/  @P6 STG.E.U16 [R6.64], R11 ;  /* 0x0000000b06006986 */ /* 0x000fe8000c101504 */
[----:B------:R0:W-:Y:S02]  /*92f60*/  @P3 STG.E.U16 [R8.64], R12 ;  /* 0x0000000c08003986 */ /* 0x0001e4000c101504 */
[----:B0-----:R-:W-:Y:S02]  /*92f70*/  PRMT R8, R31, 0x7632, R8 ;  /* 0x000076321f087816 */ /* 0x001fe40000000008 */
[----:B------:R-:W-:Y:S02]  /*92f80*/  PRMT R9, R59, 0x7632, R9 ;  /* 0x000076323b097816 */ /* 0x000fe40000000009 */
[----:B--2---:R-:W-:-:S02]  /*92f90*/  ISETP.GE.AND P4, PT, R13, c[0x0][0x17c], PT ;  /* 0x00005f000d007a0c */ /* 0x004fc40003f86270 */
[----:B------:R-:W2:Y:S04]  /*92fa0*/  LDL.LU R13, [R1+0x31ac] ;  /* 0x0031ac00010d7983 */ /* 0x000ea80000300800 */
[----:B------:R-:W2:Y:S04]  /*92fb0*/  LDL.LU R60, [R1+0xbc] ;  /* 0x0000bc00013c7983 */ /* 0x000ea80000300800 */
[----:B------:R-:W2:Y:S04]  /*92fc0*/  LDL.LU R61, [R1+0xac] ;  /* 0x0000ac00013d7983 */ /* 0x000ea80000300800 */
[----:B------:R-:W2:Y:S04]  /*92fd0*/  LDL.LU R31, [R1+0x32d8] ;  /* 0x0032d800011f7983 */ /* 0x000ea80000300800 */
[----:B------:R-:W2:Y:S01]  /*92fe0*/  LDL.LU R59, [R1+0x9c] ;  /* 0x00009c00013b7983 */ /* 0x000ea20000300800 */
[----:B------:R-:W-:-:S02]  /*92ff0*/  ISETP.LT.AND P2, PT, R46, c[0x0][0x178], !P1 ;  /* 0x00005e002e007a0c */ /* 0x000fc40004f41270 */
[----:B------:R-:W-:Y:S01]  /*93000*/  ISETP.LT.AND P1, PT, R45, c[0x0][0x178], !P1 ;  /* 0x00005e002d007a0c */ /* 0x000fe20004f21270 */
[C---:B------:R-:W-:Y:S01]  /*93010*/  IMAD.WIDE R4, R10.reuse, 0x2, R26 ;  /* 0x000000020a047825 */ /* 0x040fe200078e021a */
[----:B------:R-:W-:Y:S01]  /*93020*/  ISETP.LT.AND P3, PT, R35, c[0x0][0x178], !P4 ;  /* 0x00005e0023007a0c */ /* 0x000fe20006761270 */
[----:B------:R-:W2:Y:S01]  /*93030*/  LDL.LU R30, [R1+0x31b0] ;  /* 0x0031b000011e7983 */ /* 0x000ea20000300800 */
[C---:B------:R-:W-:Y:S02]  /*93040*/  IADD3 R0, R10.reuse, c[0x0][0x198], RZ ;  /* 0x000066000a007a10 */ /* 0x040fe40007ffe0ff */
[----:B------:R-:W-:Y:S01]  /*93050*/  ISETP.LT.AND P5, PT, R43, c[0x0][0x178], !P4 ;  /* 0x00005e002b007a0c */ /* 0x000fe200067a1270 */
[----:B------:R-:W-:Y:S01]  /*93060*/  IMAD.WIDE R6, R10, 0x2, R24 ;  /* 0x000000020a067825 */ /* 0x000fe200078e0218 */
[----:B------:R-:W-:-:S03]  /*93070*/  ISETP.LT.AND P6, PT, R42, c[0x0][0x178], !P4 ;  /* 0x00005e002a007a0c */ /* 0x000fc600067c1270 */
[----:B------:R0:W-:Y:S04]  /*93080*/  @P2 STG.E.U16 [R4.64], R9 ;  /* 0x0000000904002986 */ /* 0x0001e8000c101504 */
[----:B------:R1:W-:Y:S01]  /*93090*/  @P1 STG.E.U16 [R6.64], R8 ;  /* 0x0000000806001986 */ /* 0x0003e2000c101504 */
[----:B------:R-:W-:Y:S01]  /*930a0*/  ISETP.LT.AND P1, PT, R39, c[0x0][0x178], !P4 ;  /* 0x00005e0027007a0c */ /* 0x000fe20006721270 */
[----:B0-----:R-:W-:-:S04]  /*930b0*/  IMAD.WIDE R4, R0, 0x2, R56 ;  /* 0x0000000200047825 */ /* 0x001fc800078e0238 */
[C---:B-1----:R-:W-:Y:S01]  /*930c0*/  IMAD.WIDE R6, R0.reuse, 0x2, R54 ;  /* 0x0000000200067825 */ /* 0x042fe200078e0236 */
[----:B---3--:R0:W-:Y:S04]  /*930d0*/  @P3 STG.E.U16 [R4.64], R23 ;  /* 0x0000001704003986 */ /* 0x0081e8000c101504 */
[----:B------:R1:W-:Y:S01]  /*930e0*/  @P5 STG.E.U16 [R6.64], R19 ;  /* 0x0000001306005986 */ /* 0x0003e2000c101504 */
[----:B------:R-:W-:Y:S01]  /*930f0*/  ISETP.LT.AND P5, PT, R41, c[0x0][0x178], !P4 ;  /* 0x00005e0029007a0c */ /* 0x000fe200067a1270 */
[----:B0-----:R-:W-:-:S05]  /*93100*/  IMAD.WIDE R4, R0, 0x2, R2 ;  /* 0x0000000200047825 */ /* 0x001fca00078e0202 */
[----:B----4-:R0:W-:Y:S01]  /*93110*/  @P6 STG.E.U16 [R4.64], R58 ;  /* 0x0000003a04006986 */ /* 0x0101e2000c101504 */
[----:B------:R-:W-:Y:S01]  /*93120*/  ISETP.LT.AND P6, PT, R40, c[0x0][0x178], !P4 ;  /* 0x00005e0028007a0c */ /* 0x000fe200067c1270 */
[----:B-1----:R-:W-:-:S04]  /*93130*/  IMAD.WIDE R6, R0, 0x2, R52 ;  /* 0x0000000200067825 */ /* 0x002fc800078e0234 */
[----:B0-----:R-:W-:Y:S01]  /*93140*/  IMAD.WIDE R4, R0, 0x2, R50 ;  /* 0x0000000200047825 */ /* 0x001fe200078e0232 */
[----:B------:R-:W-:Y:S02]  /*93150*/  PRMT R8, R23, 0x7632, R8 ;  /* 0x0000763217087816 */ /* 0x000fe40000000008 */
[----:B------:R-:W-:Y:S02]  /*93160*/  PRMT R10, R19, 0x7632, R10 ;  /* 0x00007632130a7816 */ /* 0x000fe4000000000a */
[----:B------:R-:W-:Y:S02]  /*93170*/  ISETP.GE.AND P2, PT, R29, c[0x0][0x17c], PT ;  /* 0x00005f001d007a0c */ /* 0x000fe40003f46270 */
[----:B------:R-:W3:Y:S01]  /*93180*/  LDL.LU R29, [R1+0x7ec] ;  /* 0x0007ec00011d7983 */ /* 0x000ee20000300800 */
[----:B------:R-:W-:Y:S02]  /*93190*/  PRMT R9, R58, 0x7632, R9 ;  /* 0x000076323a097816 */ /* 0x000fe40000000009 */
[----:B--2---:R-:W-:Y:S01]  /*931a0*/  ISETP.GE.AND P3, PT, R13, c[0x0][0x17c], PT ;  /* 0x00005f000d007a0c */ /* 0x004fe20003f66270 */
[----:B------:R0:W-:Y:S01]  /*931b0*/  @P1 STG.E.U16 [R6.64], R60 ;  /* 0x0000003c06001986 */ /* 0x0001e2000c101504 */
[----:B------:R-:W-:-:S02]  /*931c0*/  ISETP.LT.AND P1, PT, R46, c[0x0][0x178], !P4 ;  /* 0x00005e002e007a0c */ /* 0x000fc40006721270 */
[----:B------:R-:W-:Y:S01]  /*931d0*/  ISETP.LT.AND P4, PT, R45, c[0x0][0x178], !P4 ;  /* 0x00005e002d007a0c */ /* 0x000fe20006781270 */
[----:B------:R1:W-:Y:S01]  /*931e0*/  @P5 STG.E.U16 [R4.64], R61 ;  /* 0x0000003d04005986 */ /* 0x0003e2000c101504 */
[----:B------:R-:W-:Y:S01]  /*931f0*/  ISETP.LT.AND P5, PT, R35, c[0x0][0x178], !P3 ;  /* 0x00005e0023007a0c */ /* 0x000fe20005fa1270 */
[C---:B0-----:R-:W-:Y:S01]  /*93200*/  IMAD.WIDE R6, R0.reuse, 0x2, R48 ;  /* 0x0000000200067825 */ /* 0x041fe200078e0230 */
[----:B------:R-:W-:-:S04]  /*93210*/  IADD3 R13, R0, c[0x0][0x198], RZ ;  /* 0x00006600000d7a10 */ /* 0x000fc80007ffe0ff */
[----:B------:R0:W-:Y:S01]  /*93220*/  @P6 STG.E.U16 [R6.64], R59 ;  /* 0x0000003b06006986 */ /* 0x0001e2000c101504 */
[----:B------:R-:W-:Y:S01]  /*93230*/  ISETP.LT.AND P6, PT, R43, c[0x0][0x178], !P3 ;  /* 0x00005e002b007a0c */ /* 0x000fe20005fc1270 */
[----:B-1----:R-:W-:-:S05]  /*93240*/  IMAD.WIDE R4, R0, 0x2, R26 ;  /* 0x0000000200047825 */ /* 0x002fca00078e021a */
[----:B------:R1:W-:Y:S01]  /*93250*/  @P1 STG.E.U16 [R4.64], R31 ;  /* 0x0000001f04001986 */ /* 0x0003e2000c101504 */
[----:B0-----:R-:W-:-:S05]  /*93260*/  IMAD.WIDE R6, R0, 0x2, R24 ;  /* 0x0000000200067825 */ /* 0x001fca00078e0218 */
[----:B------:R0:W-:Y:S01]  /*93270*/  @P4 STG.E.U16 [R6.64], R47 ;  /* 0x0000002f06004986 */ /* 0x0001e2000c101504 */
[----:B-1----:R-:W-:-:S05]  /*93280*/  IMAD.WIDE R4, R13, 0x2, R56 ;  /* 0x000000020d047825 */ /* 0x002fca00078e0238 */
[----:B------:R-:W-:Y:S01]  /*93290*/  @P5 STG.E.U16 [R4.64], R8 ;  /* 0x0000000804005986 */ /* 0x000fe2000c101504 */
[----:B0-----:R-:W-:-:S05]  /*932a0*/  IMAD.WIDE R6, R13, 0x2, R54 ;  /* 0x000000020d067825 */ /* 0x001fca00078e0236 */
[----:B------:R0:W-:Y:S01]  /*932b0*/  @P6 STG.E.U16 [R6.64], R10 ;  /* 0x0000000a06006986 */ /* 0x0001e2000c101504 */
[----:B------:R-:W-:-:S03]  /*932c0*/  ISETP.LT.AND P6, PT, R40, c[0x0][0x178], !P3 ;  /* 0x00005e0028007a0c */ /* 0x000fc60005fc1270 */
[----:B------:R-:W2:Y:S01]  /*932d0*/  LDL.LU R40, [R1+0x32d4] ;  /* 0x0032d40001287983 */ /* 0x000ea20000300800 */
[----:B------:R-:W-:-:S03]  /*932e0*/  PRMT R11, R60, 0x7632, R11 ;  /* 0x000076323c0b7816 */ /* 0x000fc6000000000b */
[----:B------:R-:W4:Y:S04]  /*932f0*/  LDL.LU R44, [R1+0x17c] ;  /* 0x00017c00012c7983 */ /* 0x000f280000300800 */
[----:B------:R-:W2:Y:S01]  /*93300*/  LDL.LU R23, [R1+0x16c] ;  /* 0x00016c0001177983 */ /* 0x000ea20000300800 */
[----:B0-----:R-:W-:-:S03]  /*93310*/  PRMT R10, R47, 0x7632, R10 ;  /* 0x000076322f0a7816 */ /* 0x001fc6000000000a */
[----:B------:R-:W2:Y:S04]  /*93320*/  LDL.LU R19, [R1+0x15c] ;  /* 0x00015c0001137983 */ /* 0x000ea80000300800 */
[----:B------:R-:W2:Y:S04]  /*93330*/  LDL.LU R58, [R1+0x13c] ;  /* 0x00013c00013a7983 */ /* 0x000ea80000300800 */
[----:B------:R-:W2:Y:S04]  /*93340*/  LDL.LU R60, [R1+0x11c] ;  /* 0x00011c00013c7983 */ /* 0x000ea80000300800 */
[----:B------:R-:W2:Y:S01]  /*93350*/  LDL.LU R47, [R1+0x18dc] ;  /* 0x0018dc00012f7983 */ /* 0x000ea20000300800 */
[----:B------:R-:W-:-:S02]  /*93360*/  PRMT R12, R61, 0x7632, R12 ;  /* 0x000076323d0c7816 */ /* 0x000fc4000000000c */
[----:B------:R-:W-:Y:S01]  /*93370*/  PRMT R0, R59, 0x7632, R0 ;  /* 0x000076323b007816 */ /* 0x000fe20000000000 */
[----:B------:R-:W2:Y:S04]  /*93380*/  LDL.LU R61, [R1+0x12c] ;  /* 0x00012c00013d7983 */ /* 0x000ea80000300800 */
[----:B------:R-:W2:Y:S01]  /*93390*/  LDL.LU R59, [R1+0x10c] ;  /* 0x00010c00013b7983 */ /* 0x000ea20000300800 */
[----:B------:R-:W-:Y:S02]  /*933a0*/  ISETP.LT.AND P1, PT, R42, c[0x0][0x178], !P3 ;  /* 0x00005e002a007a0c */ /* 0x000fe40005f21270 */
[----:B------:R-:W-:Y:S01]  /*933b0*/  ISETP.LT.AND P4, PT, R39, c[0x0][0x178], !P3 ;  /* 0x00005e0027007a0c */ /* 0x000fe20005f81270 */
[----:B------:R-:W-:Y:S01]  /*933c0*/  IMAD.WIDE R4, R13, 0x2, R2 ;  /* 0x000000020d047825 */ /* 0x000fe200078e0202 */
[----:B------:R-:W-:-:S03]  /*933d0*/  ISETP.LT.AND P5, PT, R41, c[0x0][0x178], !P3 ;  /* 0x00005e0029007a0c */ /* 0x000fc60005fa1270 */
[----:B------:R-:W-:-:S06]  /*933e0*/  IMAD.WIDE R6, R13, 0x2, R52 ;  /* 0x000000020d067825 */ /* 0x000fcc00078e0234 */
[----:B------:R0:W-:Y:S01]  /*933f0*/  @P1 STG.E.U16 [R4.64], R9 ;  /* 0x0000000904001986 */ /* 0x0001e2000c101504 */
[----:B------:R-:W-:Y:S02]  /*93400*/  ISETP.LT.AND P1, PT, R46, c[0x0][0x178], !P3 ;  /* 0x00005e002e007a0c */ /* 0x000fe40005f21270 */
[----:B------:R-:W-:Y:S01]  /*93410*/  ISETP.LT.AND P3, PT, R45, c[0x0][0x178], !P3 ;  /* 0x00005e002d007a0c */ /* 0x000fe20005f61270 */
[----:B------:R1:W-:Y:S01]  /*93420*/  @P4 STG.E.U16 [R6.64], R11 ;  /* 0x0000000b06004986 */ /* 0x0003e2000c101504 */
[----:B------:R-:W-:Y:S01]  /*93430*/  ISETP.LT.AND P4, PT, R35, c[0x0][0x178], !P2 ;  /* 0x00005e0023007a0c */ /* 0x000fe20005781270 */
[----:B0-----:R-:W-:-:S04]  /*93440*/  IMAD.WIDE R4, R13, 0x2, R50 ;  /* 0x000000020d047825 */ /* 0x001fc800078e0232 */
[----:B------:R-:W-:Y:S01]  /*93450*/  IMAD.WIDE R8, R13, 0x2, R48 ;  /* 0x000000020d087825 */ /* 0x000fe200078e0230 */
[----:B------:R0:W-:Y:S01]  /*93460*/  @P5 STG.E.U16 [R4.64], R12 ;  /* 0x0000000c04005986 */ /* 0x0001e2000c101504 */
[----:B------:R-:W-:Y:S02]  /*93470*/  PRMT R14, R31, 0x7632, R14 ;  /* 0x000076321f0e7816 */ /* 0x000fe4000000000e */
[----:B------:R-:W-:Y:S01]  /*93480*/  ISETP.LT.AND P5, PT, R43, c[0x0][0x178], !P2 ;  /* 0x00005e002b007a0c */ /* 0x000fe200057a1270 */
[----:B------:R3:W-:Y:S01]  /*93490*/  @P6 STG.E.U16 [R8.64], R0 ;  /* 0x0000000008006986 */ /* 0x0007e2000c101504 */
[C---:B-1----:R-:W-:Y:S01]  /*934a0*/  IADD3 R6, R13.reuse, c[0x0][0x198], RZ ;  /* 0x000066000d067a10 */ /* 0x042fe20007ffe0ff */
[----:B0-----:R-:W-:-:S04]  /*934b0*/  IMAD.WIDE R4, R13, 0x2, R26 ;  /* 0x000000020d047825 */ /* 0x001fc800078e021a */
[----:B---3--:R-:W-:Y:S01]  /*934c0*/  IMAD.WIDE R8, R13, 0x2, R24 ;  /* 0x000000020d087825 */ /* 0x008fe200078e0218 */
[----:B------:R0:W-:Y:S01]  /*934d0*/  @P1 STG.E.U16 [R4.64], R14 ;  /* 0x0000000e04001986 */ /* 0x0001e2000c101504 */
[----:B------:R-:W-:-:S03]  /*934e0*/  ISETP.LT.AND P6, PT, R42, c[0x0][0x178], !P2 ;  /* 0x00005e002a007a0c */ /* 0x000fc600057c1270 */
[----:B------:R1:W-:Y:S01]  /*934f0*/  @P3 STG.E.U16 [R8.64], R10 ;  /* 0x0000000a08003986 */ /* 0x0003e2000c101504 */
[----:B------:R-:W-:Y:S01]  /*93500*/  ISETP.LT.AND P3, PT, R41, c[0x0][0x178], !P2 ;  /* 0x00005e0029007a0c */ /* 0x000fe20005761270 */
[----:B0-----:R-:W-:-:S04]  /*93510*/  IMAD.WIDE R4, R6, 0x2, R56 ;  /* 0x0000000206047825 */ /* 0x001fc800078e0238 */
[C---:B-1----:R-:W-:Y:S01]  /*93520*/  IMAD.WIDE R8, R6.reuse, 0x2, R54 ;  /* 0x0000000206087825 */ /* 0x042fe200078e0236 */
[----:B------:R0:W-:Y:S01]  /*93530*/  @P4 STG.E.U16 [R4.64], R29 ;  /* 0x0000001d04004986 */ /* 0x0001e2000c101504 */
[----:B------:R-:W-:Y:S02]  /*93540*/  ISETP.LT.AND P4, PT, R39, c[0x0][0x178], !P2 ;  /* 0x00005e0027007a0c */ /* 0x000fe40005781270 */
[----:B------:R-:W-:-:S04]  /*93550*/  IMAD.WIDE R10, R6, 0x2, R50 ;  /* 0x00000002060a7825 */ /* 0x000fc800078e0232 */
[----:B0-----:R-:W-:Y:S01]  /*93560*/  IMAD.WIDE R4, R6, 0x2, R2 ;  /* 0x0000000206047825 */ /* 0x001fe200078e0202 */
[----:B------:R-:W-:Y:S02]  /*93570*/  ISETP.GE.AND P1, PT, R30, c[0x0][0x17c], PT ;  /* 0x00005f001e007a0c */ /* 0x000fe40003f26270 */
[----:B------:R-:W-:Y:S02]  /*93580*/  PRMT R7, R29, 0x7632, R7 ;  /* 0x000076321d077816 */ /* 0x000fe40000000007 */
[----:B------:R-:W3:Y:S04]  /*93590*/  LDL.LU R29, [R1+0x80c] ;  /* 0x00080c00011d7983 */ /* 0x000ee80000300800 */
[----:B------:R-:W3:Y:S04]  /*935a0*/  LDL.LU R31, [R1+0x31b8] ;  /* 0x0031b800011f7983 */ /* 0x000ee80000300800 */
[----:B------:R-:W3:Y:S04]  /*935b0*/  LDL.LU R30, [R1+0x31bc] ;  /* 0x0031bc00011e7983 */ /* 0x000ee80000300800 */
[----:B----4-:R0:W-:Y:S04]  /*935c0*/  @P5 STG.E.U16 [R8.64], R44 ;  /* 0x0000002c08005986 */ /* 0x0101e8000c101504 */
[----:B--2---:R1:W-:Y:S01]  /*935d0*/  @P6 STG.E.U16 [R4.64], R23 ;  /* 0x0000001704006986 */ /* 0x0043e2000c101504 */
[----:B------:R-:W-:Y:S01]  /*935e0*/  ISETP.LT.AND P6, PT, R45, c[0x0][0x178], !P2 ;  /* 0x00005e002d007a0c */ /* 0x000fe200057c1270 */
[----:B0-----:R-:W-:Y:S01]  /*935f0*/  IMAD.WIDE R8, R6, 0x2, R48 ;  /* 0x0000000206087825 */ /* 0x001fe200078e0230 */
[----:B------:R-:W-:-:S03]  /*93600*/  ISETP.LT.AND P5, PT, R47, c[0x0][0x178], !P2 ;  /* 0x00005e002f007a0c */ /* 0x000fc600057a1270 */
[----:B-1----:R-:W-:Y:S01]  /*93610*/  IMAD.WIDE R4, R6, 0x2, R52 ;  /* 0x0000000206047825 */ /* 0x002fe200078e0234 */
[----:B------:R-:W-:-:S04]  /*93620*/  ISETP.LT.AND P2, PT, R46, c[0x0][0x178], !P2 ;  /* 0x00005e002e007a0c */ /* 0x000fc80005741270 */
[----:B------:R-:W-:Y:S01]  /*93630*/  @P4 STG.E.U16 [R4.64], R19 ;  /* 0x0000001304004986 */ /* 0x000fe2000c101504 */
[----:B------:R-:W-:-:S03]  /*93640*/  ISETP.LT.AND P4, PT, R43, c[0x0][0x178], !P1 ;  /* 0x00005e002b007a0c */ /* 0x000fc60004f81270 */
[----:B------:R0:W-:Y:S01]  /*93650*/  @P3 STG.E.U16 [R10.64], R58 ;  /* 0x0000003a0a003986 */ /* 0x0001e2000c101504 */
[----:B------:R-:W-:-:S03]  /*93660*/  ISETP.LT.AND P3, PT, R42, c[0x0][0x178], !P1 ;  /* 0x00005e002a007a0c */ /* 0x000fc60004f61270 */
[----:B------:R1:W-:Y:S01]  /*93670*/  @P5 STG.E.U16 [R8.64], R60 ;  /* 0x0000003c08005986 */ /* 0x0003e2000c101504 */
[----:B------:R-:W-:Y:S01]  /*93680*/  ISETP.LT.AND P5, PT, R35, c[0x0][0x178], !P1 ;  /* 0x00005e0023007a0c */ /* 0x000fe20004fa1270 */
[----:B0-----:R-:W-:-:S04]  /*93690*/  IMAD.WIDE R10, R6, 0x2, R24 ;  /* 0x00000002060a7825 */ /* 0x001fc800078e0218 */
[C---:B-1----:R-:W-:Y:S01]  /*936a0*/  IMAD.WIDE R8, R6.reuse, 0x2, R26 ;  /* 0x0000000206087825 */ /* 0x042fe200078e021a */
[----:B------:R-:W-:Y:S02]  /*936b0*/  IADD3 R6, R6, c[0x0][0x198], RZ ;  /* 0x0000660006067a10 */ /* 0x000fe40007ffe0ff */
[----:B------:R-:W-:Y:S02]  /*936c0*/  PRMT R14, R44, 0x7632, R14 ;  /* 0x000076322c0e7816 */ /* 0x000fe4000000000e */
[----:B------:R0:W-:Y:S01]  /*936d0*/  @P2 STG.E.U16 [R8.64], R61 ;  /* 0x0000003d08002986 */ /* 0x0001e2000c101504 */
[----:B------:R-:W-:Y:S01]  /*936e0*/  PRMT R15, R23, 0x7632, R15 ;  /* 0x00007632170f7816 */ /* 0x000fe2000000000f */
[----:B------:R-:W-:Y:S02]  /*936f0*/  IMAD.WIDE R12, R6, 0x2, R2 ;  /* 0x00000002060c7825 */ /* 0x000fe400078e0202 */
[----:B------:R1:W-:Y:S01]  /*93700*/  @P6 STG.E.U16 [R10.64], R59 ;  /* 0x0000003b0a006986 */ /* 0x0003e2000c101504 */
[----:B------:R-:W-:-:S02]  /*93710*/  ISETP.LT.AND P2, PT, R39, c[0x0][0x178], !P1 ;  /* 0x00005e0027007a0c */ /* 0x000fc40004f41270 */
[----:B------:R-:W-:Y:S01]  /*93720*/  PRMT R0, R19, 0x7632, R0 ;  /* 0x0000763213007816 */ /* 0x000fe20000000000 */
[----:B------:R-:W2:Y:S01]  /*93730*/  LDL.LU R44, [R1+0x7fc] ;  /* 0x0007fc00012c7983 */ /* 0x000ea20000300800 */
[----:B0-----:R-:W-:-:S04]  /*93740*/  IMAD.WIDE R8, R6, 0x2, R56 ;  /* 0x0000000206087825 */ /* 0x001fc800078e0238 */
[----:B-1----:R-:W-:Y:S01]  /*93750*/  IMAD.WIDE R10, R6, 0x2, R54 ;  /* 0x00000002060a7825 */ /* 0x002fe200078e0236 */
[----:B------:R0:W-:Y:S01]  /*93760*/  @P5 STG.E.U16 [R8.64], R7 ;  /* 0x0000000708005986 */ /* 0x0001e2000c101504 */
[----:B------:R-:W-:-:S03]  /*93770*/  ISETP.LT.AND P6, PT, R41, c[0x0][0x178], !P1 ;  /* 0x00005e0029007a0c */ /* 0x000fc60004fc1270 */
[----:B------:R1:W-:Y:S04]  /*93780*/  @P4 STG.E.U16 [R10.64], R14 ;  /* 0x0000000e0a004986 */ /* 0x0003e8000c101504 */
[----:B------:R-:W-:Y:S01]  /*93790*/  @P3 STG.E.U16 [R12.64], R15 ;  /* 0x0000000f0c003986 */ /* 0x000fe2000c101504 */
[----:B------:R-:W-:Y:S01]  /*937a0*/  ISETP.LT.AND P3, PT, R47, c[0x0][0x178], !P1 ;  /* 0x00005e002f007a0c */ /* 0x000fe20004f61270 */
[----:B0-----:R-:W-:Y:S01]  /*937b0*/  IMAD.WIDE R8, R6, 0x2, R52 ;  /* 0x0000000206087825 */ /* 0x001fe200078e0234 */
[----:B------:R-:W-:Y:S01]  /*937c0*/  PRMT R4, R58, 0x7632, R4 ;  /* 0x000076323a047816 */ /* 0x000fe20000000004 */
[----:B------:R-:W4:Y:S01]  /*937d0*/  LDL.LU R23, [R1+0x1dc] ;  /* 0x0001dc0001177983 */ /* 0x000f220000300800 */
[----:B------:R-:W-:Y:S01]  /*937e0*/  PRMT R5, R60, 0x7632, R5 ;  /* 0x000076323c057816 */ /* 0x000fe20000000005 */
[----:B-1----:R-:W-:-:S02]  /*937f0*/  IMAD.WIDE R10, R6, 0x2, R50 ;  /* 0x00000002060a7825 */ /* 0x002fc400078e0232 */
[----:B------:R0:W-:Y:S01]  /*93800*/  @P2 STG.E.U16 [R8.64], R0 ;  /* 0x0000000008002986 */ /* 0x0001e2000c101504 */
[----:B------:R-:W-:-:S03]  /*93810*/  PRMT R17, R61, 0x7632, R17 ;  /* 0x000076323d117816 */ /* 0x000fc60000000011 */
[----:B------:R-:W4:Y:S01]  /*93820*/  LDL.LU R19, [R1+0x1cc] ;  /* 0x0001cc0001137983 */ /* 0x000f220000300800 */
[----:B------:R-:W-:-:S03]  /*93830*/  PRMT R16, R59, 0x7632, R16 ;  /* 0x000076323b107816 */ /* 0x000fc60000000010 */
[----:B------:R-:W4:Y:S01]  /*93840*/  LDL.LU R58, [R1+0x1ac] ;  /* 0x0001ac00013a7983 */ /* 0x000f220000300800 */
[----:B0-----:R-:W-:-:S03]  /*93850*/  IMAD.WIDE R8, R6, 0x2, R48 ;  /* 0x0000000206087825 */ /* 0x001fc600078e0230 */
[----:B------:R-:W4:Y:S04]  /*93860*/  LDL.LU R60, [R1+0x19c] ;  /* 0x00019c00013c7983 */ /* 0x000f280000300800 */
[----:B------:R-:W4:Y:S04]  /*93870*/  LDL.LU R61, [R1+0x18c] ;  /* 0x00018c00013d7983 */ /* 0x000f280000300800 */
[----:B------:R-:W-:Y:S04]  /*93880*/  @P6 STG.E.U16 [R10.64], R4 ;  /* 0x000000040a006986 */ /* 0x000fe8000c101504 */
[----:B------:R-:W4:Y:S04]  /*93890*/  LDL.LU R59, [R1+0x14c] ;  /* 0x00014c00013b7983 */ /* 0x000f280000300800 */
[----:B------:R0:W-:Y:S04]  /*938a0*/  @P3 STG.E.U16 [R8.64], R5 ;  /* 0x0000000508003986 */ /* 0x0001e8000c101504 */
[----:B0-----:R-:W4:Y:S01]  /*938b0*/  LDL.LU R9, [R1+0x31b4] ;  /* 0x0031b40001097983 */ /* 0x001f220000300800 */
[----:B------:R-:W-:-:S02]  /*938c0*/  ISETP.LT.AND P4, PT, R46, c[0x0][0x178], !P1 ;  /* 0x00005e002e007a0c */ /* 0x000fc40004f81270 */
[----:B------:R-:W-:Y:S01]  /*938d0*/  ISETP.LT.AND P1, PT, R45, c[0x0][0x178], !P1 ;  /* 0x00005e002d007a0c */ /* 0x000fe20004f21270 */
[C---:B------:R-:W-:Y:S01]  /*938e0*/  IMAD.WIDE R10, R6.reuse, 0x2, R26 ;  /* 0x00000002060a7825 */ /* 0x040fe200078e021a */
[----:B------:R-:W-:Y:S02]  /*938f0*/  ISETP.LT.AND P5, PT, R35, c[0x0][0x178], !P0 ;  /* 0x00005e0023007a0c */ /* 0x000fe400047a1270 */
[----:B------:R-:W-:Y:S02]  /*93900*/  ISETP.LT.AND P2, PT, R43, c[0x0][0x178], !P0 ;  /* 0x00005e002b007a0c */ /* 0x000fe40004741270 */
[----:B------:R-:W-:Y:S02]  /*93910*/  IADD3 R0, R6, c[0x0][0x198], RZ ;  /* 0x0000660006007a10 */ /* 0x000fe40007ffe0ff */
[----:B------:R-:W-:Y:S01]  /*93920*/  ISETP.LT.AND P3, PT, R42, c[0x0][0x178], !P0 ;  /* 0x00005e002a007a0c */ /* 0x000fe20004761270 */
[----:B------:R-:W-:Y:S02]  /*93930*/  IMAD.WIDE R6, R6, 0x2, R24 ;  /* 0x0000000206067825 */ /* 0x000fe400078e0218 */
[----:B------:R0:W-:Y:S01]  /*93940*/  @P4 STG.E.U16 [R10.64], R17 ;  /* 0x000000110a004986 */ /* 0x0001e2000c101504 */
[----:B------:R-:W-:Y:S01]  /*93950*/  ISETP.LT.AND P4, PT, R39, c[0x0][0x178], !P0 ;  /* 0x00005e0027007a0c */ /* 0x000fe20004781270 */
[----:B------:R-:W-:-:S04]  /*93960*/  IMAD.WIDE R12, R0, 0x2, R56 ;  /* 0x00000002000c7825 */ /* 0x000fc800078e0238 */
[----:B------:R-:W-:Y:S01]  /*93970*/  IMAD.WIDE R4, R0, 0x2, R54 ;  /* 0x0000000200047825 */ /* 0x000fe200078e0236 */
[----:B------:R1:W-:Y:S01]  /*93980*/  @P1 STG.E.U16 [R6.64], R16 ;  /* 0x0000001006001986 */ /* 0x0003e2000c101504 */
[----:B------:R-:W-:-:S03]  /*93990*/  ISETP.LT.AND P6, PT, R47, c[0x0][0x178], !P0 ;  /* 0x00005e002f007a0c */ /* 0x000fc600047c1270 */
[----:B---3--:R3:W-:Y:S01]  /*939a0*/  @P5 STG.E.U16 [R12.64], R29 ;  /* 0x0000001d0c005986 */ /* 0x0087e2000c101504 */
[----:B------:R-:W-:Y:S02]  /*939b0*/  ISETP.LT.AND P5, PT, R41, c[0x0][0x178], !P0 ;  /* 0x00005e0029007a0c */ /* 0x000fe400047a1270 */
[----:B0-----:R-:W-:Y:S01]  /*939c0*/  PRMT R10, R29, 0x7632, R10 ;  /* 0x000076321d0a7816 */ /* 0x001fe2000000000a */
[C---:B-1----:R-:W-:Y:S01]  /*939d0*/  IMAD.WIDE R6, R0.reuse, 0x2, R2 ;  /* 0x0000000200067825 */ /* 0x042fe200078e0202 */
[----:B---3--:R-:W3:Y:S01]  /*939e0*/  LDL.LU R29, [R1+0x84c] ;  /* 0x00084c00011d7983 */ /* 0x008ee20000300800 */
[----:B------:R-:W-:-:S03]  /*939f0*/  IADD3 R11, R0, c[0x0][0x198], RZ ;  /* 0x00006600000b7a10 */ /* 0x000fc60007ffe0ff */
[----:B--2---:R0:W-:Y:S01]  /*93a00*/  @P2 STG.E.U16 [R4.64], R44 ;  /* 0x0000002c04002986 */ /* 0x0041e2000c101504 */
[----:B------:R-:W-:Y:S01]  /*93a10*/  PRMT R14, R44, 0x7632, R14 ;  /* 0x000076322c0e7816 */ /* 0x000fe2000000000e */
[----:B0-----:R-:W-:Y:S02]  /*93a20*/  IMAD.WIDE R4, R0, 0x2, R52 ;  /* 0x0000000200047825 */ /* 0x001fe400078e0234 */
[----:B----4-:R0:W-:Y:S01]  /*93a30*/  @P3 STG.E.U16 [R6.64], R23 ;  /* 0x0000001706003986 */ /* 0x0101e2000c101504 */
[----:B------:R-:W-:Y:S02]  /*93a40*/  ISETP.LT.AND P3, PT, R46, c[0x0][0x178], !P0 ;  /* 0x00005e002e007a0c */ /* 0x000fe40004761270 */
[----:B------:R-:W-:Y:S01]  /*93a50*/  PRMT R12, R23, 0x7632, R12 ;  /* 0x00007632170c7816 */ /* 0x000fe2000000000c */
[----:B------:R1:W-:Y:S01]  /*93a60*/  @P4 STG.E.U16 [R4.64], R19 ;  /* 0x0000001304004986 */ /* 0x0003e2000c101504 */
[----:B------:R-:W-:-:S03]  /*93a70*/  ISETP.GE.AND P4, PT, R30, c[0x0][0x17c], PT ;  /* 0x00005f001e007a0c */ /* 0x000fc60003f86270 */
[----:B------:R-:W2:Y:S01]  /*93a80*/  LDL.LU R30, [R1+0x31c0] ;  /* 0x0031c000011e7983 */ /* 0x000ea20000300800 */
[----:B0-----:R-:W-:-:S03]  /*93a90*/  IMAD.WIDE R6, R0, 0x2, R50 ;  /* 0x0000000200067825 */ /* 0x001fc600078e0232 */
[----:B------:R-:W4:Y:S04]  /*93aa0*/  LDL.LU R44, [R1+0x83c] ;  /* 0x00083c00012c7983 */ /* 0x000f280000300800 */
[----:B------:R-:W2:Y:S01]  /*93ab0*/  LDL.LU R23, [R1+0x82c] ;  /* 0x00082c0001177983 */ /* 0x000ea20000300800 */
[----:B-1----:R-:W-:Y:S01]  /*93ac0*/  IMAD.WIDE R4, R0, 0x2, R26 ;  /* 0x0000000200047825 */ /* 0x002fe200078e021a */
[----:B------:R-:W-:Y:S02]  /*93ad0*/  ISETP.LT.AND P0, PT, R45, c[0x0][0x178], !P0 ;  /* 0x00005e002d007a0c */ /* 0x000fe40004701270 */
[----:B------:R0:W-:Y:S01]  /*93ae0*/  @P5 STG.E.U16 [R6.64], R58 ;  /* 0x0000003a06005986 */ /* 0x0001e2000c101504 */
[----:B------:R-:W-:Y:S02]  /*93af0*/  ISETP.LT.AND P5, PT, R43, c[0x0][0x178], !P4 ;  /* 0x00005e002b007a0c */ /* 0x000fe400067a1270 */
[----:B------:R-:W-:-:S02]  /*93b00*/  PRMT R13, R58, 0x7632, R13 ;  /* 0x000076323a0d7816 */ /* 0x000fc4000000000d */
[----:B------:R-:W-:Y:S02]  /*93b10*/  PRMT R15, R60, 0x7632, R15 ;  /* 0x000076323c0f7816 */ /* 0x000fe4000000000f */
[----:B------:R-:W-:Y:S01]  /*93b20*/  ISETP.GE.AND P1, PT, R9, c[0x0][0x17c], PT ;  /* 0x00005f0009007a0c */ /* 0x000fe20003f26270 */
[----:B------:R-:W-:-:S05]  /*93b30*/  IMAD.WIDE R8, R0, 0x2, R48 ;  /* 0x0000000200087825 */ /* 0x000fca00078e0230 */
[----:B------:R-:W-:Y:S01]  /*93b40*/  @P6 STG.E.U16 [R8.64], R60 ;  /* 0x0000003c08006986 */ /* 0x000fe2000c101504 */
[----:B------:R-:W-:-:S03]  /*93b50*/  ISETP.LT.AND P6, PT, R35, c[0x0][0x178], !P4 ;  /* 0x00005e0023007a0c */ /* 0x000fc600067c1270 */
[----:B------:R1:W-:Y:S01]  /*93b60*/  @P3 STG.E.U16 [R4.64], R61 ;  /* 0x0000003d04003986 */ /* 0x0003e2000c101504 */
[----:B0-----:R-:W-:-:S04]  /*93b70*/  IMAD.WIDE R6, R11, 0x2, R56 ;  /* 0x000000020b067825 */ /* 0x001fc800078e0238 */
[----:B-1----:R-:W-:Y:S01]  /*93b80*/  IMAD.WIDE R4, R0, 0x2, R24 ;  /* 0x0000000200047825 */ /* 0x002fe200078e0218 */
[----:B------:R-:W-:Y:S02]  /*93b90*/  PRMT R0, R19, 0x7632, R0 ;  /* 0x0000763213007816 */ /* 0x000fe40000000000 */
[----:B------:R-:W2:Y:S04]  /*93ba0*/  LDL.LU R19, [R1+0x81c] ;  /* 0x00081c0001137983 */ /* 0x000ea80000300800 */
[----:B------:R-:W2:Y:S04]  /*93bb0*/  LDL.LU R58, [R1+0x21c] ;  /* 0x00021c00013a7983 */ /* 0x000ea80000300800 */
[----:B------:R-:W2:Y:S01]  /*93bc0*/  LDL.LU R60, [R1+0x20c] ;  /* 0x00020c00013c7983 */ /* 0x000ea20000300800 */
[----:B------:R-:W-:-:S03]  /*93bd0*/  IMAD.WIDE R8, R11, 0x2, R54 ;  /* 0x000000020b087825 */ /* 0x000fc600078e0236 */
[----:B------:R-:W-:Y:S04]  /*93be0*/  @P0 STG.E.U16 [R4.64], R59 ;  /* 0x0000003b04000986 */ /* 0x000fe8000c101504 */
[----:B------:R0:W-:Y:S04]  /*93bf0*/  @P6 STG.E.U16 [R6.64], R10 ;  /* 0x0000000a06006986 */ /* 0x0001e8000c101504 */
[----:B------:R1:W-:Y:S01]  /*93c00*/  @P5 STG.E.U16 [R8.64], R14 ;  /* 0x0000000e08005986 */ /* 0x0003e2000c101504 */
[----:B0-----:R-:W-:-:S03]  /*93c10*/  PRMT R10, R61, 0x7632, R10 ;  /* 0x000076323d0a7816 */ /* 0x001fc6000000000a */
[----:B------:R-:W2:Y:S01]  /*93c20*/  LDL.LU R61, [R1+0x1fc] ;  /* 0x0001fc00013d7983 */ /* 0x000ea20000300800 */
[----:B-1----:R-:W-:-:S03]  /*93c30*/  PRMT R14, R59, 0x7632, R14 ;  /* 0x000076323b0e7816 */ /* 0x002fc6000000000e */
[----:B------:R-:W2:Y:S01]  /*93c40*/  LDL.LU R59, [R1+0x1ec] ;  /* 0x0001ec00013b7983 */ /* 0x000ea20000300800 */
[----:B------:R-:W-:Y:S02]  /*93c50*/  ISETP.LT.AND P3, PT, R42, c[0x0][0x178], !P4 ;  /* 0x00005e002a007a0c */ /* 0x000fe40006761270 */
[----:B------:R-:W-:Y:S01]  /*93c60*/  ISETP.LT.AND P0, PT, R39, c[0x0][0x178], !P4 ;  /* 0x00005e0027007a0c */ /* 0x000fe20006701270 */
[----:B------:R-:W-:Y:S01]  /*93c70*/  IMAD.WIDE R4, R11, 0x2, R2 ;  /* 0x000000020b047825 */ /* 0x000fe200078e0202 */
[----:B------:R-:W-:Y:S02]  /*93c80*/  ISETP.LT.AND P5, PT, R41, c[0x0][0x178], !P4 ;  /* 0x00005e0029007a0c */ /* 0x000fe400067a1270 */
[----:B------:R-:W-:Y:S02]  /*93c90*/  ISETP.LT.AND P6, PT, R47, c[0x0][0x178], !P4 ;  /* 0x00005e002f007a0c */ /* 0x000fe400067c1270 */
[----:B------:R-:W-:-:S05]  /*93ca0*/  ISETP.GE.AND P2, PT, R31, c[0x0][0x17c], PT ;  /* 0x00005f001f007a0c */ /* 0x000fca0003f46270 */
[----:B------:R0:W-:Y:S01]  /*93cb0*/  @P3 STG.E.U16 [R4.64], R12 ;  /* 0x0000000c04003986 */ /* 0x0001e2000c101504 */
[----:B------:R-:W-:Y:S01]  /*93cc0*/  ISETP.LT.AND P3, PT, R46, c[0x0][0x178], !P4 ;  /* 0x00005e002e007a0c */ /* 0x000fe20006761270 */
[----:B------:R-:W-:Y:S01]  /*93cd0*/  IMAD.WIDE R6, R11, 0x2, R50 ;  /* 0x000000020b067825 */ /* 0x000fe200078e0232 */
[----:B------:R-:W-:-:S03]  /*93ce0*/  ISETP.LT.AND P4, PT, R45, c[0x0][0x178], !P4 ;  /* 0x00005e002d007a0c */ /* 0x000fc60006781270 */
[----:B------:R-:W-:-:S04]  /*93cf0*/  IMAD.WIDE R8, R11, 0x2, R48 ;  /* 0x000000020b087825 */ /* 0x000fc800078e0230 */
[----:B0-----:R-:W-:-:S05]  /*93d00*/  IMAD.WIDE R4, R11, 0x2, R52 ;  /* 0x000000020b047825 */ /* 0x001fca00078e0234 */
[----:B------:R0:W-:Y:S01]  /*93d10*/  @P0 STG.E.U16 [R4.64], R0 ;  /* 0x0000000004000986 */ /* 0x0001e2000c101504 */
[----:B------:R-:W-:-:S03]  /*93d20*/  ISETP.LT.AND P0, PT, R35, c[0x0][0x178], !P2 ;  /* 0x00005e0023007a0c */ /* 0x000fc60005701270 */
[----:B------:R1:W-:Y:S01]  /*93d30*/  @P5 STG.E.U16 [R6.64], R13 ;  /* 0x0000000d06005986 */ /* 0x0003e2000c101504 */
[----:B------:R-:W-:-:S03]  /*93d40*/  ISETP.LT.AND P5, PT, R42, c[0x0][0x178], !P2 ;  /* 0x00005e002a007a0c */ /* 0x000fc600057a1270 */
[----:B------:R3:W-:Y:S01]  /*93d50*/  @P6 STG.E.U16 [R8.64], R15 ;  /* 0x0000000f08006986 */ /* 0x0007e2000c101504 */
[----:B------:R-:W-:Y:S02]  /*93d60*/  ISETP.LT.AND P6, PT, R43, c[0x0][0x178], !P2 ;  /* 0x00005e002b007a0c */ /* 0x000fe400057c1270 */
[C---:B0-----:R-:W-:Y:S01]  /*93d70*/  IADD3 R4, R11.reuse, c[0x0][0x198], RZ ;  /* 0x000066000b047a10 */ /* 0x041fe20007ffe0ff */
[----:B-1----:R-:W-:-:S04]  /*93d80*/  IMAD.WIDE R6, R11, 0x2, R26 ;  /* 0x000000020b067825 */ /* 0x002fc800078e021a */
[----:B------:R-:W-:Y:S01]  /*93d90*/  IMAD.WIDE R12, R11, 0x2, R24 ;  /* 0x000000020b0c7825 */ /* 0x000fe200078e0218 */
[----:B------:R0:W-:Y:S03]  /*93da0*/  @P3 STG.E.U16 [R6.64], R10 ;  /* 0x0000000a06003986 */ /* 0x0001e6000c101504 */
[C---:B---3--:R-:W-:Y:S01]  /*93db0*/  IMAD.WIDE R8, R4.reuse, 0x2, R56 ;  /* 0x0000000204087825 */ /* 0x048fe200078e0238 */
[----:B------:R-:W-:Y:S04]  /*93dc0*/  @P4 STG.E.U16 [R12.64], R14 ;  /* 0x0000000e0c004986 */ /* 0x000fe8000c101504 */
[----:B------:R1:W-:Y:S01]  /*93dd0*/  @P0 STG.E.U16 [R8.64], R29 ;  /* 0x0000001d08000986 */ /* 0x0003e2000c101504 */
[----:B------:R-:W-:Y:S01]  /*93de0*/  ISETP.LT.AND P0, PT, R39, c[0x0][0x178], !P2 ;  /* 0x00005e0027007a0c */ /* 0x000fe20005701270 */
[----:B0-----:R-:W-:Y:S01]  /*93df0*/  IMAD.WIDE R6, R4, 0x2, R2 ;  /* 0x0000000204067825 */ /* 0x001fe200078e0202 */
[----:B------:R-:W-:-:S03]  /*93e00*/  ISETP.LT.AND P4, PT, R41, c[0x0][0x178], !P2 ;  /* 0x00005e0029007a0c */ /* 0x000fc60005781270 */
[----:B-1----:R-:W-:Y:S01]  /*93e10*/  IMAD.WIDE R8, R4, 0x2, R54 ;  /* 0x0000000204087825 */ /* 0x002fe200078e0236 */
[----:B------:R-:W-:-:S03]  /*93e20*/  PRMT R16, R29, 0x7632, R16 ;  /* 0x000076321d107816 */ /* 0x000fc60000000010 */
[----:B------:R-:W-:-:S04]  /*93e30*/  IMAD.WIDE R10, R4, 0x2, R52 ;  /* 0x00000002040a7825 */ /* 0x000fc800078e0234 */
[----:B------:R-:W-:Y:S01]  /*93e40*/  IMAD.WIDE R12, R4, 0x2, R48 ;  /* 0x00000002040c7825 */ /* 0x000fe200078e0230 */
[----:B----4-:R0:W-:Y:S04]  /*93e50*/  @P6 STG.E.U16 [R8.64], R44 ;  /* 0x0000002c08006986 */ /* 0x0101e8000c101504 */
[----:B--2---:R1:W-:Y:S01]  /*93e60*/  @P5 STG.E.U16 [R6.64], R23 ;  /* 0x0000001706005986 */ /* 0x0043e2000c101504 */
[----:B------:R-:W-:Y:S02]  /*93e70*/  ISETP.LT.AND P5, PT, R47, c[0x0][0x178], !P2 ;  /* 0x00005e002f007a0c */ /* 0x000fe400057a1270 */
[----:B------:R-:W-:Y:S02]  /*93e80*/  PRMT R17, R44, 0x7632, R17 ;  /* 0x000076322c117816 */ /* 0x000fe40000000011 */
[----:B------:R-:W-:-:S02]  /*93e90*/  ISETP.LT.AND P6, PT, R45, c[0x0][0x178], !P2 ;  /* 0x00005e002d007a0c */ /* 0x000fc400057c1270 */
[----:B------:R-:W-:Y:S01]  /*93ea0*/  PRMT R5, R23, 0x7632, R5 ;  /* 0x0000763217057816 */ /* 0x000fe20000000005 */
[----:B0-----:R-:W-:Y:S01]  /*93eb0*/  IMAD.WIDE R8, R4, 0x2, R50 ;  /* 0x0000000204087825 */ /* 0x001fe200078e0232 */
[----:B------:R-:W2:Y:S01]  /*93ec0*/  LDL.LU R44, [R1+0x31c4] ;  /* 0x0031c400012c7983 */ /* 0x000ea20000300800 */
[----:B------:R-:W-:-:S03]  /*93ed0*/  ISETP.LT.AND P2, PT, R46, c[0x0][0x178], !P2 ;  /* 0x00005e002e007a0c */ /* 0x000fc60005741270 */
[----:B------:R-:W3:Y:S04]  /*93ee0*/  LDL.LU R29, [R1+0x31c8] ;  /* 0x0031c800011d7983 */ /* 0x000ee80000300800 */
[----:B-1----:R-:W4:Y:S01]  /*93ef0*/  LDL.LU R23, [R1+0x2e0] ;  /* 0x0002e00001177983 */ /* 0x002f220000300800 */
[----:B------:R-:W-:Y:S02]  /*93f00*/  ISETP.GE.AND P3, PT, R30, c[0x0][0x17c], PT ;  /* 0x00005f001e007a0c */ /* 0x000fe40003f66270 */
[----:B------:R-:W-:Y:S01]  /*93f10*/  PRMT R6, R19, 0x7632, R6 ;  /* 0x0000763213067816 */ /* 0x000fe20000000006 */
[----:B------:R0:W-:Y:S01]  /*93f20*/  @P0 STG.E.U16 [R10.64], R19 ;  /* 0x000000130a000986 */ /* 0x0001e2000c101504 */
[----:B------:R-:W-:-:S03]  /*93f30*/  PRMT R7, R58, 0x7632, R7 ;  /* 0x000076323a077816 */ /* 0x000fc60000000007 */
[----:B------:R1:W-:Y:S01]  /*93f40*/  @P4 STG.E.U16 [R8.64], R58 ;  /* 0x0000003a08004986 */ /* 0x0003e2000c101504 */
[----:B------:R-:W-:-:S03]  /*93f50*/  PRMT R0, R60, 0x7632, R0 ;  /* 0x000076323c007816 */ /* 0x000fc60000000000 */
[----:B------:R1:W-:Y:S04]  /*93f60*/  @P5 STG.E.U16 [R12.64], R60 ;  /* 0x0000003c0c005986 */ /* 0x0003e8000c101504 */
[----:B0-----:R-:W3:Y:S04]  /*93f70*/  LDL.LU R19, [R1+0x2d0] ;  /* 0x0002d00001137983 */ /* 0x001ee80000300800 */
[----:B-1----:R-:W3:Y:S01]  /*93f80*/  LDL.LU R58, [R1+0x2b0] ;  /* 0x0002b000013a7983 */ /* 0x002ee20000300800 */
[----:B------:R-:W-:-:S03]  /*93f90*/  IMAD.WIDE R8, R4, 0x2, R26 ;  /* 0x0000000204087825 */ /* 0x000fc600078e021a */
[----:B------:R-:W3:Y:S01]  /*93fa0*/  LDL.LU R60, [R1+0x2a0] ;  /* 0x0002a000013c7983 */ /* 0x000ee20000300800 */
[----:B------:R-:W-:-:S03]  /*93fb0*/  IMAD.WIDE R10, R4, 0x2, R24 ;  /* 0x00000002040a7825 */ /* 0x000fc600078e0218 */
[----:B------:R0:W-:Y:S01]  /*93fc0*/  @P2 STG.E.U16 [R8.64], R61 ;  /* 0x0000003d08002986 */ /* 0x0001e2000c101504 */
[----:B------:R-:W-:-:S03]  /*93fd0*/  PRMT R14, R61, 0x7632, R14 ;  /* 0x000076323d0e7816 */ /* 0x000fc6000000000e */
[----:B------:R1:W-:Y:S01]  /*93fe0*/  @P6 STG.E.U16 [R10.64], R59 ;  /* 0x0000003b0a006986 */ /* 0x0003e2000c101504 */
[----:B------:R-:W-:-:S03]  /*93ff0*/  PRMT R15, R59, 0x7632, R15 ;  /* 0x000076323b0f7816 */ /* 0x000fc6000000000f */
[----:B0-----:R-:W3:Y:S04]  /*94000*/  LDL.LU R61, [R1+0x290] ;  /* 0x00029000013d7983 */ /* 0x001ee80000300800 */
[----:B-1----:R-:W3:Y:S04]  /*94010*/  LDL.LU R59, [R1+0x270] ;  /* 0x00027000013b7983 */ /* 0x002ee80000300800 */
[----:B------:R-:W3:Y:S04]  /*94020*/  LDL.LU R30, [R1+0x250] ;  /* 0x00025000011e7983 */ /* 0x000ee80000300800 */
[----:B------:R-:W3:Y:S01]  /*94030*/  LDL.LU R31, [R1+0x1b0] ;  /* 0x0001b000011f7983 */ /* 0x000ee20000300800 */
[----:B------:R-:W-:-:S02]  /*94040*/  ISETP.LT.AND P0, PT, R35, c[0x0][0x178], !P3 ;  /* 0x00005e0023007a0c */ /* 0x000fc40005f01270 */
[----:B------:R-:W-:Y:S02]  /*94050*/  ISETP.LT.AND P4, PT, R43, c[0x0][0x178], !P3 ;  /* 0x00005e002b007a0c */ /* 0x000fe40005f81270 */
[----:B------:R-:W-:Y:S02]  /*94060*/  IADD3 R4, R4, c[0x0][0x198], RZ ;  /* 0x0000660004047a10 */ /* 0x000fe40007ffe0ff */
[----:B------:R-:W-:Y:S02]  /*94070*/  ISETP.LT.AND P2, PT, R42, c[0x0][0x178], !P3 ;  /* 0x00005e002a007a0c */ /* 0x000fe40005f41270 */
[----:B------:R-:W-:Y:S01]  /*94080*/  ISETP.LT.AND P6, PT, R39, c[0x0][0x178], !P3 ;  /* 0x00005e0027007a0c */ /* 0x000fe20005fc1270 */
[----:B------:R-:W-:Y:S01]  /*94090*/  IMAD.WIDE R10, R4, 0x2, R56 ;  /* 0x00000002040a7825 */ /* 0x000fe200078e0238 */
[----:B------:R-:W-:-:S03]  /*940a0*/  ISETP.LT.AND P5, PT, R41, c[0x0][0x178], !P3 ;  /* 0x00005e0029007a0c */ /* 0x000fc60005fa1270 */
[----:B------:R-:W-:Y:S01]  /*940b0*/  IMAD.WIDE R8, R4, 0x2, R54 ;  /* 0x0000000204087825 */ /* 0x000fe200078e0236 */
[----:B------:R0:W-:Y:S01]  /*940c0*/  @P0 STG.E.U16 [R10.64], R16 ;  /* 0x000000100a000986 */ /* 0x0001e2000c101504 */
[----:B------:R-:W-:-:S03]  /*940d0*/  ISETP.LT.AND P0, PT, R46, c[0x0][0x178], !P3 ;  /* 0x00005e002e007a0c */ /* 0x000fc60005f01270 */
[----:B------:R1:W-:Y:S01]  /*940e0*/  @P4 STG.E.U16 [R8.64], R17 ;  /* 0x0000001108004986 */ /* 0x0003e2000c101504 */
[----:B------:R-:W-:Y:S01]  /*940f0*/  ISETP.LT.AND P4, PT, R47, c[0x0][0x178], !P3 ;  /* 0x00005e002f007a0c */ /* 0x000fe20005f81270 */
[----:B------:R-:W-:Y:S01]  /*94100*/  IMAD.WIDE R12, R4, 0x2, R50 ;  /* 0x00000002040c7825 */ /* 0x000fe200078e0232 */
[----:B------:R-:W-:-:S03]  /*94110*/  ISETP.LT.AND P3, PT, R45, c[0x0][0x178], !P3 ;  /* 0x00005e002d007a0c */ /* 0x000fc60005f61270 */
[----:B0-----:R-:W-:-:S04]  /*94120*/  IMAD.WIDE R10, R4, 0x2, R52 ;  /* 0x00000002040a7825 */ /* 0x001fc800078e0234 */
[----:B-1----:R-:W-:-:S05]  /*94130*/  IMAD.WIDE R8, R4, 0x2, R2 ;  /* 0x0000000204087825 */ /* 0x002fca00078e0202 */
[----:B------:R0:W-:Y:S04]  /*94140*/  @P2 STG.E.U16 [R8.64], R5 ;  /* 0x0000000508002986 */ /* 0x0001e8000c101504 */
[----:B------:R1:W-:Y:S01]  /*94150*/  @P6 STG.E.U16 [R10.64], R6 ;  /* 0x000000060a006986 */ /* 0x0003e2000c101504 */
[----:B------:R-:W-:-:S03]  /*94160*/  ISETP.LT.AND P6, PT, R35, c[0x0][0x178], !P1 ;  /* 0x00005e0023007a0c */ /* 0x000fc60004fc1270 */
[----:B------:R1:W-:Y:S01]  /*94170*/  @P5 STG.E.U16 [R12.64], R7 ;  /* 0x000000070c005986 */ /* 0x0003e2000c101504 */
[----:B------:R-:W-:Y:S01]  /*94180*/  ISETP.LT.AND P5, PT, R43, c[0x0][0x178], !P1 ;  /* 0x00005e002b007a0c */ /* 0x000fe20004fa1270 */
[----:B0-----:R-:W-:Y:S01]  /*94190*/  IMAD.WIDE R8, R4, 0x2, R26 ;  /* 0x0000000204087825 */ /* 0x001fe200078e021a */
[----:B------:R-:W-:-:S03]  /*941a0*/  ISETP.LT.AND P2, PT, R42, c[0x0][0x178], !P1 ;  /* 0x00005e002a007a0c */ /* 0x000fc60004f41270 */
[----:B-1----:R-:W-:-:S04]  /*941b0*/  IMAD.WIDE R10, R4, 0x2, R24 ;  /* 0x00000002040a7825 */ /* 0x002fc800078e0218 */
[C---:B------:R-:W-:Y:S01]  /*941c0*/  IMAD.WIDE R6, R4.reuse, 0x2, R48 ;  /* 0x0000000204067825 */ /* 0x040fe200078e0230 */
[----:B------:R-:W-:-:S04]  /*941d0*/  IADD3 R4, R4, c[0x0][0x198], RZ ;  /* 0x0000660004047a10 */ /* 0x000fc80007ffe0ff */
[----:B------:R0:W-:Y:S01]  /*941e0*/  @P4 STG.E.U16 [R6.64], R0 ;  /* 0x0000000006004986 */ /* 0x0001e2000c101504 */
[----:B------:R-:W-:-:S03]  /*941f0*/  ISETP.LT.AND P4, PT, R39, c[0x0][0x178], !P1 ;  /* 0x00005e0027007a0c */ /* 0x000fc60004f81270 */
[----:B------:R1:W-:Y:S04]  /*94200*/  @P0 STG.E.U16 [R8.64], R14 ;  /* 0x0000000e08000986 */ /* 0x0003e8000c101504 */
[----:B------:R1:W-:Y:S01]  /*94210*/  @P3 STG.E.U16 [R10.64], R15 ;  /* 0x0000000f0a003986 */ /* 0x0003e2000c101504 */
[----:B------:R-:W-:Y:S01]  /*94220*/  ISETP.LT.AND P3, PT, R41, c[0x0][0x178], !P1 ;  /* 0x00005e0029007a0c */ /* 0x000fe20004f61270 */
[----:B0-----:R-:W-:-:S04]  /*94230*/  IMAD.WIDE R6, R4, 0x2, R2 ;  /* 0x0000000204067825 */ /* 0x001fc800078e0202 */
[----:B-1----:R-:W-:-:S04]  /*94240*/  IMAD.WIDE R8, R4, 0x2, R56 ;  /* 0x0000000204087825 */ /* 0x002fc800078e0238 */
[C---:B------:R-:W-:Y:S01]  /*94250*/  IMAD.WIDE R10, R4.reuse, 0x2, R54 ;  /* 0x00000002040a7825 */ /* 0x040fe200078e0236 */
[----:B------:R-:W-:Y:S02]  /*94260*/  IADD3 R12, R4, c[0x0][0x198], RZ ;  /* 0x00006600040c7a10 */ /* 0x000fe40007ffe0ff */
[----:B--2---:R-:W-:Y:S01]  /*94270*/  ISETP.GE.AND P0, PT, R44, c[0x0][0x17c], PT ;  /* 0x00005f002c007a0c */ /* 0x004fe20003f06270 */
[----:B----4-:R0:W-:Y:S03]  /*94280*/  @P6 STG.E.U16 [R8.64], R23 ;  /* 0x0000001708006986 */ /* 0x0101e6000c101504 */
[----:B------:R-:W-:Y:S01]  /*94290*/  ISETP.LT.AND P6, PT, R35, c[0x0][0x178], !P0 ;  /* 0x00005e0023007a0c */ /* 0x000fe200047c1270 */
[----:B0-----:R-:W-:Y:S01]  /*942a0*/  IMAD.WIDE R8, R4, 0x2, R52 ;  /* 0x0000000204087825 */ /* 0x001fe200078e0234 */
[----:B------:R-:W-:Y:S01]  /*942b0*/  PRMT R0, R23, 0x7632, R0 ;  /* 0x0000763217007816 */ /* 0x000fe20000000000 */
[----:B---3--:R-:W-:Y:S01]  /*942c0*/  @P5 STG.E.U16 [R10.64], R19 ;  /* 0x000000130a005986 */ /* 0x008fe2000c101504 */
[----:B------:R-:W-:-:S03]  /*942d0*/  ISETP.LT.AND P5, PT, R46, c[0x0][0x178], !P1 ;  /* 0x00005e002e007a0c */ /* 0x000fc60004fa1270 */
[----:B------:R0:W-:Y:S01]  /*942e0*/  @P2 STG.E.U16 [R6.64], R58 ;  /* 0x0000003a06002986 */ /* 0x0001e2000c101504 */
[----:B------:R-:W-:-:S03]  /*942f0*/  ISETP.LT.AND P2, PT, R47, c[0x0][0x178], !P1 ;  /* 0x00005e002f007a0c */ /* 0x000fc60004f41270 */
[----:B------:R1:W-:Y:S01]  /*94300*/  @P4 STG.E.U16 [R8.64], R60 ;  /* 0x0000003c08004986 */ /* 0x0003e2000c101504 */
[----:B------:R-:W-:Y:S01]  /*94310*/  ISETP.LT.AND P4, PT, R45, c[0x0][0x178], !P1 ;  /* 0x00005e002d007a0c */ /* 0x000fe20004f81270 */
[----:B0-----:R-:W-:-:S04]  /*94320*/  IMAD.WIDE R6, R4, 0x2, R50 ;  /* 0x0000000204067825 */ /* 0x001fc800078e0232 */
[----:B-1----:R-:W-:-:S04]  /*94330*/  IMAD.WIDE R8, R4, 0x2, R48 ;  /* 0x0000000204087825 */ /* 0x002fc800078e0230 */
[----:B------:R-:W-:Y:S01]  /*94340*/  IMAD.WIDE R10, R12, 0x2, R56 ;  /* 0x000000020c0a7825 */ /* 0x000fe200078e0238 */
[----:B------:R0:W-:Y:S04]  /*94350*/  @P3 STG.E.U16 [R6.64], R61 ;  /* 0x0000003d06003986 */ /* 0x0001e8000c101504 */
[----:B------:R1:W-:Y:S01]  /*94360*/  @P2 STG.E.U16 [R8.64], R59 ;  /* 0x0000003b08002986 */ /* 0x0003e2000c101504 */
[----:B------:R-:W-:Y:S01]  /*94370*/  ISETP.LT.AND P2, PT, R43, c[0x0][0x178], !P0 ;  /* 0x00005e002b007a0c */ /* 0x000fe20004741270 */
[----:B0-----:R-:W-:-:S04]  /*94380*/  IMAD.WIDE R6, R4, 0x2, R26 ;  /* 0x0000000204067825 */ /* 0x001fc800078e021a */
[----:B------:R-:W-:Y:S01]  /*94390*/  IMAD.WIDE R4, R4, 0x2, R24 ;  /* 0x0000000204047825 */ /* 0x000fe200078e0218 */
[----:B------:R-:W-:Y:S04]  /*943a0*/  @P5 STG.E.U16 [R6.64], R30 ;  /* 0x0000001e06005986 */ /* 0x000fe8000c101504 */
[----:B------:R0:W-:Y:S04]  /*943b0*/  @P4 STG.E.U16 [R4.64], R31 ;  /* 0x0000001f04004986 */ /* 0x0001e8000c101504 */
[----:B------:R2:W-:Y:S01]  /*943c0*/  @P6 STG.E.U16 [R10.64], R0 ;  /* 0x000000000a006986 */ /* 0x0005e2000c101504 */
[----:B------:R-:W-:-:S02]  /*943d0*/  ISETP.LT.AND P6, PT, R42, c[0x0][0x178], !P0 ;  /* 0x00005e002a007a0c */ /* 0x000fc400047c1270 */
[----:B------:R-:W-:Y:S02]  /*943e0*/  ISETP.GE.AND P1, PT, R29, c[0x0][0x17c], PT ;  /* 0x00005f001d007a0c */ /* 0x000fe40003f26270 */
[----:B------:R-:W3:Y:S01]  /*943f0*/  LDL.LU R29, [R1+0x3b0] ;  /* 0x0003b000011d7983 */ /* 0x000ee20000300800 */
[----:B-1----:R-:W-:-:S03]  /*94400*/  IMAD.WIDE R8, R12, 0x2, R54 ;  /* 0x000000020c087825 */ /* 0x002fc600078e0236 */
[----:B------:R-:W4:Y:S01]  /*94410*/  LDL.LU R44, [R1+0x3a0] ;  /* 0x0003a000012c7983 */ /* 0x000f220000300800 */
[----:B0-----:R-:W-:Y:S01]  /*94420*/  IMAD.WIDE R4, R12, 0x2, R2 ;  /* 0x000000020c047825 */ /* 0x001fe200078e0202 */
[----:B--2---:R-:W-:Y:S02]  /*94430*/  PRMT R11, R19, 0x7632, R11 ;  /* 0x00007632130b7816 */ /* 0x004fe4000000000b */
[----:B------:R-:W2:Y:S01]  /*94440*/  LDL.LU R23, [R1+0x380] ;  /* 0x0003800001177983 */ /* 0x000ea20000300800 */
[----:B------:R-:W-:Y:S02]  /*94450*/  PRMT R0, R58, 0x7632, R0 ;  /* 0x000076323a007816 */ /* 0x000fe40000000000 */
[----:B------:R-:W-:Y:S01]  /*94460*/  PRMT R10, R60, 0x7632, R10 ;  /* 0x000076323c0a7816 */ /* 0x000fe2000000000a */
[----:B------:R-:W2:Y:S01]  /*94470*/  LDL.LU R19, [R1+0x330] ;  /* 0x0003300001137983 */ /* 0x000ea20000300800 */
[----:B------:R-:W-:-:S03]  /*94480*/  PRMT R13, R30, 0x7632, R13 ;  /* 0x000076321e0d7816 */ /* 0x000fc6000000000d */
[----:B------:R0:W-:Y:S04]  /*94490*/  @P2 STG.E.U16 [R8.64], R11 ;  /* 0x0000000b08002986 */ /* 0x0001e8000c101504 */
[----:B------:R-:W2:Y:S04]  /*944a0*/  LDL.LU R58, [R1+0x2c0] ;  /* 0x0002c000013a7983 */ /* 0x000ea80000300800 */
[----:B------:R1:W-:Y:S01]  /*944b0*/  @P6 STG.E.U16 [R4.64], R0 ;  /* 0x0000000004006986 */ /* 0x0003e2000c101504 */
[----:B0-----:R-:W-:-:S03]  /*944c0*/  PRMT R11, R61, 0x7632, R11 ;  /* 0x000076323d0b7816 */ /* 0x001fc6000000000b */
[----:B------:R-:W2:Y:S04]  /*944d0*/  LDL.LU R60, [R1+0x280] ;  /* 0x00028000013c7983 */ /* 0x000ea80000300800 */
[----:B------:R-:W2:Y:S01]  /*944e0*/  LDL.LU R61, [R1+0x240] ;  /* 0x00024000013d7983 */ /* 0x000ea20000300800 */
[----:B-1----:R-:W-:-:S03]  /*944f0*/  PRMT R0, R59, 0x7632, R0 ;  /* 0x000076323b007816 */ /* 0x002fc60000000000 */
[----:B------:R-:W2:Y:S04]  /*94500*/  LDL.LU R59, [R1+0xd0] ;  /* 0x0000d000013b7983 */ /* 0x000ea80000300800 */
[----:B------:R-:W2:Y:S04]  /*94510*/  LDL.LU R30, [R1+0x31cc] ;  /* 0x0031cc00011e7983 */ /* 0x000ea80000300800 */
[----:B------:R-:W2:Y:S01]  /*94520*/  LDL.LU R16, [R1+0x31d0] ;  /* 0x0031d00001107983 */ /* 0x000ea20000300800 */
[----:B------:R-:W-:Y:S02]  /*94530*/  ISETP.LT.AND P5, PT, R39, c[0x0][0x178], !P0 ;  /* 0x00005e0027007a0c */ /* 0x000fe400047a1270 */
[----:B------:R-:W-:-:S02]  /*94540*/  ISETP.LT.AND P4, PT, R41, c[0x0][0x178], !P0 ;  /* 0x00005e0029007a0c */ /* 0x000fc40004781270 */
[----:B------:R-:W-:Y:S01]  /*94550*/  ISETP.LT.AND P3, PT, R47, c[0x0][0x178], !P0 ;  /* 0x00005e002f007a0c */ /* 0x000fe20004761270 */
[----:B------:R-:W-:-:S04]  /*94560*/  IMAD.WIDE R6, R12, 0x2, R52 ;  /* 0x000000020c067825 */ /* 0x000fc800078e0234 */
[----:B------:R-:W-:Y:S01]  /*94570*/  IMAD.WIDE R8, R12, 0x2, R50 ;  /* 0x000000020c087825 */ /* 0x000fe200078e0232 */
[----:B------:R-:W-:-:S03]  /*94580*/  ISETP.LT.AND P2, PT, R46, c[0x0][0x178], !P0 ;  /* 0x00005e002e007a0c */ /* 0x000fc60004741270 */
[----:B------:R-:W-:Y:S01]  /*94590*/  IMAD.WIDE R4, R12, 0x2, R48 ;  /* 0x000000020c047825 */ /* 0x000fe200078e0230 */
[----:B------:R0:W-:Y:S01]  /*945a0*/  @P5 STG.E.U16 [R6.64], R10 ;  /* 0x0000000a06005986 */ /* 0x0001e2000c101504 */
[----:B------:R-:W-:-:S03]  /*945b0*/  ISETP.LT.AND P0, PT, R45, c[0x0][0x178], !P0 ;  /* 0x00005e002d007a0c */ /* 0x000fc60004701270 */
[----:B------:R-:W-:Y:S01]  /*945c0*/  @P4 STG.E.U16 [R8.64], R11 ;  /* 0x0000000b08004986 */ /* 0x000fe2000c101504 */
[----:B------:R-:W-:-:S03]  /*945d0*/  ISETP.LT.AND P4, PT, R35, c[0x0][0x178], !P1 ;  /* 0x00005e0023007a0c */ /* 0x000fc60004f81270 */
[----:B------:R1:W-:Y:S01]  /*945e0*/  @P3 STG.E.U16 [R4.64], R0 ;  /* 0x0000000004003986 */ /* 0x0003e2000c101504 */
[----:B------:R-:W-:Y:S02]  /*945f0*/  ISETP.LT.AND P3, PT, R43, c[0x0][0x178], !P1 ;  /* 0x00005e002b007a0c */ /* 0x000fe40004f61270 */
[----:B------:R-:W-:Y:S01]  /*94600*/  PRMT R14, R31, 0x7632, R14 ;  /* 0x000076321f0e7816 */ /* 0x000fe2000000000e */
[----:B0-----:R-:W-:Y:S01]  /*94610*/  IMAD.WIDE R6, R12, 0x2, R24 ;  /* 0x000000020c067825 */ /* 0x001fe200078e0218 */
[----:B------:R-:W-:Y:S02]  /*94620*/  ISETP.LT.AND P6, PT, R42, c[0x0][0x178], !P1 ;  /* 0x00005e002a007a0c */ /* 0x000fe40004fc1270 */
[C---:B-1----:R-:W-:Y:S01]  /*94630*/  IADD3 R0, R12.reuse, c[0x0][0x198], RZ ;  /* 0x000066000c007a10 */ /* 0x042fe20007ffe0ff */
[----:B------:R-:W-:-:S04]  /*94640*/  IMAD.WIDE R4, R12, 0x2, R26 ;  /* 0x000000020c047825 */ /* 0x000fc800078e021a */
[C---:B------:R-:W-:Y:S01]  /*94650*/  IMAD.WIDE R8, R0.reuse, 0x2, R56 ;  /* 0x0000000200087825 */ /* 0x040fe200078e0238 */
[----:B------:R0:W-:Y:S03]  /*94660*/  @P2 STG.E.U16 [R4.64], R13 ;  /* 0x0000000d04002986 */ /* 0x0001e6000c101504 */
[C---:B------:R-:W-:Y:S01]  /*94670*/  IMAD.WIDE R10, R0.reuse, 0x2, R54 ;  /* 0x00000002000a7825 */ /* 0x040fe200078e0236 */
[----:B------:R1:W-:Y:S01]  /*94680*/  @P0 STG.E.U16 [R6.64], R14 ;  /* 0x0000000e06000986 */ /* 0x0003e2000c101504 */
[----:B------:R-:W-:Y:S02]  /*94690*/  ISETP.LT.AND P2, PT, R39, c[0x0][0x178], !P1 ;  /* 0x00005e0027007a0c */ /* 0x000fe40004f41270 */
[----:B------:R-:W-:Y:S01]  /*946a0*/  ISETP.LT.AND P5, PT, R41, c[0x0][0x178], !P1 ;  /* 0x00005e0029007a0c */ /* 0x000fe20004fa1270 */
[----:B0-----:R-:W-:-:S04]  /*946b0*/  IMAD.WIDE R4, R0, 0x2, R2 ;  /* 0x0000000200047825 */ /* 0x001fc800078e0202 */
[----:B-1----:R-:W-:Y:S01]  /*946c0*/  IMAD.WIDE R6, R0, 0x2, R48 ;  /* 0x0000000200067825 */ /* 0x002fe200078e0230 */
[----:B---3--:R0:W-:Y:S01]  /*946d0*/  @P4 STG.E.U16 [R8.64], R29 ;  /* 0x0000001d08004986 */ /* 0x0081e2000c101504 */
[----:B------:R-:W-:-:S03]  /*946e0*/  ISETP.LT.AND P4, PT, R47, c[0x0][0x178], !P1 ;  /* 0x00005e002f007a0c */ /* 0x000fc60004f81270 */
[----:B----4-:R1:W-:Y:S01]  /*946f0*/  @P3 STG.E.U16 [R10.64], R44 ;  /* 0x0000002c0a003986 */ /* 0x0103e2000c101504 */
[----:B------:R-:W-:-:S03]  /*94700*/  ISETP.LT.AND P3, PT, R46, c[0x0][0x178], !P1 ;  /* 0x00005e002e007a0c */ /* 0x000fc60004f61270 */
[----:B--2---:R2:W-:Y:S01]  /*94710*/  @P6 STG.E.U16 [R4.64], R23 ;  /* 0x0000001704006986 */ /* 0x0045e2000c101504 */
[----:B------:R-:W-:Y:S01]  /*94720*/  ISETP.LT.AND P1, PT, R45, c[0x0][0x178], !P1 ;  /* 0x00005e002d007a0c */ /* 0x000fe20004f21270 */
[----:B0-----:R-:W-:-:S04]  /*94730*/  IMAD.WIDE R8, R0, 0x2, R26 ;  /* 0x0000000200087825 */ /* 0x001fc800078e021a */
[----:B-1----:R-:W-:-:S04]  /*94740*/  IMAD.WIDE R10, R0, 0x2, R52 ;  /* 0x00000002000a7825 */ /* 0x002fc800078e0234 */
[C---:B--2---:R-:W-:Y:S01]  /*94750*/  IMAD.WIDE R4, R0.reuse, 0x2, R50 ;  /* 0x0000000200047825 */ /* 0x044fe200078e0232 */
[----:B------:R0:W-:Y:S04]  /*94760*/  @P2 STG.E.U16 [R10.64], R19 ;  /* 0x000000130a002986 */ /* 0x0001e8000c101504 */
[----:B------:R-:W-:Y:S04]  /*94770*/  @P5 STG.E.U16 [R4.64], R58 ;  /* 0x0000003a04005986 */ /* 0x000fe8000c101504 */
[----:B------:R-:W-:Y:S04]  /*94780*/  @P4 STG.E.U16 [R6.64], R60 ;  /* 0x0000003c06004986 */ /* 0x000fe8000c101504 */
[----:B------:R1:W-:Y:S01]  /*94790*/  @P3 STG.E.U16 [R8.64], R61 ;  /* 0x0000003d08003986 */ /* 0x0003e2000c101504 */
[C---:B0-----:R-:W-:Y:S01]  /*947a0*/  IMAD.WIDE R10, R0.reuse, 0x2, R24 ;  /* 0x00000002000a7825 */ /* 0x041fe200078e0218 */
[----:B------:R-:W-:-:S02]  /*947b0*/  IADD3 R0, R0, c[0x0][0x198], RZ ;  /* 0x0000660000007a10 */ /* 0x000fc40007ffe0ff */
[----:B------:R-:W-:-:S04]  /*947c0*/  ISETP.GE.AND P6, PT, R16, c[0x0][0x17c], PT ;  /* 0x00005f0010007a0c */ /* 0x000fc80003fc6270 */
[----:B------:R-:W-:Y:S02]  /*947d0*/  ISETP.LT.AND P3, PT, R35, c[0x0][0x178], !P6 ;  /* 0x00005e0023007a0c */ /* 0x000fe40007761270 */
[----:B------:R-:W-:Y:S02]  /*947e0*/  ISETP.LT.AND P5, PT, R43, c[0x0][0x178], !P6 ;  /* 0x00005e002b007a0c */ /* 0x000fe400077a1270 */
[----:B------:R-:W-:Y:S01]  /*947f0*/  ISETP.LT.AND P4, PT, R42, c[0x0][0x178], !P6 ;  /* 0x00005e002a007a0c */ /* 0x000fe20007781270 */
[----:B------:R0:W-:Y:S01]  /*94800*/  @P1 STG.E.U16 [R10.64], R59 ;  /* 0x0000003b0a001986 */ /* 0x0001e2000c101504 */
[----:B------:R-:W-:Y:S01]  /*94810*/  ISETP.LT.AND P1, PT, R39, c[0x0][0x178], !P6 ;  /* 0x00005e0027007a0c */ /* 0x000fe20007721270 */
[C---:B-1----:R-:W-:Y:S01]  /*94820*/  IMAD.WIDE R8, R0.reuse, 0x2, R56 ;  /* 0x0000000200087825 */ /* 0x042fe200078e0238 */
[----:B------:R-:W-:Y:S02]  /*94830*/  PRMT R12, R29, 0x7632, R12 ;  /* 0x000076321d0c7816 */ /* 0x000fe4000000000c */
[----:B------:R-:W-:Y:S01]  /*94840*/  ISETP.LT.AND P2, PT, R41, c[0x0][0x178], !P6 ;  /* 0x00005e0029007a0c */ /* 0x000fe20007741270 */
[----:B------:R-:W-:-:S04]  /*94850*/  IMAD.WIDE R4, R0, 0x2, R54 ;  /* 0x0000000200047825 */ /* 0x000fc800078e0236 */
[----:B------:R-:W-:Y:S01]  /*94860*/  IMAD.WIDE R6, R0, 0x2, R2 ;  /* 0x0000000200067825 */ /* 0x000fe200078e0202 */
[----:B0-----:R-:W-:Y:S02]  /*94870*/  PRMT R10, R44, 0x7632, R10 ;  /* 0x000076322c0a7816 */ /* 0x001fe4000000000a */
[----:B------:R-:W-:Y:S01]  /*94880*/  PRMT R11, R23, 0x7632, R11 ;  /* 0x00007632170b7816 */ /* 0x000fe2000000000b */
[----:B------:R0:W-:Y:S04]  /*94890*/  @P3 STG.E.U16 [R8.64], R12 ;  /* 0x0000000c08003986 */ /* 0x0001e8000c101504 */
[----:B------:R1:W-:Y:S04]  /*948a0*/  @P5 STG.E.U16 [R4.64], R10 ;  /* 0x0000000a04005986 */ /* 0x0003e8000c101504 */
[----:B------:R2:W-:Y:S01]  /*948b0*/  @P4 STG.E.U16 [R6.64], R11 ;  /* 0x0000000b06004986 */ /* 0x0005e2000c101504 */
[----:B0-----:R-:W-:Y:S01]  /*948c0*/  PRMT R12, R19, 0x7632, R12 ;  /* 0x00007632130c7816 */ /* 0x001fe2000000000c */
[----:B------:R-:W-:-:S02]  /*948d0*/  IMAD.WIDE R8, R0, 0x2, R52 ;  /* 0x0000000200087825 */ /* 0x000fc400078e0234 */
[----:B------:R-:W3:Y:S02]  /*948e0*/  LDL.LU R44, [R1+0x860] ;  /* 0x00086000012c7983 */ /* 0x000ee40000300800 */
[----:B-1----:R-:W-:Y:S02]  /*948f0*/  IMAD.WIDE R4, R0, 0x2, R50 ;  /* 0x0000000200047825 */ /* 0x002fe400078e0232 */
[----:B------:R-:W4:Y:S01]  /*94900*/  LDL.LU R23, [R1+0x850] ;  /* 0x0008500001177983 */ /* 0x000f220000300800 */
[----:B--2---:R-:W-:-:S03]  /*94910*/  PRMT R6, R58, 0x7632, R6 ;  /* 0x000076323a067816 */ /* 0x004fc60000000006 */
[----:B------:R0:W-:Y:S01]  /*94920*/  @P1 STG.E.U16 [R8.64], R12 ;  /* 0x0000000c08001986 */ /* 0x0001e2000c101504 */
[----:B------:R-:W-:-:S03]  /*94930*/  ISETP.GE.AND P0, PT, R30, c[0x0][0x17c], PT ;  /* 0x00005f001e007a0c */ /* 0x000fc60003f06270 */
[----:B------:R-:W2:Y:S04]  /*94940*/  LDL.LU R19, [R1+0x410] ;  /* 0x0004100001137983 */ /* 0x000ea80000300800 */
[----:B------:R1:W-:Y:S04]  /*94950*/  @P2 STG.E.U16 [R4.64], R6 ;  /* 0x0000000604002986 */ /* 0x0003e8000c101504 */
[----:B------:R-:W2:Y:S01]  /*94960*/  LDL.LU R58, [R1+0x400] ;  /* 0x00040000013a7983 */ /* 0x000ea20000300800 */
[----:B0-----:R-:W-:Y:S02]  /*94970*/  PRMT R12, R61, 0x7632, R12 ;  /* 0x000076323d0c7816 */ /* 0x001fe4000000000c */
[----:B-1----:R-:W-:-:S02]  /*94980*/  PRMT R5, R60, 0x7632, R5 ;  /* 0x000076323c057816 */ /* 0x002fc40000000005 */
[----:B------:R-:W2:Y:S04]  /*94990*/  LDL.LU R60, [R1+0x3d0] ;  /* 0x0003d000013c7983 */ /* 0x000ea80000300800 */
[----:B------:R-:W2:Y:S04]  /*949a0*/  LDL.LU R30, [R1+0x31d4] ;  /* 0x0031d400011e7983 */ /* 0x000ea80000300800 */
[----:B------:R-:W2:Y:S04]  /*949b0*/  LDL.LU R29, [R1+0x31d8] ;  /* 0x0031d800011d7983 */ /* 0x000ea80000300800 */
[----:B------:R-:W2:Y:S04]  /*949c0*/  LDL.LU R16, [R1+0x31dc] ;  /* 0x0031dc0001107983 */ /* 0x000ea80000300800 */
[----:B------:R-:W2:Y:S01]  /*949d0*/  LDL.LU R61, [R1+0x390] ;  /* 0x00039000013d7983 */ /* 0x000ea20000300800 */
[----:B------:R-:W-:-:S03]  /*949e0*/  PRMT R13, R59, 0x7632, R13 ;  /* 0x000076323b0d7816 */ /* 0x000fc6000000000d */
[----:B------:R-:W2:Y:S01]  /*949f0*/  LDL.LU R59, [R1+0x230] ;  /* 0x00023000013b7983 */ /* 0x000ea20000300800 */
[----:B------:R-:W-:Y:S02]  /*94a00*/  ISETP.LT.AND P1, PT, R47, c[0x0][0x178], !P6 ;  /* 0x00005e002f007a0c */ /* 0x000fe40007721270 */
[----:B------:R-:W-:Y:S02]  /*94a10*/  ISETP.LT.AND P3, PT, R46, c[0x0][0x178], !P6 ;  /* 0x00005e002e007a0c */ /* 0x000fe40007761270 */
[----:B------:R-:W-:Y:S01]  /*94a20*/  ISETP.LT.AND P6, PT, R45, c[0x0][0x178], !P6 ;  /* 0x00005e002d007a0c */ /* 0x000fe200077c1270 */
[----:B------:R-:W-:Y:S01]  /*94a30*/  IMAD.WIDE R6, R0, 0x2, R48 ;  /* 0x0000000200067825 */ /* 0x000fe200078e0230 */
[----:B------:R-:W-:-:S03]  /*94a40*/  ISETP.LT.AND P4, PT, R35, c[0x0][0x178], !P0 ;  /* 0x00005e0023007a0c */ /* 0x000fc60004781270 */
[----:B------:R-:W-:Y:S01]  /*94a50*/  IMAD.WIDE R8, R0, 0x2, R26 ;  /* 0x0000000200087825 */ /* 0x000fe200078e021a */
[----:B------:R-:W-:-:S03]  /*94a60*/  ISETP.LT.AND P2, PT, R43, c[0x0][0x178], !P0 ;  /* 0x00005e002b007a0c */ /* 0x000fc60004741270 */
        /* <DEDUP_REMOVED lines=9> */
[----:B-1----:R-:W-:-:S04]  /*94b00*/  IMAD.WIDE R8, R4, 0x2, R56 ;  /* 0x0000000204087825 */ /* 0x002fc800078e0238 */
[C---:B------:R-:W-:Y:S01]  /*94b10*/  IMAD.WIDE R10, R4.reuse, 0x2, R2 ;  /* 0x00000002040a7825 */ /* 0x040fe200078e0202 */
[----:B------:R-:W-:Y:S01]  /*94b20*/  IADD3 R0, R4, c[0x0][0x198], RZ ;  /* 0x0000660004007a10 */ /* 0x000fe20007ffe0ff */
[----:B---3--:R0:W-:Y:S01]  /*94b30*/  @P4 STG.E.U16 [R8.64], R44 ;  /* 0x0000002c08004986 */ /* 0x0081e2000c101504 */
[----:B------:R-:W-:-:S03]  /*94b40*/  ISETP.LT.AND P4, PT, R47, c[0x0][0x178], !P0 ;  /* 0x00005e002f007a0c */ /* 0x000fc60004781270 */
[----:B----4-:R1:W-:Y:S01]  /*94b50*/  @P2 STG.E.U16 [R6.64], R23 ;  /* 0x0000001706002986 */ /* 0x0103e2000c101504 */
[----:B0-----:R-:W-:-:S03]  /*94b60*/  IMAD.WIDE R8, R4, 0x2, R52 ;  /* 0x0000000204087825 */ /* 0x001fc600078e0234 */
[----:B--2---:R0:W-:Y:S01]  /*94b70*/  @P5 STG.E.U16 [R10.64], R19 ;  /* 0x000000130a005986 */ /* 0x0041e2000c101504 */
[----:B-1----:R-:W-:Y:S01]  /*94b80*/  IMAD.WIDE R6, R4, 0x2, R50 ;  /* 0x0000000204067825 */ /* 0x002fe200078e0232 */
[----:B------:R-:W-:Y:S02]  /*94b90*/  ISETP.LT.AND P5, PT, R46, c[0x0][0x178], !P0 ;  /* 0x00005e002e007a0c */ /* 0x000fe400047a1270 */
[----:B------:R1:W-:Y:S01]  /*94ba0*/  @P6 STG.E.U16 [R8.64], R58 ;  /* 0x0000003a08006986 */ /* 0x0003e2000c101504 */
[----:B0-----:R-:W-:-:S03]  /*94bb0*/  IMAD.WIDE R10, R4, 0x2, R48 ;  /* 0x00000002040a7825 */ /* 0x001fc600078e0230 */
[----:B------:R0:W-:Y:S01]  /*94bc0*/  @P3 STG.E.U16 [R6.64], R60 ;  /* 0x0000003c06003986 */ /* 0x0001e2000c101504 */
[----:B------:R-:W-:Y:S02]  /*94bd0*/  ISETP.LT.AND P3, PT, R45, c[0x0][0x178], !P0 ;  /* 0x00005e002d007a0c */ /* 0x000fe40004761270 */
[----:B------:R-:W-:Y:S01]  /*94be0*/  ISETP.GE.AND P2, PT, R29, c[0x0][0x17c], PT ;  /* 0x00005f001d007a0c */ /* 0x000fe20003f46270 */
[----:B-1----:R-:W-:-:S03]  /*94bf0*/  IMAD.WIDE R8, R4, 0x2, R24 ;  /* 0x0000000204087825 */ /* 0x002fc600078e0218 */
[----:B------:R-:W-:Y:S01]  /*94c00*/  ISETP.LT.AND P6, PT, R35, c[0x0][0x178], !P2 ;  /* 0x00005e0023007a0c */ /* 0x000fe200057c1270 */
[----:B0-----:R-:W-:Y:S01]  /*94c10*/  IMAD.WIDE R6, R4, 0x2, R26 ;  /* 0x0000000204067825 */ /* 0x001fe200078e021a */
[----:B------:R0:W-:Y:S01]  /*94c20*/  @P4 STG.E.U16 [R10.64], R61 ;  /* 0x0000003d0a004986 */ /* 0x0001e2000c101504 */
[----:B------:R-:W-:Y:S02]  /*94c30*/  ISETP.LT.AND P4, PT, R43, c[0x0][0x178], !P2 ;  /* 0x00005e002b007a0c */ /* 0x000fe40005781270 */
[----:B------:R-:W-:Y:S01]  /*94c40*/  IMAD.WIDE R4, R0, 0x2, R56 ;  /* 0x0000000200047825 */ /* 0x000fe200078e0238 */
[----:B------:R1:W-:Y:S04]  /*94c50*/  @P5 STG.E.U16 [R6.64], R59 ;  /* 0x0000003b06005986 */ /* 0x0003e8000c101504 */
[----:B------:R-:W-:Y:S01]  /*94c60*/  @P3 STG.E.U16 [R8.64], R40 ;  /* 0x0000002808003986 */ /* 0x000fe2000c101504 */
[----:B------:R-:W-:-:S02]  /*94c70*/  ISETP.LT.AND P3, PT, R42, c[0x0][0x178], !P2 ;  /* 0x00005e002a007a0c */ /* 0x000fc40005761270 */
[----:B0-----:R-:W-:Y:S02]  /*94c80*/  PRMT R10, R44, 0x7632, R10 ;  /* 0x000076322c0a7816 */ /* 0x001fe4000000000a */
[----:B------:R-:W-:Y:S01]  /*94c90*/  PRMT R11, R23, 0x7632, R11 ;  /* 0x00007632170b7816 */ /* 0x000fe2000000000b */
[----:B-1----:R-:W-:Y:S02]  /*94ca0*/  IMAD.WIDE R6, R0, 0x2, R54 ;  /* 0x0000000200067825 */ /* 0x002fe400078e0236 */
[----:B------:R0:W-:Y:S01]  /*94cb0*/  @P6 STG.E.U16 [R4.64], R10 ;  /* 0x0000000a04006986 */ /* 0x0001e2000c101504 */
[----:B------:R-:W-:-:S03]  /*94cc0*/  ISETP.GE.AND P0, PT, R16, c[0x0][0x17c], PT ;  /* 0x00005f0010007a0c */ /* 0x000fc60003f06270 */
[----:B------:R-:W-:Y:S01]  /*94cd0*/  @P4 STG.E.U16 [R6.64], R11 ;  /* 0x0000000b06004986 */ /* 0x000fe2000c101504 */
[----:B------:R-:W-:Y:S02]  /*94ce0*/  ISETP.LT.AND P4, PT, R41, c[0x0][0x178], !P2 ;  /* 0x00005e0029007a0c */ /* 0x000fe40005781270 */
[----:B------:R-:W-:Y:S01]  /*94cf0*/  PRMT R12, R19, 0x7632, R12 ;  /* 0x00007632130c7816 */ /* 0x000fe2000000000c */
[----:B------:R-:W2:Y:S01]  /*94d00*/  LDL.LU R41, [R1+0x32d0] ;  /* 0x0032d00001297983 */ /* 0x000ea20000300800 */
[----:B------:R-:W-:-:S03]  /*94d10*/  PRMT R13, R58, 0x7632, R13 ;  /* 0x000076323a0d7816 */ /* 0x000fc6000000000d */
[----:B------:R-:W3:Y:S01]  /*94d20*/  LDL.LU R44, [R1+0x880] ;  /* 0x00088000012c7983 */ /* 0x000ee20000300800 */
[----:B0-----:R-:W-:-:S03]  /*94d30*/  IMAD.WIDE R4, R0, 0x2, R2 ;  /* 0x0000000200047825 */ /* 0x001fc600078e0202 */
[----:B------:R-:W4:Y:S01]  /*94d40*/  LDL.LU R16, [R1+0x31e0] ;  /* 0x0031e00001107983 */ /* 0x000f220000300800 */
[----:B------:R-:W-:-:S03]  /*94d50*/  PRMT R14, R60, 0x7632, R14 ;  /* 0x000076323c0e7816 */ /* 0x000fc6000000000e */
[----:B------:R-:W2:Y:S01]  /*94d60*/  LDL.LU R23, [R1+0x870] ;  /* 0x0008700001177983 */ /* 0x000ea20000300800 */
[----:B------:R-:W-:-:S03]  /*94d70*/  PRMT R15, R61, 0x7632, R15 ;  /* 0x000076323d0f7816 */ /* 0x000fc6000000000f */
[----:B------:R-:W4:Y:S04]  /*94d80*/  LDL.LU R19, [R1+0x420] ;  /* 0x0004200001137983 */ /* 0x000f280000300800 */
[----:B------:R-:W4:Y:S04]  /*94d90*/  LDL.LU R58, [R1+0x3f0] ;  /* 0x0003f000013a7983 */ /* 0x000f280000300800 */
[----:B------:R-:W4:Y:S04]  /*94da0*/  LDL.LU R60, [R1+0x3c0] ;  /* 0x0003c000013c7983 */ /* 0x000f280000300800 */
[----:B------:R0:W-:Y:S04]  /*94db0*/  @P3 STG.E.U16 [R4.64], R12 ;  /* 0x0000000c04003986 */ /* 0x0001e8000c101504 */
[----:B------:R-:W4:Y:S01]  /*94dc0*/  LDL.LU R61, [R1+0x260] ;  /* 0x00026000013d7983 */ /* 0x000f220000300800 */
[----:B0-----:R-:W-:-:S03]  /*94dd0*/  PRMT R12, R59, 0x7632, R12 ;  /* 0x000076323b0c7816 */ /* 0x001fc6000000000c */
[----:B------:R-:W4:Y:S01]  /*94de0*/  LDL.LU R59, [R1+0x220] ;  /* 0x00022000013b7983 */ /* 0x000f220000300800 */
[----:B------:R-:W-:-:S03]  /*94df0*/  PRMT R5, R40, 0x7632, R5 ;  /* 0x0000763228057816 */ /* 0x000fc60000000005 */
[----:B------:R-:W4:Y:S01]  /*94e00*/  LDL.LU R40, [R1+0x18d8] ;  /* 0x0018d80001287983 */ /* 0x000f220000300800 */
[----:B------:R-:W-:Y:S02]  /*94e10*/  ISETP.LT.AND P6, PT, R39, c[0x0][0x178], !P2 ;  /* 0x00005e0027007a0c */ /* 0x000fe400057c1270 */
[----:B------:R-:W-:Y:S01]  /*94e20*/  ISETP.LT.AND P5, PT, R47, c[0x0][0x178], !P2 ;  /* 0x00005e002f007a0c */ /* 0x000fe200057a1270 */
[----:B------:R-:W-:Y:S01]  /*94e30*/  IMAD.WIDE R6, R0, 0x2, R52 ;  /* 0x0000000200067825 */ /* 0x000fe200078e0234 */
[----:B------:R-:W-:Y:S01]  /*94e40*/  ISETP.LT.AND P3, PT, R46, c[0x0][0x178], !P2 ;  /* 0x00005e002e007a0c */ /* 0x000fe20005761270 */
[----:B------:R-:W4:Y:S02]  /*94e50*/  LDL.LU R29, [R1+0x31e4] ;  /* 0x0031e400011d7983 */ /* 0x000f240000300800 */
[----:B------:R-:W-:Y:S01]  /*94e60*/  IMAD.WIDE R8, R0, 0x2, R50 ;  /* 0x0000000200087825 */ /* 0x000fe200078e0232 */
[----:B------:R-:W-:-:S03]  /*94e70*/  ISETP.LT.AND P2, PT, R45, c[0x0][0x178], !P2 ;  /* 0x00005e002d007a0c */ /* 0x000fc60005741270 */
[----:B------:R-:W-:Y:S02]  /*94e80*/  IMAD.WIDE R10, R0, 0x2, R48 ;  /* 0x00000002000a7825 */ /* 0x000fe400078e0230 */
        /* <DEDUP_REMOVED lines=14> */
[----:B------:R-:W-:-:S03]  /*94f70*/  IADD3 R0, R4, c[0x0][0x198], RZ ;  /* 0x0000660004007a10 */ /* 0x000fc60007ffe0ff */
[----:B-1----:R-:W-:Y:S01]  /*94f80*/  IMAD.WIDE R10, R4, 0x2, R50 ;  /* 0x00000002040a7825 */ /* 0x002fe200078e0232 */
[----:B---3--:R0:W-:Y:S01]  /*94f90*/  @P6 STG.E.U16 [R8.64], R44 ;  /* 0x0000002c08006986 */ /* 0x0081e2000c101504 */
[----:B------:R-:W-:-:S03]  /*94fa0*/  ISETP.LT.AND P6, PT, R47, c[0x0][0x178], !P0 ;  /* 0x00005e002f007a0c */ /* 0x000fc600047c1270 */
[----:B--2---:R1:W-:Y:S01]  /*94fb0*/  @P5 STG.E.U16 [R6.64], R23 ;  /* 0x0000001706005986 */ /* 0x0043e2000c101504 */
[----:B------:R-:W-:Y:S01]  /*94fc0*/  ISETP.LT.AND P5, PT, R46, c[0x0][0x178], !P0 ;  /* 0x00005e002e007a0c */ /* 0x000fe200047a1270 */
[----:B0-----:R-:W-:-:S05]  /*94fd0*/  IMAD.WIDE R8, R4, 0x2, R2 ;  /* 0x0000000204087825 */ /* 0x001fca00078e0202 */
[----:B----4-:R0:W-:Y:S01]  /*94fe0*/  @P4 STG.E.U16 [R8.64], R19 ;  /* 0x0000001308004986 */ /* 0x0101e2000c101504 */
[----:B-1----:R-:W-:Y:S01]  /*94ff0*/  IMAD.WIDE R6, R4, 0x2, R52 ;  /* 0x0000000204067825 */ /* 0x002fe200078e0234 */
[----:B------:R-:W-:-:S04]  /*95000*/  ISETP.GE.AND P4, PT, R16, c[0x0][0x17c], PT ;  /* 0x00005f0010007a0c */ /* 0x000fc80003f86270 */
[----:B------:R1:W-:Y:S01]  /*95010*/  @P3 STG.E.U16 [R6.64], R58 ;  /* 0x0000003a06003986 */ /* 0x0003e2000c101504 */
[----:B------:R-:W-:Y:S01]  /*95020*/  ISETP.LT.AND P3, PT, R35, c[0x0][0x178], !P4 ;  /* 0x00005e0023007a0c */ /* 0x000fe20006761270 */
[----:B0-----:R-:W-:Y:S01]  /*95030*/  IMAD.WIDE R8, R4, 0x2, R26 ;  /* 0x0000000204087825 */ /* 0x001fe200078e021a */
[----:B------:R-:W-:Y:S02]  /*95040*/  ISETP.LT.AND P2, PT, R40, c[0x0][0x178], !P0 ;  /* 0x00005e0028007a0c */ /* 0x000fe40004741270 */
[----:B------:R-:W-:Y:S01]  /*95050*/  ISETP.LT.AND P0, PT, R45, c[0x0][0x178], !P0 ;  /* 0x00005e002d007a0c */ /* 0x000fe20004701270 */
[----:B-1----:R-:W-:-:S04]  /*95060*/  IMAD.WIDE R6, R4, 0x2, R48 ;  /* 0x0000000204067825 */ /* 0x002fc800078e0230 */
[----:B------:R-:W-:-:S06]  /*95070*/  IMAD.WIDE R4, R4, 0x2, R24 ;  /* 0x0000000204047825 */ /* 0x000fcc00078e0218 */
[----:B------:R-:W-:Y:S01]  /*95080*/  @P2 STG.E.U16 [R10.64], R60 ;  /* 0x0000003c0a002986 */ /* 0x000fe2000c101504 */
[----:B------:R-:W-:-:S03]  /*95090*/  ISETP.LT.AND P2, PT, R39, c[0x0][0x178], !P4 ;  /* 0x00005e0027007a0c */ /* 0x000fc60006741270 */
[----:B------:R0:W-:Y:S01]  /*950a0*/  @P6 STG.E.U16 [R6.64], R61 ;  /* 0x0000003d06006986 */ /* 0x0001e2000c101504 */
[----:B------:R-:W-:-:S03]  /*950b0*/  ISETP.LT.AND P6, PT, R43, c[0x0][0x178], !P4 ;  /* 0x00005e002b007a0c */ /* 0x000fc600067c1270 */
[----:B------:R1:W-:Y:S01]  /*950c0*/  @P5 STG.E.U16 [R8.64], R59 ;  /* 0x0000003b08005986 */ /* 0x0003e2000c101504 */
[----:B------:R-:W-:-:S03]  /*950d0*/  ISETP.LT.AND P5, PT, R42, c[0x0][0x178], !P4 ;  /* 0x00005e002a007a0c */ /* 0x000fc600067a1270 */
[----:B------:R2:W-:Y:S01]  /*950e0*/  @P0 STG.E.U16 [R4.64], R36 ;  /* 0x0000002404000986 */ /* 0x0005e2000c101504 */
[----:B------:R-:W-:Y:S01]  /*950f0*/  ISETP.LT.AND P0, PT, R40, c[0x0][0x178], !P4 ;  /* 0x00005e0028007a0c */ /* 0x000fe20006701270 */
[----:B0-----:R-:W-:Y:S01]  /*95100*/  IMAD.WIDE R6, R0, 0x2, R56 ;  /* 0x0000000200067825 */ /* 0x001fe200078e0238 */
[----:B-1----:R-:W-:Y:S02]  /*95110*/  PRMT R8, R44, 0x7632, R8 ;  /* 0x000076322c087816 */ /* 0x002fe40000000008 */
[----:B------:R-:W-:Y:S01]  /*95120*/  PRMT R12, R23, 0x7632, R12 ;  /* 0x00007632170c7816 */ /* 0x000fe2000000000c */
[----:B--2---:R-:W-:Y:S02]  /*95130*/  IMAD.WIDE R4, R0, 0x2, R54 ;  /* 0x0000000200047825 */ /* 0x004fe400078e0236 */
[----:B------:R0:W-:Y:S01]  /*95140*/  @P3 STG.E.U16 [R6.64], R8 ;  /* 0x0000000806003986 */ /* 0x0001e2000c101504 */
[----:B------:R-:W-:Y:S02]  /*95150*/  PRMT R13, R19, 0x7632, R13 ;  /* 0x00007632130d7816 */ /* 0x000fe4000000000d */
[----:B------:R-:W-:Y:S01]  /*95160*/  PRMT R14, R58, 0x7632, R14 ;  /* 0x000076323a0e7816 */ /* 0x000fe2000000000e */
[----:B------:R-:W2:Y:S01]  /*95170*/  LDL.LU R23, [R1+0x2e4] ;  /* 0x0002e40001177983 */ /* 0x000ea20000300800 */
[----:B------:R-:W-:Y:S01]  /*95180*/  PRMT R15, R60, 0x7632, R15 ;  /* 0x000076323c0f7816 */ /* 0x000fe2000000000f */
[----:B------:R-:W-:-:S02]  /*95190*/  IMAD.WIDE R10, R0, 0x2, R50 ;  /* 0x00000002000a7825 */ /* 0x000fc400078e0232 */
[----:B------:R-:W3:Y:S02]  /*951a0*/  LDL.LU R19, [R1+0x2d4] ;  /* 0x0002d40001137983 */ /* 0x000ee40000300800 */
[C---:B0-----:R-:W-:Y:S02]  /*951b0*/  IMAD.WIDE R6, R0.reuse, 0x2, R2 ;  /* 0x0000000200067825 */ /* 0x041fe400078e0202 */
[----:B------:R-:W4:Y:S02]  /*951c0*/  LDL.LU R58, [R1+0x2b4] ;  /* 0x0002b400013a7983 */ /* 0x000f240000300800 */
[----:B------:R-:W-:Y:S02]  /*951d0*/  IMAD.WIDE R8, R0, 0x2, R52 ;  /* 0x0000000200087825 */ /* 0x000fe400078e0234 */
[----:B------:R0:W-:Y:S04]  /*951e0*/  @P6 STG.E.U16 [R4.64], R12 ;  /* 0x0000000c04006986 */ /* 0x0001e8000c101504 */
[----:B------:R-:W-:Y:S04]  /*951f0*/  @P5 STG.E.U16 [R6.64], R13 ;  /* 0x0000000d06005986 */ /* 0x000fe8000c101504 */
[----:B------:R-:W-:Y:S04]  /*95200*/  @P2 STG.E.U16 [R8.64], R14 ;  /* 0x0000000e08002986 */ /* 0x000fe8000c101504 */
[----:B------:R-:W4:Y:S04]  /*95210*/  LDL.LU R60, [R1+0x2a4] ;  /* 0x0002a400013c7983 */ /* 0x000f280000300800 */
[----:B------:R1:W-:Y:S04]  /*95220*/  @P0 STG.E.U16 [R10.64], R15 ;  /* 0x0000000f0a000986 */ /* 0x0003e8000c101504 */
[----:B------:R-:W4:Y:S01]  /*95230*/  LDL.LU R16, [R1+0x31e8] ;  /* 0x0031e80001107983 */ /* 0x000f220000300800 */
[----:B0-----:R-:W-:-:S02]  /*95240*/  PRMT R12, R36, 0x7632, R12 ;  /* 0x00007632240c7816 */ /* 0x001fc4000000000c */
[----:B-1----:R-:W-:Y:S02]  /*95250*/  PRMT R10, R61, 0x7632, R10 ;  /* 0x000076323d0a7816 */ /* 0x002fe4000000000a */
[----:B------:R-:W4:Y:S01]  /*95260*/  LDL.LU R61, [R1+0x294] ;  /* 0x00029400013d7983 */ /* 0x000f220000300800 */
[----:B------:R-:W-:-:S03]  /*95270*/  PRMT R11, R59, 0x7632, R11 ;  /* 0x000076323b0b7816 */ /* 0x000fc6000000000b */
[----:B------:R-:W4:Y:S04]  /*95280*/  LDL.LU R59, [R1+0x274] ;  /* 0x00027400013b7983 */ /* 0x000f280000300800 */
[----:B------:R-:W4:Y:S04]  /*95290*/  LDL.LU R31, [R1+0x1b4] ;  /* 0x0001b400011f7983 */ /* 0x000f280000300800 */
[----:B------:R-:W4:Y:S01]  /*952a0*/  LDL.LU R36, [R1+0x254] ;  /* 0x0002540001247983 */ /* 0x000f220000300800 */
[----:B------:R-:W-:Y:S02]  /*952b0*/  ISETP.LT.AND P2, PT, R47, c[0x0][0x178], !P4 ;  /* 0x00005e002f007a0c */ /* 0x000fe40006741270 */
[----:B------:R-:W-:-:S02]  /*952c0*/  ISETP.LT.AND P0, PT, R46, c[0x0][0x178], !P4 ;  /* 0x00005e002e007a0c */ /* 0x000fc40006701270 */
[----:B------:R-:W-:Y:S02]  /*952d0*/  ISETP.LT.AND P3, PT, R45, c[0x0][0x178], !P4 ;  /* 0x00005e002d007a0c */ /* 0x000fe40006761270 */
[----:B------:R-:W-:Y:S01]  /*952e0*/  ISETP.GE.AND P1, PT, R30, c[0x0][0x17c], PT ;  /* 0x00005f001e007a0c */ /* 0x000fe20003f26270 */
[----:B------:R-:W-:-:S03]  /*952f0*/  IMAD.WIDE R8, R0, 0x2, R48 ;  /* 0x0000000200087825 */ /* 0x000fc600078e0230 */
[----:B------:R-:W-:Y:S01]  /*95300*/  ISETP.LT.AND P5, PT, R35, c[0x0][0x178], !P1 ;  /* 0x00005e0023007a0c */ /* 0x000fe20004fa1270 */
[----:B------:R-:W-:Y:S01]  /*95310*/  IMAD.WIDE R6, R0, 0x2, R26 ;  /* 0x0000000200067825 */ /* 0x000fe200078e021a */
[----:B------:R-:W-:Y:S02]  /*95320*/  ISETP.LT.AND P4, PT, R43, c[0x0][0x178], !P1 ;  /* 0x00005e002b007a0c */ /* 0x000fe40004f81270 */
[----:B------:R-:W-:Y:S01]  /*95330*/  ISETP.LT.AND P6, PT, R42, c[0x0][0x178], !P1 ;  /* 0x00005e002a007a0c */ /* 0x000fe20004fc1270 */
[C---:B------:R-:W-:Y:S01]  /*95340*/  IMAD.WIDE R4, R0.reuse, 0x2, R24 ;  /* 0x0000000200047825 */ /* 0x040fe200078e0218 */
[----:B------:R-:W-:Y:S01]  /*95350*/  IADD3 R0, R0, c[0x0][0x198], RZ ;  /* 0x0000660000007a10 */ /* 0x000fe20007ffe0ff */
[----:B------:R0:W-:Y:S04]  /*95360*/  @P2 STG.E.U16 [R8.64], R10 ;  /* 0x0000000a08002986 */ /* 0x0001e8000c101504 */
[----:B------:R1:W-:Y:S01]  /*95370*/  @P0 STG.E.U16 [R6.64], R11 ;  /* 0x0000000b06000986 */ /* 0x0003e2000c101504 */
[----:B------:R-:W-:-:S03]  /*95380*/  ISETP.LT.AND P0, PT, R39, c[0x0][0x178], !P1 ;  /* 0x00005e0027007a0c */ /* 0x000fc60004f01270 */
[----:B------:R1:W-:Y:S01]  /*95390*/  @P3 STG.E.U16 [R4.64], R12 ;  /* 0x0000000c04003986 */ /* 0x0003e2000c101504 */
[----:B------:R-:W-:Y:S01]  /*953a0*/  ISETP.LT.AND P3, PT, R40, c[0x0][0x178], !P1 ;  /* 0x00005e0028007a0c */ /* 0x000fe20004f61270 */
[----:B0-----:R-:W-:-:S04]  /*953b0*/  IMAD.WIDE R8, R0, 0x2, R54 ;  /* 0x0000000200087825 */ /* 0x001fc800078e0236 */
[C---:B-1----:R-:W-:Y:S01]  /*953c0*/  IMAD.WIDE R6, R0.reuse, 0x2, R56 ;  /* 0x0000000200067825 */ /* 0x042fe200078e0238 */
[----:B------:R-:W-:Y:S02]  /*953d0*/  ISETP.GE.AND P2, PT, R29, c[0x0][0x17c], PT ;  /* 0x00005f001d007a0c */ /* 0x000fe40003f46270 */
[----:B------:R-:W4:Y:S01]  /*953e0*/  LDL.LU R29, [R1+0x3b4] ;  /* 0x0003b400011d7983 */ /* 0x000f220000300800 */
[C---:B------:R-:W-:Y:S01]  /*953f0*/  IMAD.WIDE R4, R0.reuse, 0x2, R2 ;  /* 0x0000000200047825 */ /* 0x040fe200078e0202 */
[----:B------:R-:W-:Y:S02]  /*95400*/  IADD3 R12, R0, c[0x0][0x198], RZ ;  /* 0x00006600000c7a10 */ /* 0x000fe40007ffe0ff */
[----:B------:R-:W4:Y:S03]  /*95410*/  LDL.LU R44, [R1+0x3a4] ;  /* 0x0003a400012c7983 */ /* 0x000f260000300800 */
[----:B------:R-:W-:Y:S01]  /*95420*/  IMAD.WIDE R10, R12, 0x2, R56 ;  /* 0x000000020c0a7825 */ /* 0x000fe200078e0238 */
[----:B------:R-:W4:Y:S04]  /*95430*/  LDL.LU R30, [R1+0x31ec] ;  /* 0x0031ec00011e7983 */ /* 0x000f280000300800 */
[----:B--2---:R0:W-:Y:S01]  /*95440*/  @P5 STG.E.U16 [R6.64], R23 ;  /* 0x0000001706005986 */ /* 0x0041e2000c101504 */
[----:B------:R-:W-:-:S03]  /*95450*/  ISETP.LT.AND P5, PT, R47, c[0x0][0x178], !P1 ;  /* 0x00005e002f007a0c */ /* 0x000fc60004fa1270 */
[----:B---3--:R-:W-:Y:S01]  /*95460*/  @P4 STG.E.U16 [R8.64], R19 ;  /* 0x0000001308004986 */ /* 0x008fe2000c101504 */
[----:B------:R-:W-:Y:S02]  /*95470*/  ISETP.LT.AND P4, PT, R46, c[0x0][0x178], !P1 ;  /* 0x00005e002e007a0c */ /* 0x000fe40004f81270 */
[----:B------:R-:W-:Y:S01]  /*95480*/  ISETP.LT.AND P1, PT, R45, c[0x0][0x178], !P1 ;  /* 0x00005e002d007a0c */ /* 0x000fe20004f21270 */
[----:B----4-:R1:W-:Y:S01]  /*95490*/  @P6 STG.E.U16 [R4.64], R58 ;  /* 0x0000003a04006986 */ /* 0x0103e2000c101504 */
[----:B------:R-:W-:Y:S01]  /*954a0*/  ISETP.LT.AND P6, PT, R35, c[0x0][0x178], !P2 ;  /* 0x00005e0023007a0c */ /* 0x000fe200057c1270 */
[----:B0-----:R-:W-:Y:S01]  /*954b0*/  IMAD.WIDE R6, R0, 0x2, R52 ;  /* 0x0000000200067825 */ /* 0x001fe200078e0234 */
[----:B------:R-:W-:-:S03]  /*954c0*/  PRMT R13, R23, 0x7632, R13 ;  /* 0x00007632170d7816 */ /* 0x000fc6000000000d */
[C---:B-1----:R-:W-:Y:S01]  /*954d0*/  IMAD.WIDE R4, R0.reuse, 0x2, R50 ;  /* 0x0000000200047825 */ /* 0x042fe200078e0232 */
[----:B------:R0:W-:Y:S03]  /*954e0*/  @P0 STG.E.U16 [R6.64], R60 ;  /* 0x0000003c06000986 */ /* 0x0001e6000c101504 */
[----:B------:R-:W-:-:S04]  /*954f0*/  IMAD.WIDE R8, R0, 0x2, R24 ;  /* 0x0000000200087825 */ /* 0x000fc800078e0218 */
[----:B0-----:R-:W-:Y:S01]  /*95500*/  IMAD.WIDE R6, R0, 0x2, R48 ;  /* 0x0000000200067825 */ /* 0x001fe200078e0230 */
        /* <DEDUP_REMOVED lines=8> */
[----:B------:R1:W-:Y:S04]  /*95590*/  @P1 STG.E.U16 [R8.64], R31 ;  /* 0x0000001f08001986 */ /* 0x0003e8000c101504 */
[----:B------:R4:W-:Y:S01]  /*955a0*/  @P6 STG.E.U16 [R10.64], R13 ;  /* 0x0000000d0a006986 */ /* 0x0009e2000c101504 */
[----:B------:R-:W-:Y:S02]  /*955b0*/  ISETP.LT.AND P6, PT, R42, c[0x0][0x178], !P2 ;  /* 0x00005e002a007a0c */ /* 0x000fe400057c1270 */
[----:B------:R-:W-:Y:S01]  /*955c0*/  PRMT R0, R58, 0x7632, R0 ;  /* 0x000076323a007816 */ /* 0x000fe20000000000 */
[----:B0-----:R-:W-:-:S04]  /*955d0*/  IMAD.WIDE R4, R12, 0x2, R2 ;  /* 0x000000020c047825 */ /* 0x001fc800078e0202 */
[----:B-1----:R-:W-:Y:S01]  /*955e0*/  IMAD.WIDE R8, R12, 0x2, R54 ;  /* 0x000000020c087825 */ /* 0x002fe200078e0236 */
[----:B----4-:R-:W-:Y:S02]  /*955f0*/  PRMT R11, R19, 0x7632, R11 ;  /* 0x00007632130b7816 */ /* 0x010fe4000000000b */
[----:B------:R-:W4:Y:S01]  /*95600*/  LDL.LU R19, [R1+0x334] ;  /* 0x0003340001137983 */ /* 0x000f220000300800 */
[----:B------:R-:W-:-:S03]  /*95610*/  PRMT R10, R60, 0x7632, R10 ;  /* 0x000076323c0a7816 */ /* 0x000fc6000000000a */
[----:B------:R-:W4:Y:S04]  /*95620*/  LDL.LU R58, [R1+0x2c4] ;  /* 0x0002c400013a7983 */ /* 0x000f280000300800 */
[----:B------:R-:W4:Y:S04]  /*95630*/  LDL.LU R60, [R1+0x284] ;  /* 0x00028400013c7983 */ /* 0x000f280000300800 */
[----:B------:R0:W-:Y:S04]  /*95640*/  @P4 STG.E.U16 [R8.64], R11 ;  /* 0x0000000b08004986 */ /* 0x0001e8000c101504 */
        /* <DEDUP_REMOVED lines=8> */
[----:B------:R-:W-:-:S03]  /*956d0*/  ISETP.LT.AND P3, PT, R47, c[0x0][0x178], !P2 ;  /* 0x00005e002f007a0c */ /* 0x000fc60005761270 */
[----:B------:R-:W-:-:S06]  /*956e0*/  IMAD.WIDE R8, R12, 0x2, R50 ;  /* 0x000000020c087825 */ /* 0x000fcc00078e0232 */
[----:B------:R0:W-:Y:S01]  /*956f0*/  @P5 STG.E.U16 [R6.64], R10 ;  /* 0x0000000a06005986 */ /* 0x0001e2000c101504 */
[----:B------:R-:W-:-:S03]  /*95700*/  IMAD.WIDE R4, R12, 0x2, R48 ;  /* 0x000000020c047825 */ /* 0x000fc600078e0230 */
[----:B------:R-:W-:Y:S01]  /*95710*/  @P1 STG.E.U16 [R8.64], R11 ;  /* 0x0000000b08001986 */ /* 0x000fe2000c101504 */
[----:B------:R-:W-:Y:S02]  /*95720*/  ISETP.LT.AND P1, PT, R46, c[0x0][0x178], !P2 ;  /* 0x00005e002e007a0c */ /* 0x000fe40005721270 */
[----:B------:R-:W-:Y:S02]  /*95730*/  ISETP.LT.AND P2, PT, R45, c[0x0][0x178], !P2 ;  /* 0x00005e002d007a0c */ /* 0x000fe40005741270 */
[----:B------:R-:W-:Y:S01]  /*95740*/  ISETP.LT.AND P4, PT, R35, c[0x0][0x178], !P0 ;  /* 0x00005e0023007a0c */ /* 0x000fe20004781270 */
[----:B------:R1:W-:Y:S01]  /*95750*/  @P3 STG.E.U16 [R4.64], R0 ;  /* 0x0000000004003986 */ /* 0x0003e2000c101504 */
[----:B------:R-:W-:Y:S01]  /*95760*/  PRMT R13, R36, 0x7632, R13 ;  /* 0x00007632240d7816 */ /* 0x000fe2000000000d */
[----:B0-----:R-:W-:Y:S01]  /*95770*/  IMAD.WIDE R6, R12, 0x2, R24 ;  /* 0x000000020c067825 */ /* 0x001fe200078e0218 */
[----:B------:R-:W-:Y:S02]  /*95780*/  ISETP.LT.AND P3, PT, R43, c[0x0][0x178], !P0 ;  /* 0x00005e002b007a0c */ /* 0x000fe40004761270 */
[----:B------:R-:W-:-:S02]  /*95790*/  PRMT R14, R31, 0x7632, R14 ;  /* 0x000076321f0e7816 */ /* 0x000fc4000000000e */
[----:B------:R-:W-:Y:S02]  /*957a0*/  ISETP.LT.AND P6, PT, R42, c[0x0][0x178], !P0 ;  /* 0x00005e002a007a0c */ /* 0x000fe400047c1270 */
[C---:B-1----:R-:W-:Y:S01]  /*957b0*/  IADD3 R0, R12.reuse, c[0x0][0x198], RZ ;  /* 0x000066000c007a10 */ /* 0x042fe20007ffe0ff */
[----:B------:R-:W-:-:S04]  /*957c0*/  IMAD.WIDE R4, R12, 0x2, R26 ;  /* 0x000000020c047825 */ /* 0x000fc800078e021a */
[C---:B------:R-:W-:Y:S01]  /*957d0*/  IMAD.WIDE R8, R0.reuse, 0x2, R56 ;  /* 0x0000000200087825 */ /* 0x040fe200078e0238 */
[----:B------:R0:W-:Y:S04]  /*957e0*/  @P1 STG.E.U16 [R4.64], R13 ;  /* 0x0000000d04001986 */ /* 0x0001e8000c101504 */
[----:B------:R1:W-:Y:S01]  /*957f0*/  @P2 STG.E.U16 [R6.64], R14 ;  /* 0x0000000e06002986 */ /* 0x0003e2000c101504 */
[----:B------:R-:W-:Y:S01]  /*95800*/  ISETP.LT.AND P2, PT, R39, c[0x0][0x178], !P0 ;  /* 0x00005e0027007a0c */ /* 0x000fe20004741270 */
[----:B------:R-:W-:Y:S01]  /*95810*/  IMAD.WIDE R10, R0, 0x2, R54 ;  /* 0x00000002000a7825 */ /* 0x000fe200078e0236 */
[----:B------:R-:W-:Y:S01]  /*95820*/  ISETP.LT.AND P5, PT, R40, c[0x0][0x178], !P0 ;  /* 0x00005e0028007a0c */ /* 0x000fe200047a1270 */
[----:B------:R1:W-:Y:S01]  /*95830*/  @P4 STG.E.U16 [R8.64], R29 ;  /* 0x0000001d08004986 */ /* 0x0003e2000c101504 */
[----:B------:R-:W-:Y:S01]  /*95840*/  ISETP.LT.AND P4, PT, R47, c[0x0][0x178], !P0 ;  /* 0x00005e002f007a0c */ /* 0x000fe20004781270 */
[----:B0-----:R-:W-:-:S02]  /*95850*/  IMAD.WIDE R4, R0, 0x2, R2 ;  /* 0x0000000200047825 */ /* 0x001fc400078e0202 */
[----:B------:R0:W-:Y:S01]  /*95860*/  @P3 STG.E.U16 [R10.64], R44 ;  /* 0x0000002c0a003986 */ /* 0x0001e2000c101504 */
[----:B------:R-:W-:Y:S02]  /*95870*/  ISETP.LT.AND P3, PT, R46, c[0x0][0x178], !P0 ;  /* 0x00005e002e007a0c */ /* 0x000fe40004761270 */
[----:B------:R-:W-:Y:S01]  /*95880*/  ISETP.LT.AND P0, PT, R45, c[0x0][0x178], !P0 ;  /* 0x00005e002d007a0c */ /* 0x000fe20004701270 */
[----:B-1----:R-:W-:-:S04]  /*95890*/  IMAD.WIDE R6, R0, 0x2, R48 ;  /* 0x0000000200067825 */ /* 0x002fc800078e0230 */
[----:B------:R-:W-:-:S04]  /*958a0*/  IMAD.WIDE R8, R0, 0x2, R50 ;  /* 0x0000000200087825 */ /* 0x000fc800078e0232 */
[----:B0-----:R-:W-:Y:S01]  /*958b0*/  IMAD.WIDE R10, R0, 0x2, R52 ;  /* 0x00000002000a7825 */ /* 0x001fe200078e0234 */
[----:B------:R-:W-:Y:S02]  /*958c0*/  PRMT R12, R29, 0x7632, R12 ;  /* 0x000076321d0c7816 */ /* 0x000fe4000000000c */
[----:B------:R-:W-:Y:S01]  /*958d0*/  ISETP.GE.AND P1, PT, R30, c[0x0][0x17c], PT ;  /* 0x00005f001e007a0c */ /* 0x000fe20003f26270 */
[----:B---3--:R0:W-:Y:S01]  /*958e0*/  @P6 STG.E.U16 [R4.64], R23 ;  /* 0x0000001704006986 */ /* 0x0081e2000c101504 */
[----:B--2---:R-:W-:Y:S01]  /*958f0*/  ISETP.GE.AND P6, PT, R16, c[0x0][0x17c], PT ;  /* 0x00005f0010007a0c */ /* 0x004fe20003fc6270 */
[----:B0-----:R-:W-:Y:S02]  /*95900*/  IMAD.WIDE R4, R0, 0x2, R26 ;  /* 0x0000000200047825 */ /* 0x001fe400078e021a */
[----:B----4-:R0:W-:Y:S01]  /*95910*/  @P2 STG.E.U16 [R10.64], R19 ;  /* 0x000000130a002986 */ /* 0x0101e2000c101504 */
[----:B------:R-:W-:-:S03]  /*95920*/  ISETP.LT.AND P2, PT, R35, c[0x0][0x178], !P6 ;  /* 0x00005e0023007a0c */ /* 0x000fc60007741270 */
[----:B------:R1:W-:Y:S01]  /*95930*/  @P5 STG.E.U16 [R8.64], R58 ;  /* 0x0000003a08005986 */ /* 0x0003e2000c101504 */
[----:B------:R-:W-:-:S03]  /*95940*/  ISETP.LT.AND P5, PT, R43, c[0x0][0x178], !P6 ;  /* 0x00005e002b007a0c */ /* 0x000fc600077a1270 */
[----:B------:R2:W-:Y:S01]  /*95950*/  @P4 STG.E.U16 [R6.64], R60 ;  /* 0x0000003c06004986 */ /* 0x0005e2000c101504 */
[----:B------:R-:W-:Y:S01]  /*95960*/  ISETP.LT.AND P4, PT, R42, c[0x0][0x178], !P6 ;  /* 0x00005e002a007a0c */ /* 0x000fe20007781270 */
[C---:B0-----:R-:W-:Y:S01]  /*95970*/  IMAD.WIDE R10, R0.reuse, 0x2, R24 ;  /* 0x00000002000a7825 */ /* 0x041fe200078e0218 */
[----:B------:R-:W-:-:S05]  /*95980*/  IADD3 R0, R0, c[0x0][0x198], RZ ;  /* 0x0000660000007a10 */ /* 0x000fca0007ffe0ff */
[----:B-1----:R-:W-:-:S04]  /*95990*/  IMAD.WIDE R8, R0, 0x2, R56 ;  /* 0x0000000200087825 */ /* 0x002fc800078e0238 */
[----:B--2---:R-:W-:Y:S01]  /*959a0*/  IMAD.WIDE R6, R0, 0x2, R54 ;  /* 0x0000000200067825 */ /* 0x004fe200078e0236 */
[----:B------:R0:W-:Y:S01]  /*959b0*/  @P3 STG.E.U16 [R4.64], R61 ;  /* 0x0000003d04003986 */ /* 0x0001e2000c101504 */
[----:B------:R-:W-:-:S03]  /*959c0*/  ISETP.LT.AND P3, PT, R39, c[0x0][0x178], !P6 ;  /* 0x00005e0027007a0c */ /* 0x000fc60007761270 */
[----:B------:R1:W-:Y:S04]  /*959d0*/  @P0 STG.E.U16 [R10.64], R59 ;  /* 0x0000003b0a000986 */ /* 0x0003e8000c101504 */
[----:B------:R2:W-:Y:S01]  /*959e0*/  @P2 STG.E.U16 [R8.64], R12 ;  /* 0x0000000c08002986 */ /* 0x0005e2000c101504 */
[----:B0-----:R-:W-:Y:S01]  /*959f0*/  IMAD.WIDE R4, R0, 0x2, R2 ;  /* 0x0000000200047825 */ /* 0x001fe200078e0202 */
[----:B-1----:R-:W-:Y:S02]  /*95a00*/  PRMT R10, R44, 0x7632, R10 ;  /* 0x000076322c0a7816 */ /* 0x002fe4000000000a */
[----:B------:R-:W-:Y:S01]  /*95a10*/  PRMT R11, R23, 0x7632, R11 ;  /* 0x00007632170b7816 */ /* 0x000fe2000000000b */
[----:B------:R-:W3:Y:S01]  /*95a20*/  LDL.LU R44, [R1+0x864] ;  /* 0x00086400012c7983 */ /* 0x000ee20000300800 */
[----:B--2---:R-:W-:-:S03]  /*95a30*/  PRMT R12, R19, 0x7632, R12 ;  /* 0x00007632130c7816 */ /* 0x004fc6000000000c */
[----:B------:R-:W2:Y:S04]  /*95a40*/  LDL.LU R23, [R1+0x854] ;  /* 0x0008540001177983 */ /* 0x000ea80000300800 */
[----:B------:R-:W4:Y:S04]  /*95a50*/  LDL.LU R19, [R1+0x414] ;  /* 0x0004140001137983 */ /* 0x000f280000300800 */
[----:B------:R0:W-:Y:S04]  /*95a60*/  @P5 STG.E.U16 [R6.64], R10 ;  /* 0x0000000a06005986 */ /* 0x0001e8000c101504 */
[----:B------:R-:W4:Y:S01]  /*95a70*/  LDL.LU R30, [R1+0x31f4] ;  /* 0x0031f400011e7983 */ /* 0x000f220000300800 */
[----:B------:R-:W-:-:S03]  /*95a80*/  IMAD.WIDE R8, R0, 0x2, R52 ;  /* 0x0000000200087825 */ /* 0x000fc600078e0234 */
[----:B------:R1:W-:Y:S01]  /*95a90*/  @P4 STG.E.U16 [R4.64], R11 ;  /* 0x0000000b04004986 */ /* 0x0003e2000c101504 */
[----:B0-----:R-:W-:-:S03]  /*95aa0*/  PRMT R6, R58, 0x7632, R6 ;  /* 0x000076323a067816 */ /* 0x001fc60000000006 */
[----:B------:R-:W4:Y:S04]  /*95ab0*/  LDL.LU R29, [R1+0x31f8] ;  /* 0x0031f800011d7983 */ /* 0x000f280000300800 */
[----:B------:R-:W4:Y:S01]  /*95ac0*/  LDL.LU R58, [R1+0x404] ;  /* 0x00040400013a7983 */ /* 0x000f220000300800 */
[----:B-1----:R-:W-:-:S03]  /*95ad0*/  PRMT R11, R60, 0x7632, R11 ;  /* 0x000076323c0b7816 */ /* 0x002fc6000000000b */
[----:B------:R-:W4:Y:S04]  /*95ae0*/  LDL.LU R60, [R1+0x3d4] ;  /* 0x0003d400013c7983 */ /* 0x000f280000300800 */
[----:B------:R0:W-:Y:S04]  /*95af0*/  @P3 STG.E.U16 [R8.64], R12 ;  /* 0x0000000c08003986 */ /* 0x0001e8000c101504 */
[----:B------:R-:W4:Y:S01]  /*95b00*/  LDL.LU R16, [R1+0x31fc] ;  /* 0x0031fc0001107983 */ /* 0x000f220000300800 */
[----:B------:R-:W-:Y:S02]  /*95b10*/  PRMT R13, R59, 0x7632, R13 ;  /* 0x000076323b0d7816 */ /* 0x000fe4000000000d */
[----:B0-----:R-:W-:-:S02]  /*95b20*/  PRMT R12, R61, 0x7632, R12 ;  /* 0x000076323d0c7816 */ /* 0x001fc4000000000c */
[----:B------:R-:W4:Y:S04]  /*95b30*/  LDL.LU R61, [R1+0x394] ;  /* 0x00039400013d7983 */ /* 0x000f280000300800 */
[----:B------:R-:W4:Y:S01]  /*95b40*/  LDL.LU R59, [R1+0x234] ;  /* 0x00023400013b7983 */ /* 0x000f220000300800 */
[----:B------:R-:W-:Y:S02]  /*95b50*/  ISETP.LT.AND P0, PT, R40, c[0x0][0x178], !P6 ;  /* 0x00005e0028007a0c */ /* 0x000fe40007701270 */
[----:B------:R-:W-:Y:S02]  /*95b60*/  ISETP.LT.AND P2, PT, R47, c[0x0][0x178], !P6 ;  /* 0x00005e002f007a0c */ /* 0x000fe40007741270 */
[----:B------:R-:W-:Y:S01]  /*95b70*/  ISETP.LT.AND P3, PT, R46, c[0x0][0x178], !P6 ;  /* 0x00005e002e007a0c */ /* 0x000fe20007761270 */
[----:B------:R-:W-:Y:S01]  /*95b80*/  IMAD.WIDE R4, R0, 0x2, R50 ;  /* 0x0000000200047825 */ /* 0x000fe200078e0232 */
[----:B------:R-:W-:-:S03]  /*95b90*/  ISETP.LT.AND P6, PT, R45, c[0x0][0x178], !P6 ;  /* 0x00005e002d007a0c */ /* 0x000fc600077c1270 */
[----:B------:R-:W-:Y:S01]  /*95ba0*/  IMAD.WIDE R8, R0, 0x2, R48 ;  /* 0x0000000200087825 */ /* 0x000fe200078e0230 */
[----:B------:R-:W-:-:S03]  /*95bb0*/  ISETP.LT.AND P4, PT, R35, c[0x0][0x178], !P1 ;  /* 0x00005e0023007a0c */ /* 0x000fc60004f81270 */
[----:B------:R0:W-:Y:S01]  /*95bc0*/  @P0 STG.E.U16 [R4.64], R6 ;  /* 0x0000000604000986 */ /* 0x0001e2000c101504 */
[----:B------:R-:W-:Y:S02]  /*95bd0*/  ISETP.LT.AND P0, PT, R43, c[0x0][0x178], !P1 ;  /* 0x00005e002b007a0c */ /* 0x000fe40004f01270 */
[----:B------:R-:W-:Y:S01]  /*95be0*/  IADD3 R10, R0, c[0x0][0x198], RZ ;  /* 0x00006600000a7a10 */ /* 0x000fe20007ffe0ff */
[----:B------:R1:W-:Y:S01]  /*95bf0*/  @P2 STG.E.U16 [R8.64], R11 ;  /* 0x0000000b08002986 */ /* 0x0003e2000c101504 */
[----:B------:R-:W-:Y:S01]  /*95c00*/  ISETP.LT.AND P5, PT, R42, c[0x0][0x178], !P1 ;  /* 0x00005e002a007a0c */ /* 0x000fe20004fa1270 */
[----:B0-----:R-:W-:-:S04]  /*95c10*/  IMAD.WIDE R6, R0, 0x2, R26 ;  /* 0x0000000200067825 */ /* 0x001fc800078e021a */
[----:B------:R-:W-:Y:S01]  /*95c20*/  IMAD.WIDE R4, R0, 0x2, R24 ;  /* 0x0000000200047825 */ /* 0x000fe200078e0218 */
[----:B------:R0:W-:Y:S01]  /*95c30*/  @P3 STG.E.U16 [R6.64], R12 ;  /* 0x0000000c06003986 */ /* 0x0001e2000c101504 */
[----:B------:R-:W-:-:S03]  /*95c40*/  ISETP.LT.AND P3, PT, R40, c[0x0][0x178], !P1 ;  /* 0x00005e0028007a0c */ /* 0x000fc60004f61270 */
[----:B------:R0:W-:Y:S01]  /*95c50*/  @P6 STG.E.U16 [R4.64], R13 ;  /* 0x0000000d04006986 */ /* 0x0001e2000c101504 */
[----:B------:R-:W-:Y:S01]  /*95c60*/  ISETP.LT.AND P6, PT, R39, c[0x0][0x178], !P1 ;  /* 0x00005e0027007a0c */ /* 0x000fe20004fc1270 */
[----:B-1----:R-:W-:-:S04]  /*95c70*/  IMAD.WIDE R8, R10, 0x2, R2 ;  /* 0x000000020a087825 */ /* 0x002fc800078e0202 */
[----:B0-----:R-:W-:-:S04]  /*95c80*/  IMAD.WIDE R6, R10, 0x2, R56 ;  /* 0x000000020a067825 */ /* 0x001fc800078e0238 */
[C---:B------:R-:W-:Y:S01]  /*95c90*/  IMAD.WIDE R4, R10.reuse, 0x2, R54 ;  /* 0x000000020a047825 */ /* 0x040fe200078e0236 */
[----:B------:R-:W-:Y:S01]  /*95ca0*/  IADD3 R0, R10, c[0x0][0x198], RZ ;  /* 0x000066000a007a10 */ /* 0x000fe20007ffe0ff */
[----:B---3--:R0:W-:Y:S01]  /*95cb0*/  @P4 STG.E.U16 [R6.64], R44 ;  /* 0x0000002c06004986 */ /* 0x0081e2000c101504 */
[----:B------:R-:W-:-:S03]  /*95cc0*/  ISETP.LT.AND P4, PT, R47, c[0x0][0x178], !P1 ;  /* 0x00005e002f007a0c */ /* 0x000fc60004f81270 */
[----:B--2---:R1:W-:Y:S04]  /*95cd0*/  @P0 STG.E.U16 [R4.64], R23 ;  /* 0x0000001704000986 */ /* 0x0043e8000c101504 */
[----:B----4-:R2:W-:Y:S01]  /*95ce0*/  @P5 STG.E.U16 [R8.64], R19 ;  /* 0x0000001308005986 */ /* 0x0105e2000c101504 */
[----:B0-----:R-:W-:-:S04]  /*95cf0*/  IMAD.WIDE R6, R10, 0x2, R52 ;  /* 0x000000020a067825 */ /* 0x001fc800078e0234 */
[----:B-1----:R-:W-:Y:S01]  /*95d00*/  IMAD.WIDE R4, R10, 0x2, R50 ;  /* 0x000000020a047825 */ /* 0x002fe200078e0232 */
[----:B------:R-:W-:Y:S02]  /*95d10*/  ISETP.LT.AND P5, PT, R46, c[0x0][0x178], !P1 ;  /* 0x00005e002e007a0c */ /* 0x000fe40004fa1270 */
[----:B------:R-:W-:Y:S01]  /*95d20*/  ISETP.GE.AND P2, PT, R30, c[0x0][0x17c], PT ;  /* 0x00005f001e007a0c */ /* 0x000fe20003f46270 */
[----:B--2---:R-:W-:Y:S01]  /*95d30*/  IMAD.WIDE R8, R10, 0x2, R48 ;  /* 0x000000020a087825 */ /* 0x004fe200078e0230 */
[----:B------:R-:W-:Y:S04]  /*95d40*/  @P6 STG.E.U16 [R6.64], R58 ;  /* 0x0000003a06006986 */ /* 0x000fe8000c101504 */
[----:B------:R0:W-:Y:S01]  /*95d50*/  @P3 STG.E.U16 [R4.64], R60 ;  /* 0x0000003c04003986 */ /* 0x0001e2000c101504 */
[----:B------:R-:W-:-:S02]  /*95d60*/  ISETP.LT.AND P3, PT, R45, c[0x0][0x178], !P1 ;  /* 0x00005e002d007a0c */ /* 0x000fc40004f61270 */
[----:B------:R-:W-:Y:S01]  /*95d70*/  ISETP.LT.AND P6, PT, R35, c[0x0][0x178], !P2 ;  /* 0x00005e0023007a0c */ /* 0x000fe200057c1270 */
[----:B0-----:R-:W-:-:S04]  /*95d80*/  IMAD.WIDE R4, R10, 0x2, R26 ;  /* 0x000000020a047825 */ /* 0x001fc800078e021a */
[----:B------:R-:W-:Y:S01]  /*95d90*/  IMAD.WIDE R10, R10, 0x2, R24 ;  /* 0x000000020a0a7825 */ /* 0x000fe200078e0218 */
        /* <DEDUP_REMOVED lines=9> */
[----:B------:R-:W-:Y:S01]  /*95e30*/  @P6 STG.E.U16 [R6.64], R8 ;  /* 0x0000000806006986 */ /* 0x000fe2000c101504 */
[----:B------:R-:W-:Y:S02]  /*95e40*/  ISETP.LT.AND P6, PT, R39, c[0x0][0x178], !P2 ;  /* 0x00005e0027007a0c */ /* 0x000fe400057c1270 */
[----:B------:R-:W-:Y:S01]  /*95e50*/  ISETP.GE.AND P1, PT, R16, c[0x0][0x17c], PT ;  /* 0x00005f0010007a0c */ /* 0x000fe20003f26270 */
[----:B------:R-:W2:Y:S01]  /*95e60*/  LDL.LU R39, [R1+0x32cc] ;  /* 0x0032cc0001277983 */ /* 0x000ea20000300800 */
[----:B------:R-:W-:-:S03]  /*95e70*/  PRMT R12, R19, 0x7632, R12 ;  /* 0x00007632130c7816 */ /* 0x000fc6000000000c */
[----:B------:R0:W-:Y:S01]  /*95e80*/  @P4 STG.E.U16 [R4.64], R9 ;  /* 0x0000000904004986 */ /* 0x0001e2000c101504 */
[----:B------:R-:W-:-:S03]  /*95e90*/  PRMT R13, R58, 0x7632, R13 ;  /* 0x000076323a0d7816 */ /* 0x000fc6000000000d */
[----:B------:R-:W3:Y:S01]  /*95ea0*/  LDL.LU R44, [R1+0x884] ;  /* 0x00088400012c7983 */ /* 0x000ee20000300800 */
[----:B------:R-:W-:-:S03]  /*95eb0*/  PRMT R14, R60, 0x7632, R14 ;  /* 0x000076323c0e7816 */ /* 0x000fc6000000000e */
[----:B------:R-:W4:Y:S01]  /*95ec0*/  LDL.LU R16, [R1+0x3200] ;  /* 0x0032000001107983 */ /* 0x000f220000300800 */
[----:B0-----:R-:W-:-:S03]  /*95ed0*/  IMAD.WIDE R4, R0, 0x2, R2 ;  /* 0x0000000200047825 */ /* 0x001fc600078e0202 */
        /* <DEDUP_REMOVED lines=14> */
[----:B------:R-:W-:-:S03]  /*95fc0*/  ISETP.LT.AND P3, PT, R46, c[0x0][0x178], !P2 ;  /* 0x00005e002e007a0c */ /* 0x000fc60005761270 */
[----:B------:R-:W-:Y:S01]  /*95fd0*/  IMAD.WIDE R8, R0, 0x2, R50 ;  /* 0x0000000200087825 */ /* 0x000fe200078e0232 */
[----:B------:R-:W-:-:S03]  /*95fe0*/  ISETP.GE.AND P0, PT, R29, c[0x0][0x17c], PT ;  /* 0x00005f001d007a0c */ /* 0x000fc60003f06270 */
[C---:B------:R-:W-:Y:S01]  /*95ff0*/  IMAD.WIDE R10, R0.reuse, 0x2, R48 ;  /* 0x00000002000a7825 */ /* 0x040fe200078e0230 */
[----:B------:R0:W-:Y:S01]  /*96000*/  @P6 STG.E.U16 [R6.64], R13 ;  /* 0x0000000d06006986 */ /* 0x0001e2000c101504 */
[----:B------:R-:W-:Y:S02]  /*96010*/  ISETP.LT.AND P2, PT, R45, c[0x0][0x178], !P2 ;  /* 0x00005e002d007a0c */ /* 0x000fe40005741270 */
[----:B------:R-:W-:Y:S01]  /*96020*/  ISETP.LT.AND P6, PT, R35, c[0x0][0x178], !P0 ;  /* 0x00005e0023007a0c */ /* 0x000fe200047c1270 */
[----:B------:R1:W-:Y:S01]  /*96030*/  @P4 STG.E.U16 [R8.64], R14 ;  /* 0x0000000e08004986 */ /* 0x0003e2000c101504 */
[----:B------:R-:W-:-:S03]  /*96040*/  IADD3 R4, R0, c[0x0][0x198], RZ ;  /* 0x0000660000047a10 */ /* 0x000fc60007ffe0ff */
[----:B------:R1:W-:Y:S01]  /*96050*/  @P5 STG.E.U16 [R10.64], R15 ;  /* 0x0000000f0a005986 */ /* 0x0003e2000c101504 */
[----:B------:R-:W-:Y:S01]  /*96060*/  ISETP.LT.AND P5, PT, R43, c[0x0][0x178], !P0 ;  /* 0x00005e002b007a0c */ /* 0x000fe200047a1270 */
[----:B0-----:R-:W-:Y:S01]  /*96070*/  IMAD.WIDE R6, R0, 0x2, R26 ;  /* 0x0000000200067825 */ /* 0x001fe200078e021a */
[----:B------:R-:W-:-:S04]  /*96080*/  ISETP.LT.AND P4, PT, R42, c[0x0][0x178], !P0 ;  /* 0x00005e002a007a0c */ /* 0x000fc80004781270 */
[----:B------:R0:W-:Y:S01]  /*96090*/  @P3 STG.E.U16 [R6.64], R12 ;  /* 0x0000000c06003986 */ /* 0x0001e2000c101504 */
[----:B-1----:R-:W-:-:S04]  /*960a0*/  IMAD.WIDE R8, R4, 0x2, R56 ;  /* 0x0000000204087825 */ /* 0x002fc800078e0238 */
[----:B------:R-:W-:-:S04]  /*960b0*/  IMAD.WIDE R10, R0, 0x2, R24 ;  /* 0x00000002000a7825 */ /* 0x000fc800078e0218 */
[----:B0-----:R-:W-:Y:S01]  /*960c0*/  IMAD.WIDE R6, R4, 0x2, R54 ;  /* 0x0000000204067825 */ /* 0x001fe200078e0236 */
[----:B------:R0:W-:Y:S01]  /*960d0*/  @P2 STG.E.U16 [R10.64], R5 ;  /* 0x000000050a002986 */ /* 0x0001e2000c101504 */
[----:B------:R-:W-:Y:S02]  /*960e0*/  ISETP.LT.AND P2, PT, R40, c[0x0][0x178], !P0 ;  /* 0x00005e0028007a0c */ /* 0x000fe40004741270 */
[C---:B------:R-:W-:Y:S01]  /*960f0*/  IADD3 R0, R4.reuse, c[0x0][0x198], RZ ;  /* 0x0000660004007a10 */ /* 0x040fe20007ffe0ff */
[----:B0-----:R-:W-:Y:S01]  /*96100*/  IMAD.WIDE R10, R4, 0x2, R26 ;  /* 0x00000002040a7825 */ /* 0x001fe200078e021a */
[----:B---3--:R0:W-:Y:S01]  /*96110*/  @P6 STG.E.U16 [R8.64], R44 ;  /* 0x0000002c08006986 */ /* 0x0081e2000c101504 */
[----:B------:R-:W-:-:S03]  /*96120*/  ISETP.LT.AND P6, PT, R47, c[0x0][0x178], !P0 ;  /* 0x00005e002f007a0c */ /* 0x000fc600047c1270 */
[----:B--2---:R1:W-:Y:S01]  /*96130*/  @P5 STG.E.U16 [R6.64], R23 ;  /* 0x0000001706005986 */ /* 0x0043e2000c101504 */
[----:B0-----:R-:W-:Y:S01]  /*96140*/  IMAD.WIDE R8, R4, 0x2, R2 ;  /* 0x0000000204087825 */ /* 0x001fe200078e0202 */
[----:B------:R-:W-:-:S04]  /*96150*/  ISETP.LT.AND P5, PT, R46, c[0x0][0x178], !P0 ;  /* 0x00005e002e007a0c */ /* 0x000fc800047a1270 */
[----:B----4-:R0:W-:Y:S01]  /*96160*/  @P4 STG.E.U16 [R8.64], R19 ;  /* 0x0000001308004986 */ /* 0x0101e2000c101504 */
[C---:B-1----:R-:W-:Y:S01]  /*96170*/  IMAD.WIDE R6, R4.reuse, 0x2, R52 ;  /* 0x0000000204067825 */ /* 0x042fe200078e0234 */
[----:B------:R-:W-:Y:S02]  /*96180*/  ISETP.LT.AND P3, PT, R41, c[0x0][0x178], !P0 ;  /* 0x00005e0029007a0c */ /* 0x000fe40004761270 */
[----:B------:R-:W-:Y:S01]  /*96190*/  ISETP.LT.AND P0, PT, R45, c[0x0][0x178], !P0 ;  /* 0x00005e002d007a0c */ /* 0x000fe20004701270 */
[----:B0-----:R-:W-:-:S10]  /*961a0*/  IMAD.WIDE R8, R4, 0x2, R50 ;  /* 0x0000000204087825 */ /* 0x001fd400078e0232 */
[----:B------:R0:W-:Y:S01]  /*961b0*/  @P3 STG.E.U16 [R6.64], R58 ;  /* 0x0000003a06003986 */ /* 0x0001e2000c101504 */
[----:B------:R-:W-:-:S03]  /*961c0*/  ISETP.LT.AND P3, PT, R35, c[0x0][0x178], !P1 ;  /* 0x00005e0023007a0c */ /* 0x000fc60004f61270 */
[----:B------:R1:W-:Y:S01]  /*961d0*/  @P2 STG.E.U16 [R8.64], R60 ;  /* 0x0000003c08002986 */ /* 0x0003e2000c101504 */
[----:B0-----:R-:W-:-:S04]  /*961e0*/  IMAD.WIDE R6, R4, 0x2, R48 ;  /* 0x0000000204067825 */ /* 0x001fc800078e0230 */
[----:B------:R-:W-:Y:S01]  /*961f0*/  IMAD.WIDE R4, R4, 0x2, R24 ;  /* 0x0000000204047825 */ /* 0x000fe200078e0218 */
[----:B------:R0:W-:Y:S01]  /*96200*/  @P6 STG.E.U16 [R6.64], R61 ;  /* 0x0000003d06006986 */ /* 0x0001e2000c101504 */
[----:B-1----:R-:W-:-:S03]  /*96210*/  PRMT R8, R44, 0x7632, R8 ;  /* 0x000076322c087816 */ /* 0x002fc60000000008 */
[----:B------:R-:W-:Y:S01]  /*96220*/  @P5 STG.E.U16 [R10.64], R59 ;  /* 0x0000003b0a005986 */ /* 0x000fe2000c101504 */
[----:B------:R-:W-:-:S03]  /*96230*/  ISETP.LT.AND P2, PT, R42, c[0x0][0x178], !P1 ;  /* 0x00005e002a007a0c */ /* 0x000fc60004f41270 */
[----:B------:R1:W-:Y:S01]  /*96240*/  @P0 STG.E.U16 [R4.64], R37 ;  /* 0x0000002504000986 */ /* 0x0003e2000c101504 */
[----:B------:R-:W-:Y:S01]  /*96250*/  ISETP.LT.AND P0, PT, R43, c[0x0][0x178], !P1 ;  /* 0x00005e002b007a0c */ /* 0x000fe20004f01270 */
[----:B0-----:R-:W-:Y:S01]  /*96260*/  IMAD.WIDE R6, R0, 0x2, R56 ;  /* 0x0000000200067825 */ /* 0x001fe200078e0238 */
[----:B------:R-:W-:Y:S01]  /*96270*/  ISETP.LT.AND P5, PT, R41, c[0x0][0x178], !P1 ;  /* 0x00005e0029007a0c */ /* 0x000fe20004fa1270 */
[----:B------:R-:W2:Y:S04]  /*96280*/  LDL.LU R42, [R1+0x32c8] ;  /* 0x0032c800012a7983 */ /* 0x000ea80000300800 */
[----:B------:R0:W-:Y:S01]  /*96290*/  @P3 STG.E.U16 [R6.64], R8 ;  /* 0x0000000806003986 */ /* 0x0001e2000c101504 */
[----:B------:R-:W-:Y:S01]  /*962a0*/  ISETP.LT.AND P3, PT, R40, c[0x0][0x178], !P1 ;  /* 0x00005e0028007a0c */ /* 0x000fe20004f61270 */
[C---:B-1----:R-:W-:Y:S01]  /*962b0*/  IMAD.WIDE R4, R0.reuse, 0x2, R54 ;  /* 0x0000000200047825 */ /* 0x042fe200078e0236 */
[----:B------:R-:W-:Y:S01]  /*962c0*/  PRMT R12, R23, 0x7632, R12 ;  /* 0x00007632170c7816 */ /* 0x000fe2000000000c */
[----:B------:R-:W3:Y:S01]  /*962d0*/  LDL.LU R29, [R1+0x3204] ;  /* 0x00320400011d7983 */ /* 0x000ee20000300800 */
[----:B------:R-:W-:Y:S01]  /*962e0*/  PRMT R13, R19, 0x7632, R13 ;  /* 0x00007632130d7816 */ /* 0x000fe2000000000d */
[----:B------:R-:W-:Y:S01]  /*962f0*/  IMAD.WIDE R10, R0, 0x2, R50 ;  /* 0x00000002000a7825 */ /* 0x000fe200078e0232 */
[----:B------:R-:W-:Y:S01]  /*96300*/  PRMT R14, R58, 0x7632, R14 ;  /* 0x000076323a0e7816 */ /* 0x000fe2000000000e */
[----:B------:R-:W4:Y:S01]  /*96310*/  LDL.LU R23, [R1+0x2e8] ;  /* 0x0002e80001177983 */ /* 0x000f220000300800 */
[----:B------:R-:W-:Y:S01]  /*96320*/  PRMT R15, R60, 0x7632, R15 ;  /* 0x000076323c0f7816 */ /* 0x000fe2000000000f */
[----:B0-----:R-:W-:-:S02]  /*96330*/  IMAD.WIDE R6, R0, 0x2, R2 ;  /* 0x0000000200067825 */ /* 0x001fc400078e0202 */
[----:B------:R-:W-:Y:S02]  /*96340*/  @P0 STG.E.U16 [R4.64], R12 ;  /* 0x0000000c04000986 */ /* 0x000fe4000c101504 */
[----:B------:R-:W-:Y:S02]  /*96350*/  IMAD.WIDE R8, R0, 0x2, R52 ;  /* 0x0000000200087825 */ /* 0x000fe400078e0234 */
[----:B------:R-:W2:Y:S01]  /*96360*/  LDL.LU R19, [R1+0x2d8] ;  /* 0x0002d80001137983 */ /* 0x000ea20000300800 */
[----:B------:R-:W-:-:S03]  /*96370*/  ISETP.GE.AND P4, PT, R16, c[0x0][0x17c], PT ;  /* 0x00005f0010007a0c */ /* 0x000fc60003f86270 */
[----:B------:R-:W-:Y:S04]  /*96380*/  @P2 STG.E.U16 [R6.64], R13 ;  /* 0x0000000d06002986 */ /* 0x000fe8000c101504 */
[----:B------:R-:W2:Y:S04]  /*96390*/  LDL.LU R58, [R1+0x2b8] ;  /* 0x0002b800013a7983 */ /* 0x000ea80000300800 */
[----:B------:R-:W-:Y:S04]  /*963a0*/  @P5 STG.E.U16 [R8.64], R14 ;  /* 0x0000000e08005986 */ /* 0x000fe8000c101504 */
[----:B------:R0:W-:Y:S04]  /*963b0*/  @P3 STG.E.U16 [R10.64], R15 ;  /* 0x0000000f0a003986 */ /* 0x0001e8000c101504 */
[----:B------:R-:W2:Y:S04]  /*963c0*/  LDL.LU R60, [R1+0x2a8] ;  /* 0x0002a800013c7983 */ /* 0x000ea80000300800 */
[----:B------:R-:W2:Y:S01]  /*963d0*/  LDL.LU R16, [R1+0x3208] ;  /* 0x0032080001107983 */ /* 0x000ea20000300800 */
[----:B0-----:R-:W-:-:S02]  /*963e0*/  PRMT R10, R61, 0x7632, R10 ;  /* 0x000076323d0a7816 */ /* 0x001fc4000000000a */
[----:B------:R-:W-:Y:S01]  /*963f0*/  PRMT R11, R59, 0x7632, R11 ;  /* 0x000076323b0b7816 */ /* 0x000fe2000000000b */
[----:B------:R-:W2:Y:S01]  /*96400*/  LDL.LU R61, [R1+0x298] ;  /* 0x00029800013d7983 */ /* 0x000ea20000300800 */
[----:B------:R-:W-:-:S03]  /*96410*/  PRMT R12, R37, 0x7632, R12 ;  /* 0x00007632250c7816 */ /* 0x000fc6000000000c */
[----:B------:R-:W2:Y:S04]  /*96420*/  LDL.LU R59, [R1+0x278] ;  /* 0x00027800013b7983 */ /* 0x000ea80000300800 */
[----:B------:R-:W2:Y:S04]  /*96430*/  LDL.LU R36, [R1+0x258] ;  /* 0x0002580001247983 */ /* 0x000ea80000300800 */
[----:B------:R-:W2:Y:S04]  /*96440*/  LDL.LU R31, [R1+0x1b8] ;  /* 0x0001b800011f7983 */ /* 0x000ea80000300800 */
[----:B------:R-:W2:Y:S01]  /*96450*/  LDL.LU R37, [R1+0x18d0] ;  /* 0x0018d00001257983 */ /* 0x000ea20000300800 */
[----:B------:R-:W-:-:S02]  /*96460*/  ISETP.LT.AND P2, PT, R47, c[0x0][0x178], !P1 ;  /* 0x00005e002f007a0c */ /* 0x000fc40004f41270 */
[----:B------:R-:W-:Y:S02]  /*96470*/  ISETP.LT.AND P0, PT, R46, c[0x0][0x178], !P1 ;  /* 0x00005e002e007a0c */ /* 0x000fe40004f01270 */
[----:B------:R-:W-:Y:S01]  /*96480*/  ISETP.LT.AND P1, PT, R45, c[0x0][0x178], !P1 ;  /* 0x00005e002d007a0c */ /* 0x000fe20004f21270 */
[C---:B------:R-:W-:Y:S01]  /*96490*/  IMAD.WIDE R8, R0.reuse, 0x2, R48 ;  /* 0x0000000200087825 */ /* 0x040fe200078e0230 */
[----:B------:R-:W-:Y:S02]  /*964a0*/  ISETP.LT.AND P3, PT, R35, c[0x0][0x178], !P4 ;  /* 0x00005e0023007a0c */ /* 0x000fe40006761270 */
[----:B------:R-:W-:Y:S01]  /*964b0*/  ISETP.LT.AND P5, PT, R43, c[0x0][0x178], !P4 ;  /* 0x00005e002b007a0c */ /* 0x000fe200067a1270 */
[----:B------:R-:W-:-:S04]  /*964c0*/  IMAD.WIDE R6, R0, 0x2, R26 ;  /* 0x0000000200067825 */ /* 0x000fc800078e021a */
[C---:B------:R-:W-:Y:S01]  /*964d0*/  IMAD.WIDE R4, R0.reuse, 0x2, R24 ;  /* 0x0000000200047825 */ /* 0x040fe200078e0218 */
[----:B------:R-:W-:Y:S01]  /*964e0*/  IADD3 R0, R0, c[0x0][0x198], RZ ;  /* 0x0000660000007a10 */ /* 0x000fe20007ffe0ff */
[----:B------:R-:W-:Y:S01]  /*964f0*/  @P2 STG.E.U16 [R8.64], R10 ;  /* 0x0000000a08002986 */ /* 0x000fe2000c101504 */
[----:B------:R-:W-:-:S03]  /*96500*/  ISETP.LT.AND P2, PT, R40, c[0x0][0x178], !P4 ;  /* 0x00005e0028007a0c */ /* 0x000fc60006741270 */
[----:B------:R0:W-:Y:S04]  /*96510*/  @P0 STG.E.U16 [R6.64], R11 ;  /* 0x0000000b06000986 */ /* 0x0001e8000c101504 */
[----:B------:R1:W-:Y:S01]  /*96520*/  @P1 STG.E.U16 [R4.64], R12 ;  /* 0x0000000c04001986 */ /* 0x0003e2000c101504 */
[----:B------:R-:W-:Y:S01]  /*96530*/  ISETP.LT.AND P1, PT, R41, c[0x0][0x178], !P4 ;  /* 0x00005e0029007a0c */ /* 0x000fe20006721270 */
[----:B0-----:R-:W-:-:S04]  /*96540*/  IMAD.WIDE R6, R0, 0x2, R54 ;  /* 0x0000000200067825 */ /* 0x001fc800078e0236 */
[----:B-1----:R-:W-:-:S04]  /*96550*/  IMAD.WIDE R4, R0, 0x2, R56 ;  /* 0x0000000200047825 */ /* 0x002fc800078e0238 */
[C---:B------:R-:W-:Y:S01]  /*96560*/  IMAD.WIDE R8, R0.reuse, 0x2, R2 ;  /* 0x0000000200087825 */ /* 0x040fe200078e0202 */
[----:B------:R-:W-:-:S05]  /*96570*/  IADD3 R12, R0, c[0x0][0x198], RZ ;  /* 0x00006600000c7a10 */ /* 0x000fca0007ffe0ff */
[----:B------:R-:W-:Y:S01]  /*96580*/  IMAD.WIDE R10, R12, 0x2, R56 ;  /* 0x000000020c0a7825 */ /* 0x000fe200078e0238 */
[----:B---3--:R-:W-:Y:S02]  /*96590*/  ISETP.GE.AND P0, PT, R29, c[0x0][0x17c], PT ;  /* 0x00005f001d007a0c */ /* 0x008fe40003f06270 */
[----:B------:R-:W3:Y:S04]  /*965a0*/  LDL.LU R29, [R1+0x3b8] ;  /* 0x0003b800011d7983 */ /* 0x000ee80000300800 */
[----:B----4-:R0:W-:Y:S01]  /*965b0*/  @P3 STG.E.U16 [R4.64], R23 ;  /* 0x0000001704003986 */ /* 0x0101e2000c101504 */
[----:B------:R-:W-:Y:S02]  /*965c0*/  ISETP.LT.AND P3, PT, R47, c[0x0][0x178], !P4 ;  /* 0x00005e002f007a0c */ /* 0x000fe40006761270 */
[----:B------:R-:W-:Y:S01]  /*965d0*/  PRMT R13, R23, 0x7632, R13 ;  /* 0x00007632170d7816 */ /* 0x000fe2000000000d */
[----:B------:R-:W4:Y:S04]  /*965e0*/  LDL.LU R44, [R1+0x3a8] ;  /* 0x0003a800012c7983 */ /* 0x000f280000300800 */
[----:B--2---:R1:W-:Y:S01]  /*965f0*/  @P5 STG.E.U16 [R6.64], R19 ;  /* 0x0000001306005986 */ /* 0x0043e2000c101504 */
[----:B------:R-:W-:Y:S01]  /*96600*/  ISETP.LT.AND P5, PT, R46, c[0x0][0x178], !P4 ;  /* 0x00005e002e007a0c */ /* 0x000fe200067a1270 */
[----:B0-----:R-:W-:-:S02]  /*96610*/  IMAD.WIDE R4, R0, 0x2, R52 ;  /* 0x0000000200047825 */ /* 0x001fc400078e0234 */
[----:B------:R-:W2:Y:S02]  /*96620*/  LDL.LU R30, [R1+0x320c] ;  /* 0x00320c00011e7983 */ /* 0x000ea40000300800 */
[----:B-1----:R-:W-:Y:S01]  /*96630*/  IMAD.WIDE R6, R0, 0x2, R50 ;  /* 0x0000000200067825 */ /* 0x002fe200078e0232 */
[----:B------:R-:W-:Y:S02]  /*96640*/  ISETP.LT.AND P6, PT, R37, c[0x0][0x178], !P4 ;  /* 0x00005e0025007a0c */ /* 0x000fe400067c1270 */
[----:B------:R-:W-:-:S11]  /*96650*/  ISETP.LT.AND P4, PT, R45, c[0x0][0x178], !P4 ;  /* 0x00005e002d007a0c */ /* 0x000fd60006781270 */
[----:B------:R0:W-:Y:S01]  /*96660*/  @P6 STG.E.U16 [R8.64], R58 ;  /* 0x0000003a08006986 */ /* 0x0001e2000c101504 */
[----:B------:R-:W-:-:S03]  /*96670*/  ISETP.LT.AND P6, PT, R35, c[0x0][0x178], !P0 ;  /* 0x00005e0023007a0c */ /* 0x000fc600047c1270 */
[----:B------:R1:W-:Y:S04]  /*96680*/  @P1 STG.E.U16 [R4.64], R60 ;  /* 0x0000003c04001986 */ /* 0x0003e8000c101504 */
[----:B------:R1:W-:Y:S01]  /*96690*/  @P2 STG.E.U16 [R6.64], R61 ;  /* 0x0000003d06002986 */ /* 0x0003e2000c101504 */
[----:B0-----:R-:W-:-:S04]  /*966a0*/  IMAD.WIDE R8, R0, 0x2, R24 ;  /* 0x0000000200087825 */ /* 0x001fc800078e0218 */
[----:B-1----:R-:W-:-:S04]  /*966b0*/  IMAD.WIDE R4, R0, 0x2, R48 ;  /* 0x0000000200047825 */ /* 0x002fc800078e0230 */
[----:B------:R-:W-:Y:S01]  /*966c0*/  IMAD.WIDE R6, R0, 0x2, R26 ;  /* 0x0000000200067825 */ /* 0x000fe200078e021a */
[----:B------:R-:W-:Y:S01]  /*966d0*/  @P3 STG.E.U16 [R4.64], R59 ;  /* 0x0000003b04003986 */ /* 0x000fe2000c101504 */
[----:B------:R-:W-:-:S03]  /*966e0*/  ISETP.LT.AND P2, PT, R43, c[0x0][0x178], !P0 ;  /* 0x00005e002b007a0c */ /* 0x000fc60004741270 */
[----:B------:R-:W-:Y:S04]  /*966f0*/  @P5 STG.E.U16 [R6.64], R36 ;  /* 0x0000002406005986 */ /* 0x000fe8000c101504 */
[----:B------:R0:W-:Y:S01]  /*96700*/  @P4 STG.E.U16 [R8.64], R31 ;  /* 0x0000001f08004986 */ /* 0x0001e2000c101504 */
[----:B------:R-:W-:Y:S02]  /*96710*/  ISETP.LT.AND P4, PT, R37, c[0x0][0x178], !P0 ;  /* 0x00005e0025007a0c */ /* 0x000fe40004781270 */
[----:B------:R-:W-:Y:S01]  /*96720*/  ISETP.GE.AND P1, PT, R16, c[0x0][0x17c], PT ;  /* 0x00005f0010007a0c */ /* 0x000fe20003f26270 */
[----:B------:R1:W-:Y:S04]  /*96730*/  @P6 STG.E.U16 [R10.64], R13 ;  /* 0x0000000d0a006986 */ /* 0x0003e8000c101504 */
[----:B------:R-:W2:Y:S01]  /*96740*/  LDL.LU R16, [R1+0x3210] ;  /* 0x0032100001107983 */ /* 0x000ea20000300800 */
[----:B------:R-:W-:-:S03]  /*96750*/  PRMT R0, R58, 0x7632, R0 ;  /* 0x000076323a007816 */ /* 0x000fc60000000000 */
[----:B------:R-:W2:Y:S01]  /*96760*/  LDL.LU R23, [R1+0x388] ;  /* 0x0003880001177983 */ /* 0x000ea20000300800 */
[C---:B0-----:R-:W-:Y:S01]  /*96770*/  IMAD.WIDE R8, R12.reuse, 0x2, R54 ;  /* 0x000000020c087825 */ /* 0x041fe200078e0236 */
[----:B-1----:R-:W-:Y:S02]  /*96780*/  PRMT R11, R19, 0x7632, R11 ;  /* 0x00007632130b7816 */ /* 0x002fe4000000000b */
[----:B------:R-:W2:Y:S01]  /*96790*/  LDL.LU R19, [R1+0x338] ;  /* 0x0003380001137983 */ /* 0x000ea20000300800 */
[----:B------:R-:W-:Y:S01]  /*967a0*/  IMAD.WIDE R6, R12, 0x2, R2 ;  /* 0x000000020c067825 */ /* 0x000fe200078e0202 */
[----:B------:R-:W-:Y:S02]  /*967b0*/  PRMT R10, R60, 0x7632, R10 ;  /* 0x000076323c0a7816 */ /* 0x000fe4000000000a */
[----:B------:R-:W2:Y:S04]  /*967c0*/  LDL.LU R58, [R1+0x2c8] ;  /* 0x0002c800013a7983 */ /* 0x000ea80000300800 */
[----:B------:R-:W2:Y:S04]  /*967d0*/  LDL.LU R60, [R1+0x288] ;  /* 0x00028800013c7983 */ /* 0x000ea80000300800 */
[----:B------:R0:W-:Y:S04]  /*967e0*/  @P2 STG.E.U16 [R8.64], R11 ;  /* 0x0000000b08002986 */ /* 0x0001e8000c101504 */
[----:B------:R1:W-:Y:S01]  /*967f0*/  @P4 STG.E.U16 [R6.64], R0 ;  /* 0x0000000006004986 */ /* 0x0003e2000c101504 */
[----:B0-----:R-:W-:-:S03]  /*96800*/  PRMT R11, R61, 0x7632, R11 ;  /* 0x000076323d0b7816 */ /* 0x001fc6000000000b */
[----:B------:R-:W2:Y:S01]  /*96810*/  LDL.LU R61, [R1+0x248] ;  /* 0x00024800013d7983 */ /* 0x000ea20000300800 */
[----:B-1----:R-:W-:-:S03]  /*96820*/  PRMT R0, R59, 0x7632, R0 ;  /* 0x000076323b007816 */ /* 0x002fc60000000000 */
        /* <DEDUP_REMOVED lines=9> */
[----:B------:R-:W-:-:S03]  /*968c0*/  ISETP.LT.AND P5, PT, R35, c[0x0][0x178], !P1 ;  /* 0x00005e0023007a0c */ /* 0x000fc60004fa1270 */
[----:B------:R-:W-:Y:S01]  /*968d0*/  @P6 STG.E.U16 [R8.64], R11 ;  /* 0x0000000b08006986 */ /* 0x000fe2000c101504 */
[----:B------:R-:W-:Y:S01]  /*968e0*/  ISETP.LT.AND P6, PT, R43, c[0x0][0x178], !P1 ;  /* 0x00005e002b007a0c */ /* 0x000fe20004fc1270 */
[----:B0-----:R-:W-:Y:S01]  /*968f0*/  IMAD.WIDE R4, R12, 0x2, R48 ;  /* 0x000000020c047825 */ /* 0x001fe200078e0230 */
[----:B------:R-:W-:-:S04]  /*96900*/  PRMT R13, R36, 0x7632, R13 ;  /* 0x00007632240d7816 */ /* 0x000fc8000000000d */
[----:B------:R0:W-:Y:S01]  /*96910*/  @P3 STG.E.U16 [R4.64], R0 ;  /* 0x0000000004003986 */ /* 0x0001e2000c101504 */
[----:B------:R-:W-:Y:S01]  /*96920*/  PRMT R14, R31, 0x7632, R14 ;  /* 0x000076321f0e7816 */ /* 0x000fe2000000000e */
[C---:B------:R-:W-:Y:S01]  /*96930*/  IMAD.WIDE R6, R12.reuse, 0x2, R24 ;  /* 0x000000020c067825 */ /* 0x040fe200078e0218 */
[----:B------:R-:W-:Y:S02]  /*96940*/  ISETP.LT.AND P2, PT, R37, c[0x0][0x178], !P1 ;  /* 0x00005e0025007a0c */ /* 0x000fe40004f41270 */
[----:B------:R-:W-:Y:S02]  /*96950*/  ISETP.LT.AND P3, PT, R41, c[0x0][0x178], !P1 ;  /* 0x00005e0029007a0c */ /* 0x000fe40004f61270 */
[C---:B0-----:R-:W-:Y:S01]  /*96960*/  IADD3 R0, R12.reuse, c[0x0][0x198], RZ ;  /* 0x000066000c007a10 */ /* 0x041fe20007ffe0ff */
[----:B------:R-:W-:-:S04]  /*96970*/  IMAD.WIDE R4, R12, 0x2, R26 ;  /* 0x000000020c047825 */ /* 0x000fc800078e021a */
[----:B------:R-:W-:Y:S01]  /*96980*/  IMAD.WIDE R8, R0, 0x2, R56 ;  /* 0x0000000200087825 */ /* 0x000fe200078e0238 */
[----:B------:R0:W-:Y:S01]  /*96990*/  @P4 STG.E.U16 [R4.64], R13 ;  /* 0x0000000d04004986 */ /* 0x0001e2000c101504 */
[----:B------:R-:W-:Y:S02]  /*969a0*/  ISETP.LT.AND P4, PT, R40, c[0x0][0x178], !P1 ;  /* 0x00005e0028007a0c */ /* 0x000fe40004f81270 */
[C---:B------:R-:W-:Y:S01]  /*969b0*/  IMAD.WIDE R10, R0.reuse, 0x2, R54 ;  /* 0x00000002000a7825 */ /* 0x040fe200078e0236 */
[----:B------:R1:W-:Y:S03]  /*969c0*/  @P0 STG.E.U16 [R6.64], R14 ;  /* 0x0000000e06000986 */ /* 0x0003e6000c101504 */
[----:B0-----:R-:W-:-:S04]  /*969d0*/  IMAD.WIDE R4, R0, 0x2, R2 ;  /* 0x0000000200047825 */ /* 0x001fc800078e0202 */
[----:B-1----:R-:W-:Y:S01]  /*969e0*/  IMAD.WIDE R6, R0, 0x2, R48 ;  /* 0x0000000200067825 */ /* 0x002fe200078e0230 */
[----:B---3--:R0:W-:Y:S01]  /*969f0*/  @P5 STG.E.U16 [R8.64], R29 ;  /* 0x0000001d08005986 */ /* 0x0081e2000c101504 */
[----:B------:R-:W-:-:S03]  /*96a00*/  ISETP.LT.AND P5, PT, R47, c[0x0][0x178], !P1 ;  /* 0x00005e002f007a0c */ /* 0x000fc60004fa1270 */
[----:B----4-:R1:W-:Y:S01]  /*96a10*/  @P6 STG.E.U16 [R10.64], R44 ;  /* 0x0000002c0a006986 */ /* 0x0103e2000c101504 */
[----:B------:R-:W-:Y:S02]  /*96a20*/  ISETP.LT.AND P6, PT, R46, c[0x0][0x178], !P1 ;  /* 0x00005e002e007a0c */ /* 0x000fe40004fc1270 */
[----:B------:R-:W-:Y:S01]  /*96a30*/  ISETP.LT.AND P1, PT, R45, c[0x0][0x178], !P1 ;  /* 0x00005e002d007a0c */ /* 0x000fe20004f21270 */
[----:B0-----:R-:W-:Y:S01]  /*96a40*/  IMAD.WIDE R8, R0, 0x2, R50 ;  /* 0x0000000200087825 */ /* 0x001fe200078e0232 */
[----:B--2---:R-:W-:-:S03]  /*96a50*/  ISETP.GE.AND P0, PT, R30, c[0x0][0x17c], PT ;  /* 0x00005f001e007a0c */ /* 0x004fc60003f06270 */
[----:B-1----:R-:W-:Y:S01]  /*96a60*/  IMAD.WIDE R10, R0, 0x2, R52 ;  /* 0x00000002000a7825 */ /* 0x002fe200078e0234 */
[----:B------:R-:W-:Y:S01]  /*96a70*/  PRMT R12, R29, 0x7632, R12 ;  /* 0x000076321d0c7816 */ /* 0x000fe2000000000c */
[----:B------:R0:W-:Y:S04]  /*96a80*/  @P2 STG.E.U16 [R4.64], R23 ;  /* 0x0000001704002986 */ /* 0x0001e8000c101504 */
[----:B------:R1:W-:Y:S01]  /*96a90*/  @P3 STG.E.U16 [R10.64], R19 ;  /* 0x000000130a003986 */ /* 0x0003e2000c101504 */
[----:B------:R-:W-:-:S03]  /*96aa0*/  ISETP.LT.AND P3, PT, R35, c[0x0][0x178], !P0 ;  /* 0x00005e0023007a0c */ /* 0x000fc60004761270 */
[----:B------:R2:W-:Y:S01]  /*96ab0*/  @P4 STG.E.U16 [R8.64], R58 ;  /* 0x0000003a08004986 */ /* 0x0005e2000c101504 */
[----:B------:R-:W-:Y:S01]  /*96ac0*/  ISETP.LT.AND P4, PT, R43, c[0x0][0x178], !P0 ;  /* 0x00005e002b007a0c */ /* 0x000fe20004781270 */
[C---:B0-----:R-:W-:Y:S02]  /*96ad0*/  IMAD.WIDE R4, R0.reuse, 0x2, R26 ;  /* 0x0000000200047825 */ /* 0x041fe400078e021a */
[----:B------:R0:W-:Y:S01]  /*96ae0*/  @P5 STG.E.U16 [R6.64], R60 ;  /* 0x0000003c06005986 */ /* 0x0001e2000c101504 */
[----:B------:R-:W-:Y:S01]  /*96af0*/  ISETP.LT.AND P5, PT, R37, c[0x0][0x178], !P0 ;  /* 0x00005e0025007a0c */ /* 0x000fe200047a1270 */
[C---:B-1----:R-:W-:Y:S01]  /*96b00*/  IMAD.WIDE R10, R0.reuse, 0x2, R24 ;  /* 0x00000002000a7825 */ /* 0x042fe200078e0218 */
[----:B------:R-:W-:-:S05]  /*96b10*/  IADD3 R0, R0, c[0x0][0x198], RZ ;  /* 0x0000660000007a10 */ /* 0x000fca0007ffe0ff */
[----:B--2---:R-:W-:-:S04]  /*96b20*/  IMAD.WIDE R8, R0, 0x2, R56 ;  /* 0x0000000200087825 */ /* 0x004fc800078e0238 */
[----:B0-----:R-:W-:Y:S01]  /*96b30*/  IMAD.WIDE R6, R0, 0x2, R54 ;  /* 0x0000000200067825 */ /* 0x001fe200078e0236 */
[----:B------:R0:W-:Y:S01]  /*96b40*/  @P6 STG.E.U16 [R4.64], R61 ;  /* 0x0000003d04006986 */ /* 0x0001e2000c101504 */
[----:B------:R-:W-:-:S03]  /*96b50*/  ISETP.LT.AND P6, PT, R41, c[0x0][0x178], !P0 ;  /* 0x00005e0029007a0c */ /* 0x000fc600047c1270 */
[----:B------:R1:W-:Y:S04]  /*96b60*/  @P1 STG.E.U16 [R10.64], R59 ;  /* 0x0000003b0a001986 */ /* 0x0003e8000c101504 */
[----:B------:R2:W-:Y:S01]  /*96b70*/  @P3 STG.E.U16 [R8.64], R12 ;  /* 0x0000000c08003986 */ /* 0x0005e2000c101504 */
[----:B0-----:R-:W-:Y:S01]  /*96b80*/  IMAD.WIDE R4, R0, 0x2, R2 ;  /* 0x0000000200047825 */ /* 0x001fe200078e0202 */
[----:B-1----:R-:W-:Y:S02]  /*96b90*/  PRMT R10, R44, 0x7632, R10 ;  /* 0x000076322c0a7816 */ /* 0x002fe4000000000a */
[----:B------:R-:W3:Y:S01]  /*96ba0*/  LDL.LU R44, [R1+0x868] ;  /* 0x00086800012c7983 */ /* 0x000ee20000300800 */
[----:B------:R-:W-:Y:S02]  /*96bb0*/  PRMT R11, R23, 0x7632, R11 ;  /* 0x00007632170b7816 */ /* 0x000fe4000000000b */
[----:B--2---:R-:W-:Y:S01]  /*96bc0*/  PRMT R12, R19, 0x7632, R12 ;  /* 0x00007632130c7816 */ /* 0x004fe2000000000c */
[----:B------:R-:W2:Y:S01]  /*96bd0*/  LDL.LU R23, [R1+0x858] ;  /* 0x0008580001177983 */ /* 0x000ea20000300800 */
[----:B------:R-:W-:-:S03]  /*96be0*/  IMAD.WIDE R8, R0, 0x2, R52 ;  /* 0x0000000200087825 */ /* 0x000fc600078e0234 */
[----:B------:R-:W4:Y:S04]  /*96bf0*/  LDL.LU R19, [R1+0x418] ;  /* 0x0004180001137983 */ /* 0x000f280000300800 */
[----:B------:R0:W-:Y:S04]  /*96c00*/  @P4 STG.E.U16 [R6.64], R10 ;  /* 0x0000000a06004986 */ /* 0x0001e8000c101504 */
[----:B------:R-:W4:Y:S04]  /*96c10*/  LDL.LU R30, [R1+0x3214] ;  /* 0x00321400011e7983 */ /* 0x000f280000300800 */
[----:B------:R1:W-:Y:S01]  /*96c20*/  @P5 STG.E.U16 [R4.64], R11 ;  /* 0x0000000b04005986 */ /* 0x0003e2000c101504 */
[----:B0-----:R-:W-:-:S03]  /*96c30*/  PRMT R6, R58, 0x7632, R6 ;  /* 0x000076323a067816 */ /* 0x001fc60000000006 */
[----:B------:R-:W4:Y:S04]  /*96c40*/  LDL.LU R29, [R1+0x3218] ;  /* 0x00321800011d7983 */ /* 0x000f280000300800 */
[----:B------:R-:W4:Y:S01]  /*96c50*/  LDL.LU R58, [R1+0x408] ;  /* 0x00040800013a7983 */ /* 0x000f220000300800 */
[----:B-1----:R-:W-:-:S03]  /*96c60*/  PRMT R11, R60, 0x7632, R11 ;  /* 0x000076323c0b7816 */ /* 0x002fc6000000000b */
[----:B------:R-:W4:Y:S01]  /*96c70*/  LDL.LU R60, [R1+0x3d8] ;  /* 0x0003d800013c7983 */ /* 0x000f220000300800 */
[----:B------:R-:W-:-:S03]  /*96c80*/  ISETP.GE.AND P2, PT, R16, c[0x0][0x17c], PT ;  /* 0x00005f0010007a0c */ /* 0x000fc60003f46270 */
[----:B------:R0:W-:Y:S04]  /*96c90*/  @P6 STG.E.U16 [R8.64], R12 ;  /* 0x0000000c08006986 */ /* 0x0001e8000c101504 */
[----:B------:R-:W4:Y:S01]  /*96ca0*/  LDL.LU R16, [R1+0x321c] ;  /* 0x00321c0001107983 */ /* 0x000f220000300800 */
[----:B------:R-:W-:Y:S02]  /*96cb0*/  PRMT R13, R59, 0x7632, R13 ;  /* 0x000076323b0d7816 */ /* 0x000fe4000000000d */
[----:B0-----:R-:W-:Y:S02]  /*96cc0*/  PRMT R12, R61, 0x7632, R12 ;  /* 0x000076323d0c7816 */ /* 0x001fe4000000000c */
[----:B------:R-:W4:Y:S04]  /*96cd0*/  LDL.LU R61, [R1+0x398] ;  /* 0x00039800013d7983 */ /* 0x000f280000300800 */
[----:B------:R-:W4:Y:S01]  /*96ce0*/  LDL.LU R59, [R1+0x238] ;  /* 0x00023800013b7983 */ /* 0x000f220000300800 */
[----:B------:R-:W-:-:S02]  /*96cf0*/  ISETP.LT.AND P1, PT, R40, c[0x0][0x178], !P0 ;  /* 0x00005e0028007a0c */ /* 0x000fc40004721270 */
[----:B------:R-:W-:Y:S01]  /*96d00*/  ISETP.LT.AND P4, PT, R47, c[0x0][0x178], !P0 ;  /* 0x00005e002f007a0c */ /* 0x000fe20004781270 */
[----:B------:R-:W-:Y:S01]  /*96d10*/  IMAD.WIDE R4, R0, 0x2, R50 ;  /* 0x0000000200047825 */ /* 0x000fe200078e0232 */
[----:B------:R-:W-:Y:S02]  /*96d20*/  ISETP.LT.AND P5, PT, R46, c[0x0][0x178], !P0 ;  /* 0x00005e002e007a0c */ /* 0x000fe400047a1270 */
[----:B------:R-:W-:Y:S01]  /*96d30*/  ISETP.LT.AND P3, PT, R45, c[0x0][0x178], !P0 ;  /* 0x00005e002d007a0c */ /* 0x000fe20004761270 */
[----:B------:R-:W-:Y:S01]  /*96d40*/  IMAD.WIDE R8, R0, 0x2, R48 ;  /* 0x0000000200087825 */ /* 0x000fe200078e0230 */
[----:B------:R-:W-:-:S05]  /*96d50*/  ISETP.LT.AND P0, PT, R43, c[0x0][0x178], !P2 ;  /* 0x00005e002b007a0c */ /* 0x000fca0005701270 */
[----:B------:R0:W-:Y:S01]  /*96d60*/  @P1 STG.E.U16 [R4.64], R6 ;  /* 0x0000000604001986 */ /* 0x0001e2000c101504 */
[----:B------:R-:W-:Y:S02]  /*96d70*/  ISETP.LT.AND P1, PT, R35, c[0x0][0x178], !P2 ;  /* 0x00005e0023007a0c */ /* 0x000fe40005721270 */
[C---:B------:R-:W-:Y:S01]  /*96d80*/  IADD3 R10, R0.reuse, c[0x0][0x198], RZ ;  /* 0x00006600000a7a10 */ /* 0x040fe20007ffe0ff */
[----:B------:R1:W-:Y:S01]  /*96d90*/  @P4 STG.E.U16 [R8.64], R11 ;  /* 0x0000000b08004986 */ /* 0x0003e2000c101504 */
[----:B------:R-:W-:Y:S01]  /*96da0*/  ISETP.LT.AND P4, PT, R37, c[0x0][0x178], !P2 ;  /* 0x00005e0025007a0c */ /* 0x000fe20005781270 */
[----:B0-----:R-:W-:-:S04]  /*96db0*/  IMAD.WIDE R6, R0, 0x2, R26 ;  /* 0x0000000200067825 */ /* 0x001fc800078e021a */
[----:B------:R-:W-:Y:S01]  /*96dc0*/  IMAD.WIDE R4, R0, 0x2, R24 ;  /* 0x0000000200047825 */ /* 0x000fe200078e0218 */
[----:B------:R0:W-:Y:S01]  /*96dd0*/  @P5 STG.E.U16 [R6.64], R12 ;  /* 0x0000000c06005986 */ /* 0x0001e2000c101504 */
[----:B------:R-:W-:Y:S02]  /*96de0*/  ISETP.LT.AND P5, PT, R41, c[0x0][0x178], !P2 ;  /* 0x00005e0029007a0c */ /* 0x000fe400057a1270 */
[----:B------:R-:W-:Y:S01]  /*96df0*/  ISETP.LT.AND P6, PT, R40, c[0x0][0x178], !P2 ;  /* 0x00005e0028007a0c */ /* 0x000fe200057c1270 */
[----:B------:R0:W-:Y:S01]  /*96e00*/  @P3 STG.E.U16 [R4.64], R13 ;  /* 0x0000000d04003986 */ /* 0x0001e2000c101504 */
        /* <DEDUP_REMOVED lines=8> */
[----:B0-----:R-:W-:Y:S01]  /*96e90*/  IMAD.WIDE R6, R10, 0x2, R52 ;  /* 0x000000020a067825 */ /* 0x001fe200078e0234 */
[----:B------:R-:W-:-:S03]  /*96ea0*/  ISETP.LT.AND P4, PT, R46, c[0x0][0x178], !P2 ;  /* 0x00005e002e007a0c */ /* 0x000fc60005781270 */
[----:B-1----:R-:W-:Y:S01]  /*96eb0*/  IMAD.WIDE R4, R10, 0x2, R50 ;  /* 0x000000020a047825 */ /* 0x002fe200078e0232 */
[----:B------:R-:W-:Y:S02]  /*96ec0*/  ISETP.GE.AND P3, PT, R30, c[0x0][0x17c], PT ;  /* 0x00005f001e007a0c */ /* 0x000fe40003f66270 */
[----:B------:R-:W-:Y:S01]  /*96ed0*/  ISETP.LT.AND P2, PT, R45, c[0x0][0x178], !P2 ;  /* 0x00005e002d007a0c */ /* 0x000fe20005741270 */
[----:B--2---:R-:W-:Y:S01]  /*96ee0*/  IMAD.WIDE R8, R10, 0x2, R48 ;  /* 0x000000020a087825 */ /* 0x004fe200078e0230 */
[----:B------:R0:W-:Y:S01]  /*96ef0*/  @P5 STG.E.U16 [R6.64], R58 ;  /* 0x0000003a06005986 */ /* 0x0001e2000c101504 */
[----:B------:R-:W-:-:S03]  /*96f00*/  ISETP.LT.AND P5, PT, R43, c[0x0][0x178], !P3 ;  /* 0x00005e002b007a0c */ /* 0x000fc60005fa1270 */
[----:B------:R1:W-:Y:S01]  /*96f10*/  @P6 STG.E.U16 [R4.64], R60 ;  /* 0x0000003c04006986 */ /* 0x0003e2000c101504 */
[----:B------:R-:W-:Y:S02]  /*96f20*/  ISETP.LT.AND P6, PT, R35, c[0x0][0x178], !P3 ;  /* 0x00005e0023007a0c */ /* 0x000fe40005fc1270 */
[----:B------:R-:W-:Y:S02]  /*96f30*/  PRMT R11, R44, 0x7632, R11 ;  /* 0x000076322c0b7816 */ /* 0x000fe4000000000b */
[----:B------:R-:W2:Y:S01]  /*96f40*/  LDL.LU R44, [R1+0x888] ;  /* 0x00088800012c7983 */ /* 0x000ea20000300800 */
[----:B0-----:R-:W-:-:S04]  /*96f50*/  IMAD.WIDE R6, R10, 0x2, R24 ;  /* 0x000000020a067825 */ /* 0x001fc800078e0218 */
[----:B-1----:R-:W-:Y:S01]  /*96f60*/  IMAD.WIDE R4, R0, 0x2, R56 ;  /* 0x0000000200047825 */ /* 0x002fe200078e0238 */
[----:B------:R0:W-:Y:S03]  /*96f70*/  @P1 STG.E.U16 [R8.64], R61 ;  /* 0x0000003d08001986 */ /* 0x0001e6000c101504 */
[----:B0-----:R-:W-:Y:S01]  /*96f80*/  IMAD.WIDE R8, R10, 0x2, R26 ;  /* 0x000000020a087825 */ /* 0x001fe200078e021a */
[----:B------:R-:W-:-:S04]  /*96f90*/  PRMT R10, R23, 0x7632, R10 ;  /* 0x00007632170a7816 */ /* 0x000fc8000000000a */
[----:B------:R0:W-:Y:S01]  /*96fa0*/  @P4 STG.E.U16 [R8.64], R59 ;  /* 0x0000003b08004986 */ /* 0x0001e2000c101504 */
[----:B------:R-:W-:-:S03]  /*96fb0*/  ISETP.LT.AND P4, PT, R37, c[0x0][0x178], !P3 ;  /* 0x00005e0025007a0c */ /* 0x000fc60005f81270 */
[----:B------:R-:W-:Y:S01]  /*96fc0*/  @P2 STG.E.U16 [R6.64], R42 ;  /* 0x0000002a06002986 */ /* 0x000fe2000c101504 */
[----:B------:R-:W-:-:S03]  /*96fd0*/  ISETP.LT.AND P2, PT, R40, c[0x0][0x178], !P3 ;  /* 0x00005e0028007a0c */ /* 0x000fc60005f41270 */
[----:B------:R1:W-:Y:S01]  /*96fe0*/  @P6 STG.E.U16 [R4.64], R11 ;  /* 0x0000000b04006986 */ /* 0x0003e2000c101504 */
[----:B------:R-:W-:Y:S01]  /*96ff0*/  ISETP.LT.AND P6, PT, R41, c[0x0][0x178], !P3 ;  /* 0x00005e0029007a0c */ /* 0x000fe20005fc1270 */
[----:B0-----:R-:W-:Y:S01]  /*97000*/  IMAD.WIDE R8, R0, 0x2, R54 ;  /* 0x0000000200087825 */ /* 0x001fe200078e0236 */
[----:B------:R-:W-:Y:S02]  /*97010*/  ISETP.GE.AND P1, PT, R16, c[0x0][0x17c], PT ;  /* 0x00005f0010007a0c */ /* 0x000fe40003f26270 */
[----:B------:R-:W3:Y:S04]  /*97020*/  LDL.LU R16, [R1+0x3220] ;  /* 0x0032200001107983 */ /* 0x000ee80000300800 */
[----:B------:R0:W-:Y:S01]  /*97030*/  @P5 STG.E.U16 [R8.64], R10 ;  /* 0x0000000a08005986 */ /* 0x0001e2000c101504 */
[----:B------:R-:W-:Y:S01]  /*97040*/  ISETP.LT.AND P5, PT, R47, c[0x0][0x178], !P3 ;  /* 0x00005e002f007a0c */ /* 0x000fe20005fa1270 */
[----:B-1----:R-:W-:Y:S01]  /*97050*/  IMAD.WIDE R4, R0, 0x2, R2 ;  /* 0x0000000200047825 */ /* 0x002fe200078e0202 */
[----:B------:R-:W-:Y:S01]  /*97060*/  PRMT R12, R19, 0x7632, R12 ;  /* 0x00007632130c7816 */ /* 0x000fe2000000000c */
[----:B------:R-:W4:Y:S01]  /*97070*/  LDL.LU R23, [R1+0x878] ;  /* 0x0008780001177983 */ /* 0x000f220000300800 */
[----:B------:R-:W-:Y:S01]  /*97080*/  PRMT R13, R58, 0x7632, R13 ;  /* 0x000076323a0d7816 */ /* 0x000fe2000000000d */
[----:B------:R-:W-:-:S02]  /*97090*/  IMAD.WIDE R6, R0, 0x2, R52 ;  /* 0x0000000200067825 */ /* 0x000fc400078e0234 */
[----:B------:R-:W4:Y:S01]  /*970a0*/  LDL.LU R19, [R1+0x428] ;  /* 0x0004280001137983 */ /* 0x000f220000300800 */
[----:B------:R-:W-:Y:S02]  /*970b0*/  ISETP.GE.AND P0, PT, R29, c[0x0][0x17c], PT ;  /* 0x00005f001d007a0c */ /* 0x000fe40003f06270 */
[----:B------:R-:W-:Y:S01]  /*970c0*/  PRMT R14, R60, 0x7632, R14 ;  /* 0x000076323c0e7816 */ /* 0x000fe2000000000e */
[C---:B0-----:R-:W-:Y:S01]  /*970d0*/  IMAD.WIDE R8, R0.reuse, 0x2, R50 ;  /* 0x0000000200087825 */ /* 0x041fe200078e0232 */
[----:B------:R-:W-:Y:S01]  /*970e0*/  PRMT R15, R61, 0x7632, R15 ;  /* 0x000076323d0f7816 */ /* 0x000fe2000000000f */
[----:B------:R0:W-:Y:S02]  /*970f0*/  @P4 STG.E.U16 [R4.64], R12 ;  /* 0x0000000c04004986 */ /* 0x0001e4000c101504 */
[----:B------:R-:W-:Y:S02]  /*97100*/  IMAD.WIDE R10, R0, 0x2, R48 ;  /* 0x00000002000a7825 */ /* 0x000fe400078e0230 */
[----:B------:R-:W4:Y:S04]  /*97110*/  LDL.LU R58, [R1+0x3f8] ;  /* 0x0003f800013a7983 */ /* 0x000f280000300800 */
[----:B------:R-:W-:Y:S01]  /*97120*/  @P6 STG.E.U16 [R6.64], R13 ;  /* 0x0000000d06006986 */ /* 0x000fe2000c101504 */
[----:B------:R-:W-:-:S03]  /*97130*/  ISETP.LT.AND P6, PT, R43, c[0x0][0x178], !P0 ;  /* 0x00005e002b007a0c */ /* 0x000fc600047c1270 */
[----:B------:R-:W4:Y:S01]  /*97140*/  LDL.LU R60, [R1+0x3c8] ;  /* 0x0003c800013c7983 */ /* 0x000f220000300800 */
[----:B0-----:R-:W-:-:S03]  /*97150*/  PRMT R12, R59, 0x7632, R12 ;  /* 0x000076323b0c7816 */ /* 0x001fc6000000000c */
[----:B------:R-:W-:Y:S04]  /*97160*/  @P2 STG.E.U16 [R8.64], R14 ;  /* 0x0000000e08002986 */ /* 0x000fe8000c101504 */
[----:B------:R-:W4:Y:S04]  /*97170*/  LDL.LU R43, [R1+0x32c4] ;  /* 0x0032c400012b7983 */ /* 0x000f280000300800 */
[----:B------:R0:W-:Y:S04]  /*97180*/  @P5 STG.E.U16 [R10.64], R15 ;  /* 0x0000000f0a005986 */ /* 0x0001e8000c101504 */
[----:B------:R-:W4:Y:S04]  /*97190*/  LDL.LU R61, [R1+0x268] ;  /* 0x00026800013d7983 */ /* 0x000f280000300800 */
[----:B------:R-:W4:Y:S01]  /*971a0*/  LDL.LU R59, [R1+0x228] ;  /* 0x00022800013b7983 */ /* 0x000f220000300800 */
[----:B0-----:R-:W-:-:S03]  /*971b0*/  PRMT R11, R42, 0x7632, R11 ;  /* 0x000076322a0b7816 */ /* 0x001fc6000000000b */
[----:B------:R-:W4:Y:S01]  /*971c0*/  LDL.LU R42, [R1+0x18cc] ;  /* 0x0018cc00012a7983 */ /* 0x000f220000300800 */
[----:B------:R-:W-:Y:S02]  /*971d0*/  ISETP.LT.AND P4, PT, R46, c[0x0][0x178], !P3 ;  /* 0x00005e002e007a0c */ /* 0x000fe40005f81270 */
[----:B------:R-:W-:Y:S01]  /*971e0*/  ISETP.LT.AND P2, PT, R45, c[0x0][0x178], !P3 ;  /* 0x00005e002d007a0c */ /* 0x000fe20005f41270 */
[C---:B------:R-:W-:Y:S01]  /*971f0*/  IMAD.WIDE R4, R0.reuse, 0x2, R26 ;  /* 0x0000000200047825 */ /* 0x040fe200078e021a */
[----:B------:R-:W-:Y:S01]  /*97200*/  ISETP.LT.AND P5, PT, R35, c[0x0][0x178], !P0 ;  /* 0x00005e0023007a0c */ /* 0x000fe200047a1270 */
[----:B------:R-:W4:Y:S01]  /*97210*/  LDL.LU R31, [R1+0x3224] ;  /* 0x00322400011f7983 */ /* 0x000f220000300800 */
[C---:B------:R-:W-:Y:S01]  /*97220*/  IADD3 R10, R0.reuse, c[0x0][0x198], RZ ;  /* 0x00006600000a7a10 */ /* 0x040fe20007ffe0ff */
[----:B------:R-:W-:Y:S01]  /*97230*/  IMAD.WIDE R8, R0, 0x2, R24 ;  /* 0x0000000200087825 */ /* 0x000fe200078e0218 */
[----:B------:R-:W-:Y:S01]  /*97240*/  ISETP.LT.AND P3, PT, R37, c[0x0][0x178], !P0 ;  /* 0x00005e0025007a0c */ /* 0x000fe20004761270 */
[----:B------:R-:W4:Y:S02]  /*97250*/  LDL.LU R30, [R1+0x3228] ;  /* 0x00322800011e7983 */ /* 0x000f240000300800 */
[----:B------:R-:W-:-:S02]  /*97260*/  IMAD.WIDE R6, R10, 0x2, R56 ;  /* 0x000000020a067825 */ /* 0x000fc400078e0238 */
[----:B------:R0:W-:Y:S01]  /*97270*/  @P4 STG.E.U16 [R4.64], R12 ;  /* 0x0000000c04004986 */ /* 0x0001e2000c101504 */
[----:B------:R-:W-:-:S03]  /*97280*/  ISETP.LT.AND P4, PT, R41, c[0x0][0x178], !P0 ;  /* 0x00005e0029007a0c */ /* 0x000fc60004781270 */
[----:B------:R-:W-:Y:S01]  /*97290*/  @P2 STG.E.U16 [R8.64], R11 ;  /* 0x0000000b08002986 */ /* 0x000fe2000c101504 */
[C---:B0-----:R-:W-:Y:S01]  /*972a0*/  IMAD.WIDE R4, R10.reuse, 0x2, R54 ;  /* 0x000000020a047825 */ /* 0x041fe200078e0236 */
[----:B------:R-:W-:Y:S02]  /*972b0*/  IADD3 R0, R10, c[0x0][0x198], RZ ;  /* 0x000066000a007a10 */ /* 0x000fe40007ffe0ff */
[----:B--2---:R0:W-:Y:S01]  /*972c0*/  @P5 STG.E.U16 [R6.64], R44 ;  /* 0x0000002c06005986 */ /* 0x0041e2000c101504 */
[----:B------:R-:W-:Y:S01]  /*972d0*/  ISETP.LT.AND P5, PT, R40, c[0x0][0x178], !P0 ;  /* 0x00005e0028007a0c */ /* 0x000fe200047a1270 */
[----:B0-----:R-:W-:Y:S01]  /*972e0*/  IMAD.WIDE R6, R10, 0x2, R2 ;  /* 0x000000020a067825 */ /* 0x001fe200078e0202 */
[----:B------:R-:W-:Y:S02]  /*972f0*/  PRMT R8, R44, 0x7632, R8 ;  /* 0x000076322c087816 */ /* 0x000fe40000000008 */
[----:B---3--:R-:W-:Y:S02]  /*97300*/  ISETP.GE.AND P2, PT, R16, c[0x0][0x17c], PT ;  /* 0x00005f0010007a0c */ /* 0x008fe40003f46270 */
[----:B------:R-:W2:Y:S04]  /*97310*/  LDL.LU R16, [R1+0x322c] ;  /* 0x00322c0001107983 */ /* 0x000ea80000300800 */
[----:B------:R-:W3:Y:S04]  /*97320*/  LDL.LU R29, [R1+0x2ec] ;  /* 0x0002ec00011d7983 */ /* 0x000ee80000300800 */
[----:B----4-:R0:W-:Y:S01]  /*97330*/  @P6 STG.E.U16 [R4.64], R23 ;  /* 0x0000001704006986 */ /* 0x0101e2000c101504 */
[----:B------:R-:W-:-:S03]  /*97340*/  ISETP.LT.AND P6, PT, R47, c[0x0][0x178], !P0 ;  /* 0x00005e002f007a0c */ /* 0x000fc600047c1270 */
[----:B------:R1:W-:Y:S01]  /*97350*/  @P3 STG.E.U16 [R6.64], R19 ;  /* 0x0000001306003986 */ /* 0x0003e2000c101504 */
[----:B------:R-:W-:Y:S02]  /*97360*/  ISETP.LT.AND P3, PT, R46, c[0x0][0x178], !P0 ;  /* 0x00005e002e007a0c */ /* 0x000fe40004761270 */
[----:B------:R-:W-:Y:S01]  /*97370*/  ISETP.LT.AND P0, PT, R45, c[0x0][0x178], !P0 ;  /* 0x00005e002d007a0c */ /* 0x000fe20004701270 */
[----:B------:R-:W4:Y:S01]  /*97380*/  LDL.LU R44, [R1+0x2dc] ;  /* 0x0002dc00012c7983 */ /* 0x000f220000300800 */
[----:B0-----:R-:W-:-:S04]  /*97390*/  IMAD.WIDE R4, R10, 0x2, R52 ;  /* 0x000000020a047825 */ /* 0x001fc800078e0234 */
[----:B-1----:R-:W-:Y:S01]  /*973a0*/  IMAD.WIDE R6, R10, 0x2, R50 ;  /* 0x000000020a067825 */ /* 0x002fe200078e0232 */
[----:B------:R0:W-:Y:S01]  /*973b0*/  @P4 STG.E.U16 [R4.64], R58 ;  /* 0x0000003a04004986 */ /* 0x0001e2000c101504 */
[----:B------:R-:W-:Y:S02]  /*973c0*/  PRMT R9, R23, 0x7632, R9 ;  /* 0x0000763217097816 */ /* 0x000fe40000000009 */
[----:B------:R-:W-:Y:S01]  /*973d0*/  ISETP.LT.AND P4, PT, R35, c[0x0][0x178], !P1 ;  /* 0x00005e0023007a0c */ /* 0x000fe20004f81270 */
[----:B------:R1:W-:Y:S01]  /*973e0*/  @P5 STG.E.U16 [R6.64], R60 ;  /* 0x0000003c06005986 */ /* 0x0003e2000c101504 */
[----:B------:R-:W-:-:S03]  /*973f0*/  PRMT R12, R19, 0x7632, R12 ;  /* 0x00007632130c7816 */ /* 0x000fc6000000000c */
[----:B------:R-:W2:Y:S01]  /*97400*/  LDL.LU R23, [R1+0x2bc] ;  /* 0x0002bc0001177983 */ /* 0x000ea20000300800 */
[----:B0-----:R-:W-:-:S03]  /*97410*/  IMAD.WIDE R4, R10, 0x2, R48 ;  /* 0x000000020a047825 */ /* 0x001fc600078e0230 */
[----:B------:R-:W2:Y:S01]  /*97420*/  LDL.LU R19, [R1+0x2ac] ;  /* 0x0002ac0001137983 */ /* 0x000ea20000300800 */
[----:B-1----:R-:W-:-:S04]  /*97430*/  IMAD.WIDE R6, R10, 0x2, R26 ;  /* 0x000000020a067825 */ /* 0x002fc800078e021a */
[----:B------:R-:W-:Y:S01]  /*97440*/  IMAD.WIDE R10, R10, 0x2, R24 ;  /* 0x000000020a0a7825 */ /* 0x000fe200078e0218 */
[----:B------:R0:W-:Y:S01]  /*97450*/  @P6 STG.E.U16 [R4.64], R61 ;  /* 0x0000003d04006986 */ /* 0x0001e2000c101504 */
[----:B------:R-:W-:-:S03]  /*97460*/  PRMT R13, R58, 0x7632, R13 ;  /* 0x000076323a0d7816 */ /* 0x000fc6000000000d */
[----:B------:R1:W-:Y:S01]  /*97470*/  @P3 STG.E.U16 [R6.64], R59 ;  /* 0x0000003b06003986 */ /* 0x0003e2000c101504 */
[----:B------:R-:W-:-:S03]  /*97480*/  ISETP.LT.AND P5, PT, R42, c[0x0][0x178], !P1 ;  /* 0x00005e002a007a0c */ /* 0x000fc60004fa1270 */
[----:B------:R-:W-:Y:S01]  /*97490*/  @P0 STG.E.U16 [R10.64], R38 ;  /* 0x000000260a000986 */ /* 0x000fe2000c101504 */
[----:B------:R-:W-:Y:S01]  /*974a0*/  ISETP.LT.AND P0, PT, R37, c[0x0][0x178], !P1 ;  /* 0x00005e0025007a0c */ /* 0x000fe20004f01270 */
[C---:B0-----:R-:W-:Y:S02]  /*974b0*/  IMAD.WIDE R4, R0.reuse, 0x2, R56 ;  /* 0x0000000200047825 */ /* 0x041fe400078e0238 */
[----:B------:R-:W2:Y:S02]  /*974c0*/  LDL.LU R58, [R1+0x29c] ;  /* 0x00029c00013a7983 */ /* 0x000ea40000300800 */
[----:B-1----:R-:W-:Y:S02]  /*974d0*/  IMAD.WIDE R6, R0, 0x2, R54 ;  /* 0x0000000200067825 */ /* 0x002fe400078e0236 */
[----:B------:R-:W-:Y:S01]  /*974e0*/  @P4 STG.E.U16 [R4.64], R8 ;  /* 0x0000000804004986 */ /* 0x000fe2000c101504 */
[----:B------:R-:W-:Y:S02]  /*974f0*/  PRMT R14, R60, 0x7632, R14 ;  /* 0x000076323c0e7816 */ /* 0x000fe4000000000e */
[----:B------:R-:W-:Y:S01]  /*97500*/  PRMT R15, R61, 0x7632, R15 ;  /* 0x000076323d0f7816 */ /* 0x000fe2000000000f */
[----:B------:R0:W-:Y:S04]  /*97510*/  @P5 STG.E.U16 [R6.64], R9 ;  /* 0x0000000906005986 */ /* 0x0001e8000c101504 */
[----:B------:R-:W2:Y:S04]  /*97520*/  LDL.LU R60, [R1+0x27c] ;  /* 0x00027c00013c7983 */ /* 0x000ea80000300800 */
[----:B------:R-:W2:Y:S01]  /*97530*/  LDL.LU R61, [R1+0x25c] ;  /* 0x00025c00013d7983 */ /* 0x000ea20000300800 */
[----:B0-----:R-:W-:-:S05]  /*97540*/  IMAD.WIDE R8, R0, 0x2, R2 ;  /* 0x0000000200087825 */ /* 0x001fca00078e0202 */
[----:B------:R0:W-:Y:S02]  /*97550*/  @P0 STG.E.U16 [R8.64], R12 ;  /* 0x0000000c08000986 */ /* 0x0001e4000c101504 */
[----:B0-----:R-:W-:Y:S02]  /*97560*/  PRMT R9, R59, 0x7632, R9 ;  /* 0x000076323b097816 */ /* 0x001fe40000000009 */
        /* <DEDUP_REMOVED lines=9> */
[----:B------:R-:W-:Y:S01]  /*97600*/  IMAD.WIDE R6, R0, 0x2, R48 ;  /* 0x0000000200067825 */ /* 0x000fe200078e0230 */
[----:B------:R-:W-:Y:S02]  /*97610*/  ISETP.LT.AND P3, PT, R35, c[0x0][0x178], !P2 ;  /* 0x00005e0023007a0c */ /* 0x000fe40005761270 */
[----:B------:R1:W-:Y:S01]  /*97620*/  @P4 STG.E.U16 [R4.64], R14 ;  /* 0x0000000e04004986 */ /* 0x0003e2000c101504 */
[----:B------:R-:W-:-:S03]  /*97630*/  ISETP.LT.AND P4, PT, R42, c[0x0][0x178], !P2 ;  /* 0x00005e002a007a0c */ /* 0x000fc60005781270 */
[----:B------:R1:W-:Y:S01]  /*97640*/  @P5 STG.E.U16 [R6.64], R15 ;  /* 0x0000000f06005986 */ /* 0x0003e2000c101504 */
[----:B------:R-:W-:Y:S02]  /*97650*/  ISETP.LT.AND P5, PT, R37, c[0x0][0x178], !P2 ;  /* 0x00005e0025007a0c */ /* 0x000fe400057a1270 */
[C---:B0-----:R-:W-:Y:S01]  /*97660*/  IADD3 R10, R0.reuse, c[0x0][0x198], RZ ;  /* 0x00006600000a7a10 */ /* 0x041fe20007ffe0ff */
[----:B-1----:R-:W-:Y:S01]  /*97670*/  IMAD.WIDE R4, R0, 0x2, R26 ;  /* 0x0000000200047825 */ /* 0x002fe200078e021a */
[----:B------:R-:W-:-:S03]  /*97680*/  PRMT R8, R38, 0x7632, R8 ;  /* 0x0000763226087816 */ /* 0x000fc60000000008 */
[----:B------:R-:W-:Y:S01]  /*97690*/  IMAD.WIDE R6, R0, 0x2, R24 ;  /* 0x0000000200067825 */ /* 0x000fe200078e0218 */
[----:B------:R0:W-:Y:S01]  /*976a0*/  @P6 STG.E.U16 [R4.64], R9 ;  /* 0x0000000904006986 */ /* 0x0001e2000c101504 */
[----:B------:R-:W-:-:S03]  /*976b0*/  ISETP.LT.AND P6, PT, R41, c[0x0][0x178], !P2 ;  /* 0x00005e0029007a0c */ /* 0x000fc600057c1270 */
[----:B------:R1:W-:Y:S01]  /*976c0*/  @P1 STG.E.U16 [R6.64], R8 ;  /* 0x0000000806001986 */ /* 0x0003e2000c101504 */
[----:B0-----:R-:W-:-:S04]  /*976d0*/  IMAD.WIDE R4, R10, 0x2, R56 ;  /* 0x000000020a047825 */ /* 0x001fc800078e0238 */
[----:B-1----:R-:W-:-:S04]  /*976e0*/  IMAD.WIDE R8, R10, 0x2, R54 ;  /* 0x000000020a087825 */ /* 0x002fc800078e0236 */
[C---:B------:R-:W-:Y:S01]  /*976f0*/  IMAD.WIDE R6, R10.reuse, 0x2, R2 ;  /* 0x000000020a067825 */ /* 0x040fe200078e0202 */
[----:B------:R-:W-:Y:S02]  /*97700*/  ISETP.GE.AND P0, PT, R31, c[0x0][0x17c], PT ;  /* 0x00005f001f007a0c */ /* 0x000fe40003f06270 */
[----:B------:R-:W-:Y:S01]  /*97710*/  IADD3 R0, R10, c[0x0][0x198], RZ ;  /* 0x000066000a007a10 */ /* 0x000fe20007ffe0ff */
[----:B---3--:R0:W-:Y:S01]  /*97720*/  @P3 STG.E.U16 [R4.64], R29 ;  /* 0x0000001d04003986 */ /* 0x0081e2000c101504 */
[----:B------:R-:W-:Y:S01]  /*97730*/  ISETP.LT.AND P3, PT, R40, c[0x0][0x178], !P2 ;  /* 0x00005e0028007a0c */ /* 0x000fe20005761270 */
[----:B0-----:R-:W-:Y:S02]  /*97740*/  IMAD.WIDE R4, R10, 0x2, R52 ;  /* 0x000000020a047825 */ /* 0x001fe400078e0234 */
[----:B----4-:R-:W-:Y:S01]  /*97750*/  @P4 STG.E.U16 [R8.64], R44 ;  /* 0x0000002c08004986 */ /* 0x010fe2000c101504 */
[----:B--2---:R-:W-:Y:S02]  /*97760*/  ISETP.GE.AND P4, PT, R16, c[0x0][0x17c], PT ;  /* 0x00005f0010007a0c */ /* 0x004fe40003f86270 */
[----:B------:R-:W-:Y:S01]  /*97770*/  PRMT R14, R29, 0x7632, R14 ;  /* 0x000076321d0e7816 */ /* 0x000fe2000000000e */
[----:B------:R-:W2:Y:S04]  /*97780*/  LDL.LU R16, [R1+0x3230] ;  /* 0x0032300001107983 */ /* 0x000ea80000300800 */
[----:B------:R-:W3:Y:S04]  /*97790*/  LDL.LU R29, [R1+0x3bc] ;  /* 0x0003bc00011d7983 */ /* 0x000ee80000300800 */
[----:B------:R0:W-:Y:S01]  /*977a0*/  @P5 STG.E.U16 [R6.64], R23 ;  /* 0x0000001706005986 */ /* 0x0001e2000c101504 */
[----:B------:R-:W-:-:S03]  /*977b0*/  ISETP.LT.AND P5, PT, R47, c[0x0][0x178], !P2 ;  /* 0x00005e002f007a0c */ /* 0x000fc600057a1270 */
[----:B------:R1:W-:Y:S01]  /*977c0*/  @P6 STG.E.U16 [R4.64], R19 ;  /* 0x0000001304006986 */ /* 0x0003e2000c101504 */
[----:B------:R-:W-:Y:S01]  /*977d0*/  ISETP.LT.AND P6, PT, R46, c[0x0][0x178], !P2 ;  /* 0x00005e002e007a0c */ /* 0x000fe200057c1270 */
[----:B0-----:R-:W-:Y:S01]  /*977e0*/  IMAD.WIDE R6, R10, 0x2, R50 ;  /* 0x000000020a067825 */ /* 0x001fe200078e0232 */
[----:B------:R-:W-:-:S03]  /*977f0*/  ISETP.LT.AND P2, PT, R45, c[0x0][0x178], !P2 ;  /* 0x00005e002d007a0c */ /* 0x000fc60005741270 */
[----:B-1----:R-:W-:Y:S01]  /*97800*/  IMAD.WIDE R4, R10, 0x2, R48 ;  /* 0x000000020a047825 */ /* 0x002fe200078e0230 */
[----:B------:R-:W-:Y:S02]  /*97810*/  PRMT R13, R44, 0x7632, R13 ;  /* 0x000076322c0d7816 */ /* 0x000fe4000000000d */
[----:B------:R-:W4:Y:S04]  /*97820*/  LDL.LU R44, [R1+0x3ac] ;  /* 0x0003ac00012c7983 */ /* 0x000f280000300800 */
[----:B------:R0:W-:Y:S01]  /*97830*/  @P3 STG.E.U16 [R6.64], R58 ;  /* 0x0000003a06003986 */ /* 0x0001e2000c101504 */
[----:B------:R-:W-:Y:S02]  /*97840*/  ISETP.LT.AND P3, PT, R35, c[0x0][0x178], !P0 ;  /* 0x00005e0023007a0c */ /* 0x000fe40004761270 */
[----:B------:R-:W-:-:S02]  /*97850*/  PRMT R12, R23, 0x7632, R12 ;  /* 0x00007632170c7816 */ /* 0x000fc4000000000c */
[----:B------:R-:W4:Y:S01]  /*97860*/  LDL.LU R23, [R1+0x38c] ;  /* 0x00038c0001177983 */ /* 0x000f220000300800 */
[----:B0-----:R-:W-:-:S03]  /*97870*/  IMAD.WIDE R6, R10, 0x2, R26 ;  /* 0x000000020a067825 */ /* 0x001fc600078e021a */
[----:B------:R0:W-:Y:S01]  /*97880*/  @P5 STG.E.U16 [R4.64], R60 ;  /* 0x0000003c04005986 */ /* 0x0001e2000c101504 */
[----:B------:R-:W-:-:S03]  /*97890*/  ISETP.LT.AND P5, PT, R42, c[0x0][0x178], !P0 ;  /* 0x00005e002a007a0c */ /* 0x000fc600047a1270 */
[----:B------:R1:W-:Y:S01]  /*978a0*/  @P6 STG.E.U16 [R6.64], R61 ;  /* 0x0000003d06006986 */ /* 0x0003e2000c101504 */
[----:B------:R-:W-:Y:S02]  /*978b0*/  ISETP.LT.AND P6, PT, R37, c[0x0][0x178], !P0 ;  /* 0x00005e0025007a0c */ /* 0x000fe400047c1270 */
[----:B------:R-:W-:Y:S02]  /*978c0*/  PRMT R11, R19, 0x7632, R11 ;  /* 0x00007632130b7816 */ /* 0x000fe4000000000b */
[----:B------:R-:W4:Y:S01]  /*978d0*/  LDL.LU R19, [R1+0x33c] ;  /* 0x00033c0001137983 */ /* 0x000f220000300800 */
[----:B0-----:R-:W-:-:S04]  /*978e0*/  IMAD.WIDE R4, R0, 0x2, R56 ;  /* 0x0000000200047825 */ /* 0x001fc800078e0238 */
[----:B-1----:R-:W-:Y:S01]  /*978f0*/  IMAD.WIDE R6, R10, 0x2, R24 ;  /* 0x000000020a067825 */ /* 0x002fe200078e0218 */
[----:B------:R-:W-:Y:S02]  /*97900*/  PRMT R10, R58, 0x7632, R10 ;  /* 0x000076323a0a7816 */ /* 0x000fe4000000000a */
[----:B------:R-:W4:Y:S01]  /*97910*/  LDL.LU R58, [R1+0x2cc] ;  /* 0x0002cc00013a7983 */ /* 0x000f220000300800 */
[----:B------:R-:W-:Y:S01]  /*97920*/  IMAD.WIDE R8, R0, 0x2, R54 ;  /* 0x0000000200087825 */ /* 0x000fe200078e0236 */
[----:B------:R-:W-:Y:S02]  /*97930*/  PRMT R15, R60, 0x7632, R15 ;  /* 0x000076323c0f7816 */ /* 0x000fe4000000000f */
[----:B------:R-:W4:Y:S04]  /*97940*/  LDL.LU R60, [R1+0x28c] ;  /* 0x00028c00013c7983 */ /* 0x000f280000300800 */
[----:B------:R-:W-:Y:S04]  /*97950*/  @P2 STG.E.U16 [R6.64], R59 ;  /* 0x0000003b06002986 */ /* 0x000fe8000c101504 */
[----:B------:R0:W-:Y:S04]  /*97960*/  @P3 STG.E.U16 [R4.64], R14 ;  /* 0x0000000e04003986 */ /* 0x0001e8000c101504 */
[----:B------:R1:W-:Y:S01]  /*97970*/  @P5 STG.E.U16 [R8.64], R13 ;  /* 0x0000000d08005986 */ /* 0x0003e2000c101504 */
[----:B0-----:R-:W-:Y:S01]  /*97980*/  IMAD.WIDE R4, R0, 0x2, R2 ;  /* 0x0000000200047825 */ /* 0x001fe200078e0202 */
[----:B-1----:R-:W-:-:S04]  /*97990*/  PRMT R13, R61, 0x7632, R13 ;  /* 0x000076323d0d7816 */ /* 0x002fc8000000000d */
[----:B------:R0:W-:Y:S04]  /*979a0*/  @P6 STG.E.U16 [R4.64], R12 ;  /* 0x0000000c04006986 */ /* 0x0001e8000c101504 */
[----:B------:R-:W4:Y:S01]  /*979b0*/  LDL.LU R61, [R1+0x24c] ;  /* 0x00024c00013d7983 */ /* 0x000f220000300800 */
[----:B0-----:R-:W-:-:S03]  /*979c0*/  PRMT R12, R59, 0x7632, R12 ;  /* 0x000076323b0c7816 */ /* 0x001fc6000000000c */
[----:B------:R-:W4:Y:S01]  /*979d0*/  LDL.LU R59, [R1+0xdc] ;  /* 0x0000dc00013b7983 */ /* 0x000f220000300800 */
[----:B------:R-:W-:Y:S02]  /*979e0*/  ISETP.LT.AND P3, PT, R41, c[0x0][0x178], !P0 ;  /* 0x00005e0029007a0c */ /* 0x000fe40004761270 */
[----:B------:R-:W-:Y:S01]  /*979f0*/  ISETP.LT.AND P2, PT, R40, c[0x0][0x178], !P0 ;  /* 0x00005e0028007a0c */ /* 0x000fe20004741270 */
[----:B------:R-:W-:Y:S01]  /*97a00*/  IMAD.WIDE R4, R0, 0x2, R52 ;  /* 0x0000000200047825 */ /* 0x000fe200078e0234 */
[----:B------:R-:W-:Y:S01]  /*97a10*/  ISETP.LT.AND P5, PT, R47, c[0x0][0x178], !P0 ;  /* 0x00005e002f007a0c */ /* 0x000fe200047a1270 */
[----:B------:R-:W4:Y:S01]  /*97a20*/  LDL.LU R31, [R1+0x3234] ;  /* 0x00323400011f7983 */ /* 0x000f220000300800 */
[----:B------:R-:W-:Y:S01]  /*97a30*/  ISETP.LT.AND P6, PT, R46, c[0x0][0x178], !P0 ;  /* 0x00005e002e007a0c */ /* 0x000fe200047c1270 */
[----:B------:R-:W-:Y:S01]  /*97a40*/  IMAD.WIDE R8, R0, 0x2, R50 ;  /* 0x0000000200087825 */ /* 0x000fe200078e0232 */
[----:B------:R-:W-:Y:S02]  /*97a50*/  ISETP.GE.AND P1, PT, R30, c[0x0][0x17c], PT ;  /* 0x00005f001e007a0c */ /* 0x000fe40003f26270 */
[----:B------:R-:W-:Y:S01]  /*97a60*/  ISETP.LT.AND P0, PT, R45, c[0x0][0x178], !P0 ;  /* 0x00005e002d007a0c */ /* 0x000fe20004701270 */
[----:B------:R-:W-:Y:S01]  /*97a70*/  IMAD.WIDE R6, R0, 0x2, R48 ;  /* 0x0000000200067825 */ /* 0x000fe200078e0230 */
[----:B------:R-:W4:Y:S04]  /*97a80*/  LDL.LU R30, [R1+0x3238] ;  /* 0x00323800011e7983 */ /* 0x000f280000300800 */
[----:B------:R0:W-:Y:S01]  /*97a90*/  @P3 STG.E.U16 [R4.64], R11 ;  /* 0x0000000b04003986 */ /* 0x0001e2000c101504 */
[----:B------:R-:W-:-:S03]  /*97aa0*/  ISETP.LT.AND P3, PT, R35, c[0x0][0x178], !P1 ;  /* 0x00005e0023007a0c */ /* 0x000fc60004f61270 */
[----:B------:R1:W-:Y:S01]  /*97ab0*/  @P2 STG.E.U16 [R8.64], R10 ;  /* 0x0000000a08002986 */ /* 0x0003e2000c101504 */
[----:B------:R-:W-:-:S03]  /*97ac0*/  ISETP.LT.AND P2, PT, R42, c[0x0][0x178], !P1 ;  /* 0x00005e002a007a0c */ /* 0x000fc60004f41270 */
[----:B------:R1:W-:Y:S01]  /*97ad0*/  @P5 STG.E.U16 [R6.64], R15 ;  /* 0x0000000f06005986 */ /* 0x0003e2000c101504 */
[C---:B0-----:R-:W-:Y:S01]  /*97ae0*/  IMAD.WIDE R4, R0.reuse, 0x2, R26 ;  /* 0x0000000200047825 */ /* 0x041fe200078e021a */
[----:B-1----:R-:W-:-:S04]  /*97af0*/  IADD3 R10, R0, c[0x0][0x198], RZ ;  /* 0x00006600000a7a10 */ /* 0x002fc80007ffe0ff */
[----:B------:R0:W-:Y:S01]  /*97b00*/  @P6 STG.E.U16 [R4.64], R13 ;  /* 0x0000000d04006986 */ /* 0x0001e2000c101504 */
[----:B------:R-:W-:Y:S01]  /*97b10*/  ISETP.LT.AND P5, PT, R37, c[0x0][0x178], !P1 ;  /* 0x00005e0025007a0c */ /* 0x000fe20004fa1270 */
[----:B------:R-:W-:Y:S01]  /*97b20*/  IMAD.WIDE R6, R0, 0x2, R24 ;  /* 0x0000000200067825 */ /* 0x000fe200078e0218 */
[----:B------:R-:W-:-:S04]  /*97b30*/  ISETP.LT.AND P6, PT, R41, c[0x0][0x178], !P1 ;  /* 0x00005e0029007a0c */ /* 0x000fc80004fc1270 */
[----:B------:R1:W-:Y:S01]  /*97b40*/  @P0 STG.E.U16 [R6.64], R12 ;  /* 0x0000000c06000986 */ /* 0x0003e2000c101504 */
[----:B0-----:R-:W-:-:S04]  /*97b50*/  IMAD.WIDE R4, R10, 0x2, R56 ;  /* 0x000000020a047825 */ /* 0x001fc800078e0238 */
[----:B------:R-:W-:-:S04]  /*97b60*/  IMAD.WIDE R8, R10, 0x2, R52 ;  /* 0x000000020a087825 */ /* 0x000fc800078e0234 */
[----:B-1----:R-:W-:Y:S01]  /*97b70*/  IMAD.WIDE R6, R10, 0x2, R2 ;  /* 0x000000020a067825 */ /* 0x002fe200078e0202 */
[----:B---3--:R0:W-:Y:S01]  /*97b80*/  @P3 STG.E.U16 [R4.64], R29 ;  /* 0x0000001d04003986 */ /* 0x0081e2000c101504 */
[----:B------:R-:W-:Y:S02]  /*97b90*/  ISETP.LT.AND P3, PT, R40, c[0x0][0x178], !P1 ;  /* 0x00005e0028007a0c */ /* 0x000fe40004f61270 */
[----:B------:R-:W-:Y:S01]  /*97ba0*/  PRMT R0, R29, 0x7632, R0 ;  /* 0x000076321d007816 */ /* 0x000fe20000000000 */
[----:B0-----:R-:W-:Y:S01]  /*97bb0*/  IMAD.WIDE R4, R10, 0x2, R54 ;  /* 0x000000020a047825 */ /* 0x001fe200078e0236 */
[----:B------:R-:W3:Y:S01]  /*97bc0*/  LDL.LU R29, [R1+0x323c] ;  /* 0x00323c00011d7983 */ /* 0x000ee20000300800 */
[----:B--2---:R-:W-:Y:S02]  /*97bd0*/  ISETP.GE.AND P0, PT, R16, c[0x0][0x17c], PT ;  /* 0x00005f0010007a0c */ /* 0x004fe40003f06270 */
[----:B------:R-:W-:Y:S01]  /*97be0*/  IADD3 R16, R10, c[0x0][0x198], RZ ;  /* 0x000066000a107a10 */ /* 0x000fe20007ffe0ff */
[----:B----4-:R0:W-:Y:S01]  /*97bf0*/  @P2 STG.E.U16 [R4.64], R44 ;  /* 0x0000002c04002986 */ /* 0x0101e2000c101504 */
[----:B------:R-:W-:-:S02]  /*97c00*/  ISETP.LT.AND P2, PT, R47, c[0x0][0x178], !P1 ;  /* 0x00005e002f007a0c */ /* 0x000fc40004f41270 */
[----:B------:R-:W-:Y:S01]  /*97c10*/  PRMT R12, R44, 0x7632, R12 ;  /* 0x000076322c0c7816 */ /* 0x000fe2000000000c */
[----:B------:R1:W-:Y:S01]  /*97c20*/  @P5 STG.E.U16 [R6.64], R23 ;  /* 0x0000001706005986 */ /* 0x0003e2000c101504 */
[----:B0-----:R-:W-:Y:S01]  /*97c30*/  IMAD.WIDE R4, R10, 0x2, R50 ;  /* 0x000000020a047825 */ /* 0x001fe200078e0232 */
[----:B------:R-:W-:Y:S02]  /*97c40*/  ISETP.LT.AND P5, PT, R46, c[0x0][0x178], !P1 ;  /* 0x00005e002e007a0c */ /* 0x000fe40004fa1270 */
[----:B------:R-:W-:Y:S01]  /*97c50*/  PRMT R13, R23, 0x7632, R13 ;  /* 0x00007632170d7816 */ /* 0x000fe2000000000d */
[----:B------:R-:W2:Y:S01]  /*97c60*/  LDL.LU R44, [R1+0x86c] ;  /* 0x00086c00012c7983 */ /* 0x000ea20000300800 */
[----:B------:R-:W-:-:S03]  /*97c70*/  ISETP.LT.AND P1, PT, R45, c[0x0][0x178], !P1 ;  /* 0x00005e002d007a0c */ /* 0x000fc60004f21270 */
[----:B-1----:R-:W4:Y:S04]  /*97c80*/  LDL.LU R23, [R1+0x85c] ;  /* 0x00085c0001177983 */ /* 0x002f280000300800 */
[----:B------:R0:W-:Y:S01]  /*97c90*/  @P6 STG.E.U16 [R8.64], R19 ;  /* 0x0000001308006986 */ /* 0x0001e2000c101504 */
[----:B------:R-:W-:Y:S02]  /*97ca0*/  PRMT R14, R19, 0x7632, R14 ;  /* 0x00007632130e7816 */ /* 0x000fe4000000000e */
[----:B------:R-:W-:Y:S01]  /*97cb0*/  ISETP.LT.AND P6, PT, R35, c[0x0][0x178], !P4 ;  /* 0x00005e0023007a0c */ /* 0x000fe200067c1270 */
[----:B------:R-:W-:Y:S01]  /*97cc0*/  IMAD.WIDE R6, R10, 0x2, R26 ;  /* 0x000000020a067825 */ /* 0x000fe200078e021a */
[----:B------:R1:W-:Y:S04]  /*97cd0*/  @P3 STG.E.U16 [R4.64], R58 ;  /* 0x0000003a04003986 */ /* 0x0003e8000c101504 */
[----:B0-----:R-:W3:Y:S01]  /*97ce0*/  LDL.LU R19, [R1+0x41c] ;  /* 0x00041c0001137983 */ /* 0x001ee20000300800 */
[----:B------:R-:W-:Y:S01]  /*97cf0*/  PRMT R15, R58, 0x7632, R15 ;  /* 0x000076323a0f7816 */ /* 0x000fe2000000000f */
[----:B------:R-:W-:Y:S01]  /*97d00*/  IMAD.WIDE R8, R16, 0x2, R56 ;  /* 0x0000000210087825 */ /* 0x000fe200078e0238 */
[----:B------:R-:W-:-:S03]  /*97d10*/  PRMT R17, R60, 0x7632, R17 ;  /* 0x000076323c117816 */ /* 0x000fc60000000011 */
[C---:B-1----:R-:W-:Y:S01]  /*97d20*/  IMAD.WIDE R4, R10.reuse, 0x2, R48 ;  /* 0x000000020a047825 */ /* 0x042fe200078e0230 */
[----:B------:R-:W3:Y:S03]  /*97d30*/  LDL.LU R58, [R1+0x40c] ;  /* 0x00040c00013a7983 */ /* 0x000ee60000300800 */
[----:B------:R-:W-:Y:S01]  /*97d40*/  IMAD.WIDE R10, R10, 0x2, R24 ;  /* 0x000000020a0a7825 */ /* 0x000fe200078e0218 */
[----:B------:R0:W-:Y:S04]  /*97d50*/  @P2 STG.E.U16 [R4.64], R60 ;  /* 0x0000003c04002986 */ /* 0x0001e8000c101504 */
[----:B0-----:R-:W3:Y:S04]  /*97d60*/  LDL.LU R60, [R1+0x3dc] ;  /* 0x0003dc00013c7983 */ /* 0x001ee80000300800 */
[----:B------:R0:W-:Y:S01]  /*97d70*/  @P5 STG.E.U16 [R6.64], R61 ;  /* 0x0000003d06005986 */ /* 0x0001e2000c101504 */
[----:B------:R-:W-:-:S03]  /*97d80*/  PRMT R18, R61, 0x7632, R18 ;  /* 0x000076323d127816 */ /* 0x000fc60000000012 */
[----:B------:R-:W-:Y:S04]  /*97d90*/  @P1 STG.E.U16 [R10.64], R59 ;  /* 0x0000003b0a001986 */ /* 0x000fe8000c101504 */
[----:B------:R1:W-:Y:S04]  /*97da0*/  @P6 STG.E.U16 [R8.64], R0 ;  /* 0x0000000008006986 */ /* 0x0003e8000c101504 */
[----:B0-----:R-:W3:Y:S01]  /*97db0*/  LDL.LU R61, [R1+0x39c] ;  /* 0x00039c00013d7983 */ /* 0x001ee20000300800 */
[----:B-1----:R-:W-:-:S03]  /*97dc0*/  PRMT R0, R59, 0x7632, R0 ;  /* 0x000076323b007816 */ /* 0x002fc60000000000 */
[----:B------:R-:W3:Y:S01]  /*97dd0*/  LDL.LU R59, [R1+0x23c] ;  /* 0x00023c00013b7983 */ /* 0x000ee20000300800 */
[----:B------:R-:W-:Y:S02]  /*97de0*/  ISETP.LT.AND P3, PT, R42, c[0x0][0x178], !P4 ;  /* 0x00005e002a007a0c */ /* 0x000fe40006761270 */
[----:B------:R-:W-:Y:S01]  /*97df0*/  ISETP.LT.AND P5, PT, R37, c[0x0][0x178], !P4 ;  /* 0x00005e0025007a0c */ /* 0x000fe200067a1270 */
[----:B------:R-:W-:Y:S01]  /*97e00*/  IMAD.WIDE R4, R16, 0x2, R54 ;  /* 0x0000000210047825 */ /* 0x000fe200078e0236 */
[----:B------:R-:W-:Y:S02]  /*97e10*/  ISETP.LT.AND P6, PT, R41, c[0x0][0x178], !P4 ;  /* 0x00005e0029007a0c */ /* 0x000fe400067c1270 */
[----:B------:R-:W-:Y:S02]  /*97e20*/  ISETP.LT.AND P1, PT, R40, c[0x0][0x178], !P4 ;  /* 0x00005e0028007a0c */ /* 0x000fe40006721270 */
[----:B------:R-:W-:Y:S01]  /*97e30*/  ISETP.LT.AND P2, PT, R47, c[0x0][0x178], !P4 ;  /* 0x00005e002f007a0c */ /* 0x000fe20006741270 */
[----:B------:R-:W-:-:S04]  /*97e40*/  IMAD.WIDE R6, R16, 0x2, R52 ;  /* 0x0000000210067825 */ /* 0x000fc800078e0234 */
[----:B------:R0:W-:Y:S01]  /*97e50*/  @P3 STG.E.U16 [R4.64], R12 ;  /* 0x0000000c04003986 */ /* 0x0001e2000c101504 */
[----:B------:R-:W-:Y:S01]  /*97e60*/  IMAD.WIDE R8, R16, 0x2, R50 ;  /* 0x0000000210087825 */ /* 0x000fe200078e0232 */
[----:B------:R-:W-:-:S03]  /*97e70*/  ISETP.LT.AND P3, PT, R46, c[0x0][0x178], !P4 ;  /* 0x00005e002e007a0c */ /* 0x000fc60006761270 */
[----:B------:R-:W-:Y:S01]  /*97e80*/  IMAD.WIDE R10, R16, 0x2, R48 ;  /* 0x00000002100a7825 */ /* 0x000fe200078e0230 */
[----:B------:R-:W-:-:S03]  /*97e90*/  ISETP.LT.AND P4, PT, R45, c[0x0][0x178], !P4 ;  /* 0x00005e002d007a0c */ /* 0x000fc60006781270 */
[----:B0-----:R-:W-:-:S05]  /*97ea0*/  IMAD.WIDE R4, R16, 0x2, R2 ;  /* 0x0000000210047825 */ /* 0x001fca00078e0202 */
[----:B------:R0:W-:Y:S04]  /*97eb0*/  @P5 STG.E.U16 [R4.64], R13 ;  /* 0x0000000d04005986 */ /* 0x0001e8000c101504 */
        /* <DEDUP_REMOVED lines=8> */
[----:B------:R-:W-:Y:S01]  /*97f40*/  IADD3 R8, R16, c[0x0][0x198], RZ ;  /* 0x0000660010087a10 */ /* 0x000fe20007ffe0ff */
[----:B------:R0:W-:Y:S01]  /*97f50*/  @P3 STG.E.U16 [R4.64], R18 ;  /* 0x0000001204003986 */ /* 0x0001e2000c101504 */
[----:B------:R-:W-:-:S03]  /*97f60*/  ISETP.LT.AND P3, PT, R41, c[0x0][0x178], !P0 ;  /* 0x00005e0029007a0c */ /* 0x000fc60004761270 */
[----:B------:R1:W-:Y:S01]  /*97f70*/  @P4 STG.E.U16 [R6.64], R0 ;  /* 0x0000000006004986 */ /* 0x0003e2000c101504 */
[----:B------:R-:W-:Y:S01]  /*97f80*/  IMAD.WIDE R10, R8, 0x2, R54 ;  /* 0x00000002080a7825 */ /* 0x000fe200078e0236 */
[----:B------:R-:W-:Y:S02]  /*97f90*/  ISETP.LT.AND P4, PT, R40, c[0x0][0x178], !P0 ;  /* 0x00005e0028007a0c */ /* 0x000fe40004781270 */
[----:B------:R-:W3:Y:S01]  /*97fa0*/  LDL.LU R17, [R1+0x3240] ;  /* 0x0032400001117983 */ /* 0x000ee20000300800 */
[----:B0-----:R-:W-:-:S03]  /*97fb0*/  IMAD.WIDE R4, R8, 0x2, R56 ;  /* 0x0000000208047825 */ /* 0x001fc600078e0238 */
[----:B------:R-:W3:Y:S01]  /*97fc0*/  LDL.LU R16, [R1+0x3244] ;  /* 0x0032440001107983 */ /* 0x000ee20000300800 */
[----:B-1----:R-:W-:-:S03]  /*97fd0*/  IMAD.WIDE R6, R8, 0x2, R2 ;  /* 0x0000000208067825 */ /* 0x002fc600078e0202 */
[----:B--2---:R0:W-:Y:S04]  /*97fe0*/  @P2 STG.E.U16 [R4.64], R44 ;  /* 0x0000002c04002986 */ /* 0x0041e8000c101504 */
[----:B----4-:R1:W-:Y:S01]  /*97ff0*/  @P5 STG.E.U16 [R10.64], R23 ;  /* 0x000000170a005986 */ /* 0x0103e2000c101504 */
[----:B------:R-:W-:Y:S01]  /*98000*/  ISETP.LT.AND P5, PT, R47, c[0x0][0x178], !P0 ;  /* 0x00005e002f007a0c */ /* 0x000fe200047a1270 */
[----:B0-----:R-:W-:Y:S01]  /*98010*/  IMAD.WIDE R4, R8, 0x2, R52 ;  /* 0x0000000208047825 */ /* 0x001fe200078e0234 */
[----:B------:R-:W-:Y:S02]  /*98020*/  PRMT R13, R44, 0x7632, R13 ;  /* 0x000076322c0d7816 */ /* 0x000fe4000000000d */
[----:B------:R-:W-:Y:S01]  /*98030*/  PRMT R9, R23, 0x7632, R9 ;  /* 0x0000763217097816 */ /* 0x000fe20000000009 */
[----:B------:R-:W2:Y:S04]  /*98040*/  LDL.LU R44, [R1+0x88c] ;  /* 0x00088c00012c7983 */ /* 0x000ea80000300800 */
[----:B-1----:R-:W4:Y:S04]  /*98050*/  LDL.LU R23, [R1+0x87c] ;  /* 0x00087c0001177983 */ /* 0x002f280000300800 */
[----:B---3--:R0:W-:Y:S01]  /*98060*/  @P6 STG.E.U16 [R6.64], R19 ;  /* 0x0000001306006986 */ /* 0x0081e2000c101504 */
[----:B------:R-:W-:Y:S01]  /*98070*/  ISETP.LT.AND P6, PT, R46, c[0x0][0x178], !P0 ;  /* 0x00005e002e007a0c */ /* 0x000fe200047c1270 */
[----:B0-----:R-:W-:-:S02]  /*98080*/  IMAD.WIDE R6, R8, 0x2, R50 ;  /* 0x0000000208067825 */ /* 0x001fc400078e0232 */
[----:B------:R0:W-:Y:S01]  /*98090*/  @P3 STG.E.U16 [R4.64], R58 ;  /* 0x0000003a04003986 */ /* 0x0001e2000c101504 */
[----:B------:R-:W-:-:S03]  /*980a0*/  PRMT R10, R19, 0x7632, R10 ;  /* 0x00007632130a7816 */ /* 0x000fc6000000000a */
[----:B------:R-:W3:Y:S04]  /*980b0*/  LDL.LU R19, [R1+0x42c] ;  /* 0x00042c0001137983 */ /* 0x000ee80000300800 */
[----:B------:R1:W-:Y:S01]  /*980c0*/  @P4 STG.E.U16 [R6.64], R60 ;  /* 0x0000003c06004986 */ /* 0x0003e2000c101504 */
[----:B0-----:R-:W-:-:S04]  /*980d0*/  IMAD.WIDE R4, R8, 0x2, R48 ;  /* 0x0000000208047825 */ /* 0x001fc800078e0230 */
[----:B-1----:R-:W-:Y:S01]  /*980e0*/  IMAD.WIDE R6, R8, 0x2, R26 ;  /* 0x0000000208067825 */ /* 0x002fe200078e021a */
[----:B------:R-:W-:Y:S04]  /*980f0*/  @P5 STG.E.U16 [R4.64], R61 ;  /* 0x0000003d04005986 */ /* 0x000fe8000c101504 */
[----:B------:R0:W-:Y:S01]  /*98100*/  @P6 STG.E.U16 [R6.64], R59 ;  /* 0x0000003b06006986 */ /* 0x0001e2000c101504 */
[----:B------:R-:W-:-:S03]  /*98110*/  PRMT R14, R59, 0x7632, R14 ;  /* 0x000076323b0e7816 */ /* 0x000fc6000000000e */
[----:B0-----:R-:W3:Y:S01]  /*98120*/  LDL.LU R59, [R1+0x3fc] ;  /* 0x0003fc00013b7983 */ /* 0x001ee20000300800 */
[----:B------:R-:W-:Y:S02]  /*98130*/  ISETP.LT.AND P0, PT, R45, c[0x0][0x178], !P0 ;  /* 0x00005e002d007a0c */ /* 0x000fe40004701270 */
[----:B------:R-:W-:Y:S01]  /*98140*/  ISETP.GE.AND P1, PT, R31, c[0x0][0x17c], PT ;  /* 0x00005f001f007a0c */ /* 0x000fe20003f26270 */
[----:B------:R-:W-:-:S03]  /*98150*/  IMAD.WIDE R4, R8, 0x2, R24 ;  /* 0x0000000208047825 */ /* 0x000fc600078e0218 */
[----:B------:R-:W-:Y:S02]  /*98160*/  ISETP.LT.AND P4, PT, R35, c[0x0][0x178], !P1 ;  /* 0x00005e0023007a0c */ /* 0x000fe40004f81270 */
[----:B------:R-:W-:Y:S02]  /*98170*/  ISETP.LT.AND P6, PT, R42, c[0x0][0x178], !P1 ;  /* 0x00005e002a007a0c */ /* 0x000fe40004fc1270 */
[----:B------:R-:W-:Y:S02]  /*98180*/  IADD3 R0, R8, c[0x0][0x198], RZ ;  /* 0x0000660008007a10 */ /* 0x000fe40007ffe0ff */
[----:B------:R-:W-:Y:S01]  /*98190*/  ISETP.LT.AND P5, PT, R37, c[0x0][0x178], !P1 ;  /* 0x00005e0025007a0c */ /* 0x000fe20004fa1270 */
[----:B------:R0:W-:Y:S02]  /*981a0*/  @P0 STG.E.U16 [R4.64], R43 ;  /* 0x0000002b04000986 */ /* 0x0001e4000c101504 */
[----:B------:R-:W-:Y:S01]  /*981b0*/  IMAD.WIDE R6, R0, 0x2, R56 ;  /* 0x0000000200067825 */ /* 0x000fe200078e0238 */
[----:B------:R-:W-:-:S04]  /*981c0*/  ISETP.LT.AND P0, PT, R41, c[0x0][0x178], !P1 ;  /* 0x00005e0029007a0c */ /* 0x000fc80004f01270 */
[----:B------:R1:W-:Y:S01]  /*981d0*/  @P4 STG.E.U16 [R6.64], R13 ;  /* 0x0000000d06004986 */ /* 0x0003e2000c101504 */
[----:B0-----:R-:W-:Y:S01]  /*981e0*/  IMAD.WIDE R4, R0, 0x2, R54 ;  /* 0x0000000200047825 */ /* 0x001fe200078e0236 */
[----:B------:R-:W-:-:S04]  /*981f0*/  ISETP.LT.AND P4, PT, R40, c[0x0][0x178], !P1 ;  /* 0x00005e0028007a0c */ /* 0x000fc80004f81270 */
[----:B------:R0:W-:Y:S01]  /*98200*/  @P6 STG.E.U16 [R4.64], R9 ;  /* 0x0000000904006986 */ /* 0x0001e2000c101504 */
[----:B------:R-:W-:Y:S01]  /*98210*/  ISETP.LT.AND P6, PT, R47, c[0x0][0x178], !P1 ;  /* 0x00005e002f007a0c */ /* 0x000fe20004fc1270 */
[----:B-1----:R-:W-:Y:S01]  /*98220*/  IMAD.WIDE R6, R0, 0x2, R2 ;  /* 0x0000000200067825 */ /* 0x002fe200078e0202 */
[----:B------:R-:W-:Y:S02]  /*98230*/  PRMT R11, R58, 0x7632, R11 ;  /* 0x000076323a0b7816 */ /* 0x000fe4000000000b */
[----:B------:R-:W-:Y:S01]  /*98240*/  PRMT R12, R60, 0x7632, R12 ;  /* 0x000076323c0c7816 */ /* 0x000fe2000000000c */
[----:B------:R-:W3:Y:S04]  /*98250*/  LDL.LU R58, [R1+0x3cc] ;  /* 0x0003cc00013a7983 */ /* 0x000ee80000300800 */
[----:B------:R1:W-:Y:S01]  /*98260*/  @P5 STG.E.U16 [R6.64], R10 ;  /* 0x0000000a06005986 */ /* 0x0003e2000c101504 */
[----:B------:R-:W-:Y:S01]  /*98270*/  ISETP.LT.AND P5, PT, R46, c[0x0][0x178], !P1 ;  /* 0x00005e002e007a0c */ /* 0x000fe20004fa1270 */
[C---:B0-----:R-:W-:Y:S01]  /*98280*/  IMAD.WIDE R4, R0.reuse, 0x2, R50 ;  /* 0x0000000200047825 */ /* 0x041fe200078e0232 */
[----:B------:R-:W-:Y:S01]  /*98290*/  ISETP.LT.AND P1, PT, R45, c[0x0][0x178], !P1 ;  /* 0x00005e002d007a0c */ /* 0x000fe20004f21270 */
[----:B------:R-:W3:Y:S01]  /*982a0*/  LDL.LU R60, [R1+0x26c] ;  /* 0x00026c00013c7983 */ /* 0x000ee20000300800 */
[----:B------:R-:W-:Y:S01]  /*982b0*/  PRMT R13, R61, 0x7632, R13 ;  /* 0x000076323d0d7816 */ /* 0x000fe2000000000d */
[----:B------:R-:W-:Y:S01]  /*982c0*/  IMAD.WIDE R8, R0, 0x2, R48 ;  /* 0x0000000200087825 */ /* 0x000fe200078e0230 */
[----:B------:R-:W-:Y:S01]  /*982d0*/  ISETP.GE.AND P2, PT, R30, c[0x0][0x17c], PT ;  /* 0x00005f001e007a0c */ /* 0x000fe20003f46270 */
[----:B------:R-:W3:Y:S02]  /*982e0*/  LDL.LU R61, [R1+0x22c] ;  /* 0x00022c00013d7983 */ /* 0x000ee40000300800 */
[----:B-1----:R-:W-:Y:S01]  /*982f0*/  IMAD.WIDE R6, R0, 0x2, R52 ;  /* 0x0000000200067825 */ /* 0x002fe200078e0234 */
[----:B------:R-:W-:-:S04]  /*98300*/  PRMT R10, R43, 0x7632, R10 ;  /* 0x000076322b0a7816 */ /* 0x000fc8000000000a */
[----:B------:R0:W-:Y:S04]  /*98310*/  @P0 STG.E.U16 [R6.64], R11 ;  /* 0x0000000b06000986 */ /* 0x0001e8000c101504 */
[----:B------:R1:W-:Y:S01]  /*98320*/  @P4 STG.E.U16 [R4.64], R12 ;  /* 0x0000000c04004986 */ /* 0x0003e2000c101504 */
[----:B------:R-:W-:-:S03]  /*98330*/  ISETP.LT.AND P4, PT, R35, c[0x0][0x178], !P2 ;  /* 0x00005e0023007a0c */ /* 0x000fc60005781270 */
[----:B------:R1:W-:Y:S01]  /*98340*/  @P6 STG.E.U16 [R8.64], R13 ;  /* 0x0000000d08006986 */ /* 0x0003e2000c101504 */
[----:B------:R-:W-:Y:S01]  /*98350*/  ISETP.LT.AND P6, PT, R42, c[0x0][0x178], !P2 ;  /* 0x00005e002a007a0c */ /* 0x000fe200057c1270 */
[----:B0-----:R-:W-:-:S04]  /*98360*/  IMAD.WIDE R6, R0, 0x2, R24 ;  /* 0x0000000200067825 */ /* 0x001fc800078e0218 */
[C---:B-1----:R-:W-:Y:S01]  /*98370*/  IMAD.WIDE R4, R0.reuse, 0x2, R26 ;  /* 0x0000000200047825 */ /* 0x042fe200078e021a */
[----:B------:R-:W-:-:S04]  /*98380*/  IADD3 R8, R0, c[0x0][0x198], RZ ;  /* 0x0000660000087a10 */ /* 0x000fc80007ffe0ff */
[----:B------:R0:W-:Y:S01]  /*98390*/  @P5 STG.E.U16 [R4.64], R14 ;  /* 0x0000000e04005986 */ /* 0x0001e2000c101504 */
[----:B------:R-:W-:-:S03]  /*983a0*/  ISETP.LT.AND P5, PT, R37, c[0x0][0x178], !P2 ;  /* 0x00005e0025007a0c */ /* 0x000fc600057a1270 */
[----:B------:R1:W-:Y:S01]  /*983b0*/  @P1 STG.E.U16 [R6.64], R10 ;  /* 0x0000000a06001986 */ /* 0x0003e2000c101504 */
[----:B------:R-:W-:Y:S01]  /*983c0*/  ISETP.LT.AND P1, PT, R41, c[0x0][0x178], !P2 ;  /* 0x00005e0029007a0c */ /* 0x000fe20005721270 */
[----:B0-----:R-:W-:-:S04]  /*983d0*/  IMAD.WIDE R4, R8, 0x2, R56 ;  /* 0x0000000208047825 */ /* 0x001fc800078e0238 */
[C---:B-1----:R-:W-:Y:S01]  /*983e0*/  IMAD.WIDE R6, R8.reuse, 0x2, R54 ;  /* 0x0000000208067825 */ /* 0x042fe200078e0236 */
[----:B------:R-:W-:Y:S01]  /*983f0*/  ISETP.GE.AND P3, PT, R29, c[0x0][0x17c], PT ;  /* 0x00005f001d007a0c */ /* 0x000fe20003f66270 */
[----:B--2---:R0:W-:Y:S04]  /*98400*/  @P4 STG.E.U16 [R4.64], R44 ;  /* 0x0000002c04004986 */ /* 0x0041e8000c101504 */
[----:B----4-:R1:W-:Y:S01]  /*98410*/  @P6 STG.E.U16 [R6.64], R23 ;  /* 0x0000001706006986 */ /* 0x0103e2000c101504 */
[----:B0-----:R-:W-:-:S04]  /*98420*/  IMAD.WIDE R4, R8, 0x2, R2 ;  /* 0x0000000208047825 */ /* 0x001fc800078e0202 */
[----:B-1----:R-:W-:Y:S01]  /*98430*/  IMAD.WIDE R6, R8, 0x2, R52 ;  /* 0x0000000208067825 */ /* 0x002fe200078e0234 */
[----:B---3--:R-:W-:Y:S01]  /*98440*/  @P5 STG.E.U16 [R4.64], R19 ;  /* 0x0000001304005986 */ /* 0x008fe2000c101504 */
[----:B------:R-:W-:-:S03]  /*98450*/  PRMT R0, R44, 0x7632, R0 ;  /* 0x000076322c007816 */ /* 0x000fc60000000000 */
[----:B------:R0:W-:Y:S01]  /*98460*/  @P1 STG.E.U16 [R6.64], R59 ;  /* 0x0000003b06001986 */ /* 0x0001e2000c101504 */
[----:B------:R-:W-:-:S03]  /*98470*/  PRMT R11, R59, 0x7632, R11 ;  /* 0x000076323b0b7816 */ /* 0x000fc6000000000b */
[----:B0-----:R-:W2:Y:S01]  /*98480*/  LDL.LU R59, [R1+0x89c] ;  /* 0x00089c00013b7983 */ /* 0x001ea20000300800 */
[----:B------:R-:W-:-:S03]  /*98490*/  PRMT R9, R23, 0x7632, R9 ;  /* 0x0000763217097816 */ /* 0x000fc60000000009 */
[----:B------:R-:W3:Y:S04]  /*984a0*/  LDL.LU R30, [R1+0x3248] ;  /* 0x00324800011e7983 */ /* 0x000ee80000300800 */
[----:B------:R-:W4:Y:S04]  /*984b0*/  LDL.LU R29, [R1+0x4d0] ;  /* 0x0004d000011d7983 */ /* 0x000f280000300800 */
[----:B------:R-:W3:Y:S04]  /*984c0*/  LDL.LU R44, [R1+0x4c0] ;  /* 0x0004c000012c7983 */ /* 0x000ee80000300800 */
[----:B------:R-:W3:Y:S01]  /*984d0*/  LDL.LU R23, [R1+0x4b0] ;  /* 0x0004b00001177983 */ /* 0x000ee20000300800 */
[----:B------:R-:W-:-:S02]  /*984e0*/  ISETP.LT.AND P6, PT, R40, c[0x0][0x178], !P2 ;  /* 0x00005e0028007a0c */ /* 0x000fc400057c1270 */
[----:B------:R-:W-:Y:S02]  /*984f0*/  ISETP.LT.AND P5, PT, R47, c[0x0][0x178], !P2 ;  /* 0x00005e002f007a0c */ /* 0x000fe400057a1270 */
[----:B------:R-:W-:Y:S01]  /*98500*/  ISETP.LT.AND P1, PT, R46, c[0x0][0x178], !P2 ;  /* 0x00005e002e007a0c */ /* 0x000fe20005721270 */
[----:B------:R-:W-:Y:S01]  /*98510*/  IMAD.WIDE R4, R8, 0x2, R50 ;  /* 0x0000000208047825 */ /* 0x000fe200078e0232 */
[----:B------:R-:W-:-:S03]  /*98520*/  ISETP.LT.AND P2, PT, R45, c[0x0][0x178], !P2 ;  /* 0x00005e002d007a0c */ /* 0x000fc60005741270 */
[----:B------:R-:W-:-:S04]  /*98530*/  IMAD.WIDE R6, R8, 0x2, R48 ;  /* 0x0000000208067825 */ /* 0x000fc800078e0230 */
[----:B------:R0:W-:Y:S01]  /*98540*/  @P6 STG.E.U16 [R4.64], R58 ;  /* 0x0000003a04006986 */ /* 0x0001e2000c101504 */
[----:B------:R-:W-:Y:S02]  /*98550*/  ISETP.LT.AND P6, PT, R35, c[0x0][0x178], !P3 ;  /* 0x00005e0023007a0c */ /* 0x000fe40005fc1270 */
[----:B------:R-:W-:Y:S01]  /*98560*/  IADD3 R14, R8, c[0x0][0x198], RZ ;  /* 0x00006600080e7a10 */ /* 0x000fe20007ffe0ff */
[----:B------:R1:W-:Y:S01]  /*98570*/  @P5 STG.E.U16 [R6.64], R60 ;  /* 0x0000003c06005986 */ /* 0x0003e2000c101504 */
[----:B------:R-:W-:Y:S01]  /*98580*/  ISETP.LT.AND P5, PT, R42, c[0x0][0x178], !P3 ;  /* 0x00005e002a007a0c */ /* 0x000fe20005fa1270 */
[----:B0-----:R-:W-:-:S05]  /*98590*/  IMAD.WIDE R4, R8, 0x2, R26 ;  /* 0x0000000208047825 */ /* 0x001fca00078e021a */
[----:B------:R0:W-:Y:S01]  /*985a0*/  @P1 STG.E.U16 [R4.64], R61 ;  /* 0x0000003d04001986 */ /* 0x0001e2000c101504 */
[----:B------:R-:W-:Y:S01]  /*985b0*/  ISETP.LT.AND P1, PT, R37, c[0x0][0x178], !P3 ;  /* 0x00005e0025007a0c */ /* 0x000fe20005f21270 */
[----:B-1----:R-:W-:Y:S01]  /*985c0*/  IMAD.WIDE R6, R8, 0x2, R24 ;  /* 0x0000000208067825 */ /* 0x002fe200078e0218 */
[----:B------:R-:W-:Y:S02]  /*985d0*/  PRMT R12, R19, 0x7632, R12 ;  /* 0x00007632130c7816 */ /* 0x000fe4000000000c */
[----:B------:R-:W3:Y:S01]  /*985e0*/  LDL.LU R19, [R1+0x4a0] ;  /* 0x0004a00001137983 */ /* 0x000ee20000300800 */
[----:B0-----:R-:W-:-:S03]  /*985f0*/  IMAD.WIDE R4, R14, 0x2, R56 ;  /* 0x000000020e047825 */ /* 0x001fc600078e0238 */
[----:B------:R0:W-:Y:S04]  /*98600*/  @P2 STG.E.U16 [R6.64], R39 ;  /* 0x0000002706002986 */ /* 0x0001e8000c101504 */
[----:B------:R1:W-:Y:S01]  /*98610*/  @P6 STG.E.U16 [R4.64], R0 ;  /* 0x0000000004006986 */ /* 0x0003e2000c101504 */
[----:B------:R-:W-:Y:S02]  /*98620*/  PRMT R10, R58, 0x7632, R10 ;  /* 0x000076323a0a7816 */ /* 0x000fe4000000000a */
[----:B------:R-:W-:Y:S01]  /*98630*/  PRMT R13, R60, 0x7632, R13 ;  /* 0x000076323c0d7816 */ /* 0x000fe2000000000d */
[----:B------:R-:W3:Y:S01]  /*98640*/  LDL.LU R58, [R1+0x490] ;  /* 0x00049000013a7983 */ /* 0x000ee20000300800 */
[----:B0-----:R-:W-:-:S03]  /*98650*/  IMAD.WIDE R6, R14, 0x2, R54 ;  /* 0x000000020e067825 */ /* 0x001fc600078e0236 */
[----:B------:R-:W3:Y:S01]  /*98660*/  LDL.LU R60, [R1+0x480] ;  /* 0x00048000013c7983 */ /* 0x000ee20000300800 */
[----:B-1----:R-:W-:-:S03]  /*98670*/  IMAD.WIDE R4, R14, 0x2, R2 ;  /* 0x000000020e047825 */ /* 0x002fc600078e0202 */
[----:B------:R0:W-:Y:S04]  /*98680*/  @P5 STG.E.U16 [R6.64], R9 ;  /* 0x0000000906005986 */ /* 0x0001e8000c101504 */
[----:B------:R-:W-:Y:S01]  /*98690*/  @P1 STG.E.U16 [R4.64], R12 ;  /* 0x0000000c04001986 */ /* 0x000fe2000c101504 */
[----:B------:R-:W-:Y:S02]  /*986a0*/  ISETP.LT.AND P2, PT, R41, c[0x0][0x178], !P3 ;  /* 0x00005e0029007a0c */ /* 0x000fe40005f41270 */
[----:B------:R-:W-:Y:S02]  /*986b0*/  ISETP.LT.AND P6, PT, R40, c[0x0][0x178], !P3 ;  /* 0x00005e0028007a0c */ /* 0x000fe40005fc1270 */
[----:B------:R-:W-:Y:S01]  /*986c0*/  ISETP.LT.AND P5, PT, R47, c[0x0][0x178], !P3 ;  /* 0x00005e002f007a0c */ /* 0x000fe20005fa1270 */
[----:B0-----:R-:W-:Y:S01]  /*986d0*/  IMAD.WIDE R8, R14, 0x2, R52 ;  /* 0x000000020e087825 */ /* 0x001fe200078e0234 */
[----:B------:R-:W-:-:S02]  /*986e0*/  ISETP.GE.AND P0, PT, R17, c[0x0][0x17c], PT ;  /* 0x00005f0011007a0c */ /* 0x000fc40003f06270 */
[----:B------:R-:W-:Y:S01]  /*986f0*/  ISETP.GE.AND P4, PT, R16, c[0x0][0x17c], PT ;  /* 0x00005f0010007a0c */ /* 0x000fe20003f86270 */
[----:B------:R-:W-:Y:S01]  /*98700*/  IMAD.WIDE R16, R14, 0x2, R50 ;  /* 0x000000020e107825 */ /* 0x000fe200078e0232 */
[----:B------:R-:W-:-:S03]  /*98710*/  ISETP.LT.AND P1, PT, R46, c[0x0][0x178], !P3 ;  /* 0x00005e002e007a0c */ /* 0x000fc60005f21270 */
[----:B------:R0:W-:Y:S01]  /*98720*/  @P2 STG.E.U16 [R8.64], R11 ;  /* 0x0000000b08002986 */ /* 0x0001e2000c101504 */
[----:B------:R-:W-:Y:S02]  /*98730*/  ISETP.LT.AND P3, PT, R45, c[0x0][0x178], !P3 ;  /* 0x00005e002d007a0c */ /* 0x000fe40005f61270 */
[----:B------:R-:W-:Y:S01]  /*98740*/  ISETP.LT.AND P2, PT, R35, c[0x0][0x178], !P0 ;  /* 0x00005e0023007a0c */ /* 0x000fe20004741270 */
[----:B------:R1:W-:Y:S01]  /*98750*/  @P6 STG.E.U16 [R16.64], R10 ;  /* 0x0000000a10006986 */ /* 0x0003e2000c101504 */
[----:B------:R-:W-:Y:S01]  /*98760*/  ISETP.LT.AND P6, PT, R42, c[0x0][0x178], !P0 ;  /* 0x00005e002a007a0c */ /* 0x000fe200047c1270 */
[----:B0-----:R-:W-:Y:S01]  /*98770*/  IMAD.WIDE R8, R14, 0x2, R48 ;  /* 0x000000020e087825 */ /* 0x001fe200078e0230 */
[----:B------:R-:W-:-:S04]  /*98780*/  PRMT R15, R61, 0x7632, R15 ;  /* 0x000076323d0f7816 */ /* 0x000fc8000000000f */
[----:B------:R0:W-:Y:S01]  /*98790*/  @P5 STG.E.U16 [R8.64], R13 ;  /* 0x0000000d08005986 */ /* 0x0001e2000c101504 */
[----:B------:R-:W-:Y:S01]  /*987a0*/  ISETP.LT.AND P5, PT, R37, c[0x0][0x178], !P0 ;  /* 0x00005e0025007a0c */ /* 0x000fe200047a1270 */
[C---:B-1----:R-:W-:Y:S01]  /*987b0*/  IMAD.WIDE R10, R14.reuse, 0x2, R26 ;  /* 0x000000020e0a7825 */ /* 0x042fe200078e021a */
[C---:B------:R-:W-:Y:S02]  /*987c0*/  IADD3 R16, R14.reuse, c[0x0][0x198], RZ ;  /* 0x000066000e107a10 */ /* 0x040fe40007ffe0ff */
[----:B------:R-:W-:Y:S02]  /*987d0*/  PRMT R0, R39, 0x7632, R0 ;  /* 0x0000763227007816 */ /* 0x000fe40000000000 */
[----:B------:R1:W-:Y:S01]  /*987e0*/  @P1 STG.E.U16 [R10.64], R15 ;  /* 0x0000000f0a001986 */ /* 0x0003e2000c101504 */
[----:B0-----:R-:W-:-:S04]  /*987f0*/  IMAD.WIDE R8, R14, 0x2, R24 ;  /* 0x000000020e087825 */ /* 0x001fc800078e0218 */
[C---:B------:R-:W-:Y:S01]  /*98800*/  IMAD.WIDE R12, R16.reuse, 0x2, R56 ;  /* 0x00000002100c7825 */ /* 0x040fe200078e0238 */
[----:B------:R0:W-:Y:S03]  /*98810*/  @P3 STG.E.U16 [R8.64], R0 ;  /* 0x0000000008003986 */ /* 0x0001e6000c101504 */
[----:B-1----:R-:W-:-:S04]  /*98820*/  IMAD.WIDE R10, R16, 0x2, R54 ;  /* 0x00000002100a7825 */ /* 0x002fc800078e0236 */
[----:B0-----:R-:W-:Y:S01]  /*98830*/  IMAD.WIDE R8, R16, 0x2, R2 ;  /* 0x0000000210087825 */ /* 0x001fe200078e0202 */
[----:B--2---:R0:W1:Y:S04]  /*98840*/  LDS.128 R4, [R59] ;  /* 0x000000003b047984 */ /* 0x0040680000000c00 */
[----:B0-----:R-:W2:Y:S04]  /*98850*/  LDL.LU R59, [R1+0x440] ;  /* 0x00044000013b7983 */ /* 0x001ea80000300800 */
[----:B----4-:R-:W-:Y:S04]  /*98860*/  @P2 STG.E.U16 [R12.64], R29 ;  /* 0x0000001d0c002986 */ /* 0x010fe8000c101504 */
[----:B---3--:R0:W-:Y:S04]  /*98870*/  @P6 STG.E.U16 [R10.64], R44 ;  /* 0x0000002c0a006986 */ /* 0x0081e8000c101504 */
[----:B------:R3:W-:Y:S01]  /*98880*/  @P5 STG.E.U16 [R8.64], R23 ;  /* 0x0000001708005986 */ /* 0x0007e2000c101504 */
[----:B------:R-:W-:-:S03]  /*98890*/  ISETP.GE.AND P5, PT, R30, c[0x0][0x17c], PT ;  /* 0x00005f001e007a0c */ /* 0x000fc60003fa6270 */
[----:B------:R-:W4:Y:S04]  /*988a0*/  LDL.LU R61, [R1+0x890] ;  /* 0x00089000013d7983 */ /* 0x000f280000300800 */
[----:B------:R-:W4:Y:S01]  /*988b0*/  LDL.LU R30, [R1+0x5c0] ;  /* 0x0005c000011e7983 */ /* 0x000f220000300800 */
[----:B------:R-:W-:Y:S02]  /*988c0*/  ISETP.LT.AND P1, PT, R41, c[0x0][0x178], !P0 ;  /* 0x00005e0029007a0c */ /* 0x000fe40004721270 */
[----:B------:R-:W-:Y:S02]  /*988d0*/  ISETP.LT.AND P2, PT, R40, c[0x0][0x178], !P0 ;  /* 0x00005e0028007a0c */ /* 0x000fe40004741270 */
[----:B------:R-:W-:Y:S02]  /*988e0*/  ISETP.LT.AND P6, PT, R47, c[0x0][0x178], !P0 ;  /* 0x00005e002f007a0c */ /* 0x000fe400047c1270 */
[----:B------:R-:W-:Y:S01]  /*988f0*/  ISETP.LT.AND P3, PT, R46, c[0x0][0x178], !P0 ;  /* 0x00005e002e007a0c */ /* 0x000fe20004761270 */
[C---:B0-----:R-:W-:Y:S01]  /*98900*/  IMAD.WIDE R10, R16.reuse, 0x2, R52 ;  /* 0x00000002100a7825 */ /* 0x041fe200078e0234 */
[----:B------:R-:W-:Y:S01]  /*98910*/  ISETP.LT.AND P0, PT, R45, c[0x0][0x178], !P0 ;  /* 0x00005e002d007a0c */ /* 0x000fe20004701270 */
[----:B------:R-:W4:Y:S02]  /*98920*/  LDL.LU R36, [R1+0x3250] ;  /* 0x0032500001247983 */ /* 0x000f240000300800 */
[C---:B------:R-:W-:Y:S01]  /*98930*/  IMAD.WIDE R12, R16.reuse, 0x2, R50 ;  /* 0x00000002100c7825 */ /* 0x040fe200078e0232 */
[C---:B------:R-:W-:Y:S01]  /*98940*/  IADD3 R0, R16.reuse, c[0x0][0x198], RZ ;  /* 0x0000660010007a10 */ /* 0x040fe20007ffe0ff */
[----:B------:R-:W4:Y:S02]  /*98950*/  LDL.LU R31, [R1+0x324c] ;  /* 0x00324c00011f7983 */ /* 0x000f240000300800 */
[----:B---3--:R-:W-:-:S02]  /*98960*/  IMAD.WIDE R8, R16, 0x2, R48 ;  /* 0x0000000210087825 */ /* 0x008fc400078e0230 */
[----:B------:R0:W-:Y:S02]  /*98970*/  @P1 STG.E.U16 [R10.64], R19 ;  /* 0x000000130a001986 */ /* 0x0001e4000c101504 */
[C---:B0-----:R-:W-:Y:S02]  /*98980*/  IMAD.WIDE R10, R16.reuse, 0x2, R26 ;  /* 0x00000002100a7825 */ /* 0x041fe400078e021a */
[----:B------:R0:W-:Y:S04]  /*98990*/  @P2 STG.E.U16 [R12.64], R58 ;  /* 0x0000003a0c002986 */ /* 0x0001e8000c101504 */
[----:B------:R3:W-:Y:S01]  /*989a0*/  @P6 STG.E.U16 [R8.64], R60 ;  /* 0x0000003c08006986 */ /* 0x0007e2000c101504 */
[----:B------:R-:W-:Y:S01]  /*989b0*/  PRMT R17, R23, 0x7632, R17 ;  /* 0x0000763217117816 */ /* 0x000fe20000000011 */
[----:B0-----:R-:W-:Y:S01]  /*989c0*/  IMAD.WIDE R12, R16, 0x2, R24 ;  /* 0x00000002100c7825 */ /* 0x001fe200078e0218 */
[----:B------:R-:W-:-:S02]  /*989d0*/  PRMT R16, R44, 0x7632, R16 ;  /* 0x000076322c107816 */ /* 0x000fc40000000010 */
[----:B------:R-:W-:Y:S02]  /*989e0*/  ISETP.LT.AND P1, PT, R35, c[0x0][0x178], !P4 ;  /* 0x00005e0023007a0c */ /* 0x000fe40006721270 */
[----:B------:R-:W-:Y:S01]  /*989f0*/  PRMT R20, R60, 0x7632, R20 ;  /* 0x000076323c147816 */ /* 0x000fe20000000014 */
[C---:B---3--:R-:W-:Y:S01]  /*98a00*/  IMAD.WIDE R8, R0.reuse, 0x2, R56 ;  /* 0x0000000200087825 */ /* 0x048fe200078e0238 */
[----:B------:R-:W-:Y:S02]  /*98a10*/  ISETP.LT.AND P2, PT, R37, c[0x0][0x178], !P4 ;  /* 0x00005e0025007a0c */ /* 0x000fe40006741270 */
[----:B------:R-:W-:Y:S01]  /*98a20*/  PRMT R18, R19, 0x7632, R18 ;  /* 0x0000763213127816 */ /* 0x000fe20000000012 */
[----:B------:R-:W-:Y:S01]  /*98a30*/  IMAD.WIDE R14, R0, 0x2, R50 ;  /* 0x00000002000e7825 */ /* 0x000fe200078e0232 */
[----:B------:R-:W-:Y:S01]  /*98a40*/  ISETP.LT.AND P6, PT, R35, c[0x0][0x178], !P5 ;  /* 0x00005e0023007a0c */ /* 0x000fe20006fc1270 */
[----:B--2---:R0:W-:Y:S04]  /*98a50*/  @P3 STG.E.U16 [R10.64], R59 ;  /* 0x0000003b0a003986 */ /* 0x0041e8000c101504 */
[----:B-1----:R1:W-:Y:S01]  /*98a60*/  @P0 STG.E.U16 [R12.64], R4 ;  /* 0x000000040c000986 */ /* 0x0023e2000c101504 */
[----:B0-----:R-:W-:-:S03]  /*98a70*/  PRMT R10, R29, 0x7632, R10 ;  /* 0x000076321d0a7816 */ /* 0x001fc6000000000a */
[----:B------:R-:W2:Y:S04]  /*98a80*/  LDL.LU R29, [R1+0x590] ;  /* 0x00059000011d7983 */ /* 0x000ea80000300800 */
[----:B------:R-:W3:Y:S01]  /*98a90*/  LDL.LU R44, [R1+0x580] ;  /* 0x00058000012c7983 */ /* 0x000ee20000300800 */
[----:B-1----:R-:W-:-:S03]  /*98aa0*/  PRMT R4, R58, 0x7632, R4 ;  /* 0x000076323a047816 */ /* 0x002fc60000000004 */
[----:B------:R-:W3:Y:S04]  /*98ab0*/  LDL.LU R23, [R1+0x520] ;  /* 0x0005200001177983 */ /* 0x000ee80000300800 */
[----:B------:R-:W3:Y:S04]  /*98ac0*/  LDL.LU R58, [R1+0x500] ;  /* 0x00050000013a7983 */ /* 0x000ee80000300800 */
[----:B------:R-:W3:Y:S01]  /*98ad0*/  LDL.LU R60, [R1+0x470] ;  /* 0x00047000013c7983 */ /* 0x000ee20000300800 */
[----:B------:R-:W-:Y:S02]  /*98ae0*/  ISETP.LT.AND P0, PT, R42, c[0x0][0x178], !P4 ;  /* 0x00005e002a007a0c */ /* 0x000fe40006701270 */
[----:B------:R-:W-:Y:S01]  /*98af0*/  PRMT R21, R59, 0x7632, R21 ;  /* 0x000076323b157816 */ /* 0x000fe20000000015 */
[----:B------:R0:W-:Y:S01]  /*98b00*/  @P1 STG.E.U16 [R8.64], R10 ;  /* 0x0000000a08001986 */ /* 0x0001e2000c101504 */
[----:B------:R-:W-:-:S03]  /*98b10*/  ISETP.LT.AND P3, PT, R41, c[0x0][0x178], !P4 ;  /* 0x00005e0029007a0c */ /* 0x000fc60006761270 */
[----:B------:R-:W3:Y:S01]  /*98b20*/  LDL.LU R59, [R1+0x430] ;  /* 0x00043000013b7983 */ /* 0x000ee20000300800 */
[----:B------:R-:W-:Y:S01]  /*98b30*/  ISETP.LT.AND P1, PT, R40, c[0x0][0x178], !P4 ;  /* 0x00005e0028007a0c */ /* 0x000fe20006721270 */
[----:B------:R-:W-:-:S04]  /*98b40*/  IMAD.WIDE R12, R0, 0x2, R52 ;  /* 0x00000002000c7825 */ /* 0x000fc800078e0234 */
[----:B0-----:R-:W-:-:S04]  /*98b50*/  IMAD.WIDE R8, R0, 0x2, R54 ;  /* 0x0000000200087825 */ /* 0x001fc800078e0236 */
[----:B------:R-:W-:Y:S01]  /*98b60*/  IMAD.WIDE R10, R0, 0x2, R2 ;  /* 0x00000002000a7825 */ /* 0x000fe200078e0202 */
[----:B------:R-:W-:Y:S04]  /*98b70*/  @P0 STG.E.U16 [R8.64], R16 ;  /* 0x0000001008000986 */ /* 0x000fe8000c101504 */
[----:B------:R0:W-:Y:S04]  /*98b80*/  @P2 STG.E.U16 [R10.64], R17 ;  /* 0x000000110a002986 */ /* 0x0001e8000c101504 */
[----:B------:R1:W-:Y:S01]  /*98b90*/  @P3 STG.E.U16 [R12.64], R18 ;  /* 0x000000120c003986 */ /* 0x0003e2000c101504 */
[----:B------:R-:W-:-:S03]  /*98ba0*/  ISETP.LT.AND P3, PT, R46, c[0x0][0x178], !P4 ;  /* 0x00005e002e007a0c */ /* 0x000fc60006761270 */
[----:B------:R1:W-:Y:S01]  /*98bb0*/  @P1 STG.E.U16 [R14.64], R4 ;  /* 0x000000040e001986 */ /* 0x0003e2000c101504 */
[----:B------:R-:W-:Y:S02]  /*98bc0*/  ISETP.LT.AND P1, PT, R47, c[0x0][0x178], !P4 ;  /* 0x00005e002f007a0c */ /* 0x000fe40006721270 */
[----:B------:R-:W-:Y:S02]  /*98bd0*/  ISETP.LT.AND P4, PT, R45, c[0x0][0x178], !P4 ;  /* 0x00005e002d007a0c */ /* 0x000fe40006781270 */
[----:B------:R-:W-:Y:S01]  /*98be0*/  PRMT R22, R4, 0x7632, R22 ;  /* 0x0000763204167816 */ /* 0x000fe20000000016 */
[C---:B0-----:R-:W-:Y:S01]  /*98bf0*/  IMAD.WIDE R16, R0.reuse, 0x2, R24 ;  /* 0x0000000200107825 */ /* 0x041fe200078e0218 */
[----:B----4-:R-:W0:Y:S03]  /*98c00*/  LDS.128 R8, [R61] ;  /* 0x000000003d087984 */ /* 0x010e260000000c00 */
[C---:B-1----:R-:W-:Y:S01]  /*98c10*/  IMAD.WIDE R12, R0.reuse, 0x2, R48 ;  /* 0x00000002000c7825 */ /* 0x042fe200078e0230 */
[----:B------:R-:W-:-:S03]  /*98c20*/  IADD3 R4, R0, c[0x0][0x198], RZ ;  /* 0x0000660000047a10 */ /* 0x000fc60007ffe0ff */
[----:B------:R-:W-:Y:S01]  /*98c30*/  IMAD.WIDE R14, R0, 0x2, R26 ;  /* 0x00000002000e7825 */ /* 0x000fe200078e021a */
[----:B------:R-:W-:Y:S03]  /*98c40*/  @P1 STG.E.U16 [R12.64], R20 ;  /* 0x000000140c001986 */ /* 0x000fe6000c101504 */
[----:B------:R-:W-:Y:S01]  /*98c50*/  IMAD.WIDE R18, R4, 0x2, R56 ;  /* 0x0000000204127825 */ /* 0x000fe200078e0238 */
[----:B------:R-:W-:Y:S04]  /*98c60*/  @P3 STG.E.U16 [R14.64], R21 ;  /* 0x000000150e003986 */ /* 0x000fe8000c101504 */
[----:B------:R-:W-:Y:S04]  /*98c70*/  @P4 STG.E.U16 [R16.64], R22 ;  /* 0x0000001610004986 */ /* 0x000fe8000c101504 */
[----:B------:R1:W-:Y:S04]  /*98c80*/  @P6 STG.E.U16 [R18.64], R30 ;  /* 0x0000001e12006986 */ /* 0x0003e8000c101504 */
[----:B-1----:R-:W4:Y:S04]  /*98c90*/  LDL.LU R18, [R1+0x3254] ;  /* 0x0032540001127983 */ /* 0x002f280000300800 */
[----:B------:R-:W4:Y:S01]  /*98ca0*/  LDL.LU R61, [R1+0x894] ;  /* 0x00089400013d7983 */ /* 0x000f220000300800 */
[----:B------:R-:W-:-:S02]  /*98cb0*/  ISETP.LT.AND P0, PT, R42, c[0x0][0x178], !P5 ;  /* 0x00005e002a007a0c */ /* 0x000fc40006f01270 */
[----:B------:R-:W-:Y:S02]  /*98cc0*/  ISETP.LT.AND P2, PT, R37, c[0x0][0x178], !P5 ;  /* 0x00005e0025007a0c */ /* 0x000fe40006f41270 */
[----:B------:R-:W-:Y:S01]  /*98cd0*/  ISETP.LT.AND P6, PT, R41, c[0x0][0x178], !P5 ;  /* 0x00005e0029007a0c */ /* 0x000fe20006fc1270 */
[----:B------:R-:W-:Y:S01]  /*98ce0*/  IMAD.WIDE R12, R4, 0x2, R54 ;  /* 0x00000002040c7825 */ /* 0x000fe200078e0236 */
[----:B------:R-:W-:-:S03]  /*98cf0*/  ISETP.LT.AND P4, PT, R40, c[0x0][0x178], !P5 ;  /* 0x00005e0028007a0c */ /* 0x000fc60006f81270 */
[----:B------:R-:W-:Y:S01]  /*98d00*/  IMAD.WIDE R14, R4, 0x2, R2 ;  /* 0x00000002040e7825 */ /* 0x000fe200078e0202 */
[----:B------:R-:W-:Y:S02]  /*98d10*/  ISETP.LT.AND P3, PT, R47, c[0x0][0x178], !P5 ;  /* 0x00005e002f007a0c */ /* 0x000fe40006f61270 */
[----:B------:R-:W-:Y:S01]  /*98d20*/  ISETP.GE.AND P1, PT, R36, c[0x0][0x17c], PT ;  /* 0x00005f0024007a0c */ /* 0x000fe20003f26270 */
[C---:B------:R-:W-:Y:S01]  /*98d30*/  IMAD.WIDE R16, R4.reuse, 0x2, R48 ;  /* 0x0000000204107825 */ /* 0x040fe200078e0230 */
[----:B------:R-:W-:Y:S01]  /*98d40*/  IADD3 R0, R4, c[0x0][0x198], RZ ;  /* 0x0000660004007a10 */ /* 0x000fe20007ffe0ff */
[----:B--2---:R1:W-:Y:S04]  /*98d50*/  @P0 STG.E.U16 [R12.64], R29 ;  /* 0x0000001d0c000986 */ /* 0x0043e8000c101504 */
[----:B---3--:R2:W-:Y:S01]  /*98d60*/  @P2 STG.E.U16 [R14.64], R44 ;  /* 0x0000002c0e002986 */ /* 0x0085e2000c101504 */
[----:B------:R-:W-:-:S02]  /*98d70*/  ISETP.LT.AND P2, PT, R46, c[0x0][0x178], !P5 ;  /* 0x00005e002e007a0c */ /* 0x000fc40006f41270 */
[----:B------:R-:W-:Y:S01]  /*98d80*/  ISETP.LT.AND P5, PT, R45, c[0x0][0x178], !P5 ;  /* 0x00005e002d007a0c */ /* 0x000fe20006fa1270 */
[----:B-1----:R-:W-:-:S04]  /*98d90*/  IMAD.WIDE R12, R4, 0x2, R52 ;  /* 0x00000002040c7825 */ /* 0x002fc800078e0234 */
[----:B--2---:R-:W-:Y:S01]  /*98da0*/  IMAD.WIDE R14, R4, 0x2, R50 ;  /* 0x00000002040e7825 */ /* 0x004fe200078e0232 */
[----:B------:R1:W-:Y:S04]  /*98db0*/  @P6 STG.E.U16 [R12.64], R23 ;  /* 0x000000170c006986 */ /* 0x0003e8000c101504 */
[----:B------:R2:W-:Y:S01]  /*98dc0*/  @P4 STG.E.U16 [R14.64], R58 ;  /* 0x0000003a0e004986 */ /* 0x0005e2000c101504 */
[----:B------:R-:W-:Y:S02]  /*98dd0*/  ISETP.LT.AND P4, PT, R35, c[0x0][0x178], !P1 ;  /* 0x00005e0023007a0c */ /* 0x000fe40004f81270 */
[----:B------:R-:W-:Y:S01]  /*98de0*/  ISETP.LT.AND P6, PT, R42, c[0x0][0x178], !P1 ;  /* 0x00005e002a007a0c */ /* 0x000fe20004fc1270 */
[----:B------:R3:W-:Y:S01]  /*98df0*/  @P3 STG.E.U16 [R16.64], R60 ;  /* 0x0000003c10003986 */ /* 0x0007e2000c101504 */
[----:B------:R-:W-:Y:S01]  /*98e00*/  ISETP.LT.AND P3, PT, R37, c[0x0][0x178], !P1 ;  /* 0x00005e0025007a0c */ /* 0x000fe20004f61270 */
[----:B-1----:R-:W-:-:S04]  /*98e10*/  IMAD.WIDE R12, R4, 0x2, R26 ;  /* 0x00000002040c7825 */ /* 0x002fc800078e021a */
[----:B--2---:R-:W-:-:S04]  /*98e20*/  IMAD.WIDE R14, R0, 0x2, R56 ;  /* 0x00000002000e7825 */ /* 0x004fc800078e0238 */
[----:B---3--:R-:W-:Y:S01]  /*98e30*/  IMAD.WIDE R16, R4, 0x2, R24 ;  /* 0x0000000204107825 */ /* 0x008fe200078e0218 */
[----:B------:R-:W-:Y:S01]  /*98e40*/  PRMT R4, R30, 0x7632, R4 ;  /* 0x000076321e047816 */ /* 0x000fe20000000004 */
[----:B------:R1:W-:Y:S04]  /*98e50*/  @P2 STG.E.U16 [R12.64], R59 ;  /* 0x0000003b0c002986 */ /* 0x0003e8000c101504 */
[----:B0-----:R0:W-:Y:S04]  /*98e60*/  @P5 STG.E.U16 [R16.64], R8 ;  /* 0x0000000810005986 */ /* 0x0011e8000c101504 */
[----:B------:R-:W2:Y:S01]  /*98e70*/  LDL.LU R30, [R1+0x5f0] ;  /* 0x0005f000011e7983 */ /* 0x000ea20000300800 */
[----:B-1----:R-:W-:-:S03]  /*98e80*/  IMAD.WIDE R12, R0, 0x2, R54 ;  /* 0x00000002000c7825 */ /* 0x002fc600078e0236 */
[----:B------:R1:W-:Y:S01]  /*98e90*/  @P4 STG.E.U16 [R14.64], R4 ;  /* 0x000000040e004986 */ /* 0x0003e2000c101504 */
[----:B0-----:R-:W-:-:S03]  /*98ea0*/  PRMT R8, R29, 0x7632, R8 ;  /* 0x000076321d087816 */ /* 0x001fc60000000008 */
[----:B------:R-:W3:Y:S01]  /*98eb0*/  LDL.LU R29, [R1+0x5d0] ;  /* 0x0005d000011d7983 */ /* 0x000ee20000300800 */
[----:B------:R-:W-:Y:S02]  /*98ec0*/  ISETP.GE.AND P0, PT, R31, c[0x0][0x17c], PT ;  /* 0x00005f001f007a0c */ /* 0x000fe40003f06270 */
[----:B-1----:R-:W-:Y:S01]  /*98ed0*/  PRMT R4, R44, 0x7632, R4 ;  /* 0x000076322c047816 */ /* 0x002fe20000000004 */
[----:B------:R-:W-:Y:S01]  /*98ee0*/  IMAD.WIDE R14, R0, 0x2, R2 ;  /* 0x00000002000e7825 */ /* 0x000fe200078e0202 */
[----:B------:R-:W-:Y:S04]  /*98ef0*/  @P6 STG.E.U16 [R12.64], R8 ;  /* 0x000000080c006986 */ /* 0x000fe8000c101504 */
[----:B------:R0:W-:Y:S04]  /*98f00*/  @P3 STG.E.U16 [R14.64], R4 ;  /* 0x000000040e003986 */ /* 0x0001e8000c101504 */
[----:B------:R-:W3:Y:S04]  /*98f10*/  LDL.LU R31, [R1+0x3258] ;  /* 0x00325800011f7983 */ /* 0x000ee80000300800 */
[----:B------:R-:W3:Y:S01]  /*98f20*/  LDL.LU R44, [R1+0x5b0] ;  /* 0x0005b000012c7983 */ /* 0x000ee20000300800 */
[----:B0-----:R-:W-:-:S02]  /*98f30*/  PRMT R14, R23, 0x7632, R14 ;  /* 0x00007632170e7816 */ /* 0x001fc4000000000e */
[----:B------:R-:W-:Y:S01]  /*98f40*/  PRMT R4, R58, 0x7632, R4 ;  /* 0x000076323a047816 */ /* 0x000fe20000000004 */
[----:B------:R-:W3:Y:S01]  /*98f50*/  LDL.LU R23, [R1+0x530] ;  /* 0x0005300001177983 */ /* 0x000ee20000300800 */
[----:B------:R-:W-:-:S03]  /*98f60*/  PRMT R8, R60, 0x7632, R8 ;  /* 0x000076323c087816 */ /* 0x000fc60000000008 */
[----:B------:R-:W3:Y:S01]  /*98f70*/  LDL.LU R58, [R1+0x4f0] ;  /* 0x0004f000013a7983 */ /* 0x000ee20000300800 */
[----:B------:R-:W-:-:S03]  /*98f80*/  PRMT R22, R59, 0x7632, R22 ;  /* 0x000076323b167816 */ /* 0x000fc60000000016 */
[----:B------:R-:W3:Y:S01]  /*98f90*/  LDL.LU R60, [R1+0x460] ;  /* 0x00046000013c7983 */ /* 0x000ee20000300800 */
[----:B------:R-:W-:-:S03]  /*98fa0*/  ISETP.LT.AND P4, PT, R41, c[0x0][0x178], !P1 ;  /* 0x00005e0029007a0c */ /* 0x000fc60004f81270 */
[----:B------:R-:W3:Y:S01]  /*98fb0*/  LDL.LU R59, [R1+0x3e0] ;  /* 0x0003e000013b7983 */ /* 0x000ee20000300800 */
[----:B------:R-:W-:-:S09]  /*98fc0*/  IMAD.WIDE R12, R0, 0x2, R52 ;  /* 0x00000002000c7825 */ /* 0x000fd200078e0234 */
[----:B------:R-:W-:Y:S04]  /*98fd0*/  @P4 STG.E.U16 [R12.64], R14 ;  /* 0x0000000e0c004986 */ /* 0x000fe8000c101504 */
[----:B----4-:R0:W1:Y:S04]  /*98fe0*/  LDS.128 R12, [R61] ;  /* 0x000000003d0c7984 */ /* 0x0100680000000c00 */
[----:B0-----:R-:W4:Y:S01]  /*98ff0*/  LDL.LU R61, [R1+0x898] ;  /* 0x00089800013d7983 */ /* 0x001f220000300800 */
[----:B------:R-:W-:Y:S02]  /*99000*/  ISETP.LT.AND P6, PT, R40, c[0x0][0x178], !P1 ;  /* 0x00005e0028007a0c */ /* 0x000fe40004fc1270 */
[----:B------:R-:W-:Y:S01]  /*99010*/  ISETP.LT.AND P5, PT, R47, c[0x0][0x178], !P1 ;  /* 0x00005e002f007a0c */ /* 0x000fe20004fa1270 */
[----:B------:R-:W-:Y:S01]  /*99020*/  IMAD.WIDE R16, R0, 0x2, R50 ;  /* 0x0000000200107825 */ /* 0x000fe200078e0232 */
[----:B------:R-:W-:Y:S01]  /*99030*/  ISETP.LT.AND P3, PT, R46, c[0x0][0x178], !P1 ;  /* 0x00005e002e007a0c */ /* 0x000fe20004f61270 */
[----:B------:R-:W4:Y:S01]  /*99040*/  LDL.LU R36, [R1+0x325c] ;  /* 0x00325c0001247983 */ /* 0x000f220000300800 */
[----:B------:R-:W-:-:S02]  /*99050*/  ISETP.LT.AND P1, PT, R45, c[0x0][0x178], !P1 ;  /* 0x00005e002d007a0c */ /* 0x000fc40004f21270 */
[----:B------:R-:W-:Y:S01]  /*99060*/  ISETP.GE.AND P2, PT, R18, c[0x0][0x17c], PT ;  /* 0x00005f0012007a0c */ /* 0x000fe20003f46270 */
[----:B------:R-:W-:Y:S01]  /*99070*/  IMAD.WIDE R18, R0, 0x2, R48 ;  /* 0x0000000200127825 */ /* 0x000fe200078e0230 */
[----:B------:R-:W-:-:S03]  /*99080*/  ISETP.LT.AND P4, PT, R42, c[0x0][0x178], !P0 ;  /* 0x00005e002a007a0c */ /* 0x000fc60004781270 */
[----:B------:R0:W-:Y:S01]  /*99090*/  @P6 STG.E.U16 [R16.64], R4 ;  /* 0x0000000410006986 */ /* 0x0001e2000c101504 */
[----:B------:R-:W-:Y:S01]  /*990a0*/  ISETP.LT.AND P6, PT, R35, c[0x0][0x178], !P0 ;  /* 0x00005e0023007a0c */ /* 0x000fe200047c1270 */
[C---:B------:R-:W-:Y:S02]  /*990b0*/  IMAD.WIDE R20, R0.reuse, 0x2, R26 ;  /* 0x0000000200147825 */ /* 0x040fe400078e021a */
[----:B------:R1:W-:Y:S01]  /*990c0*/  @P5 STG.E.U16 [R18.64], R8 ;  /* 0x0000000812005986 */ /* 0x0003e2000c101504 */
[----:B------:R-:W-:Y:S02]  /*990d0*/  ISETP.LT.AND P5, PT, R37, c[0x0][0x178], !P0 ;  /* 0x00005e0025007a0c */ /* 0x000fe400047a1270 */
[C---:B0-----:R-:W-:Y:S01]  /*990e0*/  IADD3 R4, R0.reuse, c[0x0][0x198], RZ ;  /* 0x0000660000047a10 */ /* 0x041fe20007ffe0ff */
[----:B------:R-:W-:Y:S01]  /*990f0*/  IMAD.WIDE R16, R0, 0x2, R24 ;  /* 0x0000000200107825 */ /* 0x000fe200078e0218 */
[----:B-1----:R-:W-:-:S03]  /*99100*/  PRMT R8, R8, 0x7632, R8 ;  /* 0x0000763208087816 */ /* 0x002fc60000000008 */
[----:B------:R-:W-:Y:S01]  /*99110*/  IMAD.WIDE R18, R4, 0x2, R56 ;  /* 0x0000000204127825 */ /* 0x000fe200078e0238 */
[----:B------:R0:W-:Y:S01]  /*99120*/  @P3 STG.E.U16 [R20.64], R22 ;  /* 0x0000001614003986 */ /* 0x0001e2000c101504 */
[----:B------:R-:W-:-:S03]  /*99130*/  ISETP.LT.AND P3, PT, R41, c[0x0][0x178], !P0 ;  /* 0x00005e0029007a0c */ /* 0x000fc60004761270 */
[----:B------:R1:W-:Y:S01]  /*99140*/  @P1 STG.E.U16 [R16.64], R8 ;  /* 0x0000000810001986 */ /* 0x0003e2000c101504 */
[----:B------:R-:W-:Y:S01]  /*99150*/  ISETP.LT.AND P1, PT, R40, c[0x0][0x178], !P0 ;  /* 0x00005e0028007a0c */ /* 0x000fe20004721270 */
[----:B0-----:R-:W-:-:S04]  /*99160*/  IMAD.WIDE R20, R4, 0x2, R54 ;  /* 0x0000000204147825 */ /* 0x001fc800078e0236 */
[C---:B-1----:R-:W-:Y:S01]  /*99170*/  IMAD.WIDE R16, R4.reuse, 0x2, R2 ;  /* 0x0000000204107825 */ /* 0x042fe200078e0202 */
[----:B------:R-:W-:Y:S01]  /*99180*/  IADD3 R0, R4, c[0x0][0x198], RZ ;  /* 0x0000660004007a10 */ /* 0x000fe20007ffe0ff */
[----:B--2---:R0:W-:Y:S01]  /*99190*/  @P6 STG.E.U16 [R18.64], R30 ;  /* 0x0000001e12006986 */ /* 0x0041e2000c101504 */
[----:B------:R-:W-:-:S03]  /*991a0*/  ISETP.LT.AND P6, PT, R47, c[0x0][0x178], !P0 ;  /* 0x00005e002f007a0c */ /* 0x000fc600047c1270 */
[----:B---3--:R1:W-:Y:S01]  /*991b0*/  @P4 STG.E.U16 [R20.64], R29 ;  /* 0x0000001d14004986 */ /* 0x0083e2000c101504 */
[----:B------:R-:W-:Y:S01]  /*991c0*/  ISETP.LT.AND P4, PT, R46, c[0x0][0x178], !P0 ;  /* 0x00005e002e007a0c */ /* 0x000fe20004781270 */
[----:B0-----:R-:W-:Y:S01]  /*991d0*/  IMAD.WIDE R18, R4, 0x2, R52 ;  /* 0x0000000204127825 */ /* 0x001fe200078e0234 */
[----:B------:R-:W-:-:S03]  /*991e0*/  ISETP.LT.AND P0, PT, R45, c[0x0][0x178], !P0 ;  /* 0x00005e002d007a0c */ /* 0x000fc60004701270 */
[----:B-1----:R-:W-:Y:S01]  /*991f0*/  IMAD.WIDE R20, R4, 0x2, R50 ;  /* 0x0000000204147825 */ /* 0x002fe200078e0232 */
[----:B------:R0:W-:Y:S04]  /*99200*/  @P5 STG.E.U16 [R16.64], R44 ;  /* 0x0000002c10005986 */ /* 0x0001e8000c101504 */
[----:B------:R1:W-:Y:S01]  /*99210*/  @P3 STG.E.U16 [R18.64], R23 ;  /* 0x0000001712003986 */ /* 0x0003e2000c101504 */
[----:B------:R-:W-:-:S03]  /*99220*/  ISETP.LT.AND P3, PT, R35, c[0x0][0x178], !P2 ;  /* 0x00005e0023007a0c */ /* 0x000fc60005761270 */
[----:B------:R2:W-:Y:S01]  /*99230*/  @P1 STG.E.U16 [R20.64], R58 ;  /* 0x0000003a14001986 */ /* 0x0005e2000c101504 */
[----:B0-----:R-:W-:-:S04]  /*99240*/  IMAD.WIDE R16, R4, 0x2, R48 ;  /* 0x0000000204107825 */ /* 0x001fc800078e0230 */
[C---:B-1----:R-:W-:Y:S01]  /*99250*/  IMAD.WIDE R18, R4.reuse, 0x2, R26 ;  /* 0x0000000204127825 */ /* 0x042fe200078e021a */
[----:B------:R0:W-:Y:S03]  /*99260*/  @P6 STG.E.U16 [R16.64], R60 ;  /* 0x0000003c10006986 */ /* 0x0001e6000c101504 */
[----:B--2---:R-:W-:Y:S01]  /*99270*/  IMAD.WIDE R20, R4, 0x2, R24 ;  /* 0x0000000204147825 */ /* 0x004fe200078e0218 */
[----:B------:R1:W-:Y:S01]  /*99280*/  @P4 STG.E.U16 [R18.64], R59 ;  /* 0x0000003b12004986 */ /* 0x0003e2000c101504 */
[----:B------:R-:W-:-:S03]  /*99290*/  PRMT R4, R30, 0x7632, R4 ;  /* 0x000076321e047816 */ /* 0x000fc60000000004 */
[----:B------:R2:W-:Y:S01]  /*992a0*/  @P0 STG.E.U16 [R20.64], R12 ;  /* 0x0000000c14000986 */ /* 0x0005e2000c101504 */
[----:B------:R-:W-:Y:S02]  /*992b0*/  ISETP.LT.AND P0, PT, R42, c[0x0][0x178], !P2 ;  /* 0x00005e002a007a0c */ /* 0x000fe40005701270 */
[----:B------:R-:W-:Y:S01]  /*992c0*/  ISETP.LT.AND P1, PT, R37, c[0x0][0x178], !P2 ;  /* 0x00005e0025007a0c */ /* 0x000fe20005721270 */
[----:B0-----:R-:W-:Y:S01]  /*992d0*/  IMAD.WIDE R16, R0, 0x2, R56 ;  /* 0x0000000200107825 */ /* 0x001fe200078e0238 */
[----:B------:R-:W-:Y:S01]  /*992e0*/  ISETP.LT.AND P4, PT, R41, c[0x0][0x178], !P2 ;  /* 0x00005e0029007a0c */ /* 0x000fe20005781270 */
[----:B------:R-:W3:Y:S01]  /*992f0*/  LDL.LU R30, [R1+0x600] ;  /* 0x00060000011e7983 */ /* 0x000ee20000300800 */
[----:B------:R-:W-:-:S03]  /*99300*/  PRMT R8, R58, 0x7632, R8 ;  /* 0x000076323a087816 */ /* 0x000fc60000000008 */
[----:B------:R0:W-:Y:S01]  /*99310*/  @P3 STG.E.U16 [R16.64], R4 ;  /* 0x0000000410003986 */ /* 0x0001e2000c101504 */
[----:B------:R-:W-:Y:S01]  /*99320*/  ISETP.LT.AND P3, PT, R40, c[0x0][0x178], !P2 ;  /* 0x00005e0028007a0c */ /* 0x000fe20005761270 */
[----:B-1----:R-:W-:Y:S01]  /*99330*/  IMAD.WIDE R18, R0, 0x2, R2 ;  /* 0x0000000200127825 */ /* 0x002fe200078e0202 */
[----:B--2---:R-:W-:Y:S02]  /*99340*/  PRMT R12, R44, 0x7632, R12 ;  /* 0x000076322c0c7816 */ /* 0x004fe4000000000c */
[----:B------:R-:W2:Y:S04]  /*99350*/  LDL.LU R44, [R1+0x5e0] ;  /* 0x0005e000012c7983 */ /* 0x000ea80000300800 */
[----:B------:R-:W2:Y:S01]  /*99360*/  LDL.LU R58, [R1+0x5a0] ;  /* 0x0005a000013a7983 */ /* 0x000ea20000300800 */
[----:B0-----:R-:W-:Y:S01]  /*99370*/  PRMT R4, R29, 0x7632, R4 ;  /* 0x000076321d047816 */ /* 0x001fe20000000004 */
[----:B------:R-:W-:Y:S01]  /*99380*/  IMAD.WIDE R16, R0, 0x2, R54 ;  /* 0x0000000200107825 */ /* 0x000fe200078e0236 */
[----:B------:R-:W-:-:S02]  /*99390*/  ISETP.GE.AND P5, PT, R31, c[0x0][0x17c], PT ;  /* 0x00005f001f007a0c */ /* 0x000fc40003fa6270 */
[----:B------:R-:W-:Y:S02]  /*993a0*/  PRMT R28, R23, 0x7632, R28 ;  /* 0x00007632171c7816 */ /* 0x000fe4000000001c */
[----:B------:R0:W-:Y:S01]  /*993b0*/  @P0 STG.E.U16 [R16.64], R4 ;  /* 0x0000000410000986 */ /* 0x0001e2000c101504 */
[----:B------:R-:W-:-:S03]  /*993c0*/  IMAD.WIDE R20, R0, 0x2, R52 ;  /* 0x0000000200147825 */ /* 0x000fc600078e0234 */
[----:B------:R-:W-:Y:S01]  /*993d0*/  @P1 STG.E.U16 [R18.64], R12 ;  /* 0x0000000c12001986 */ /* 0x000fe2000c101504 */
[----:B------:R-:W-:-:S03]  /*993e0*/  IMAD.WIDE R22, R0, 0x2, R50 ;  /* 0x0000000200167825 */ /* 0x000fc600078e0232 */
[----:B----4-:R1:W4:Y:S01]  /*993f0*/  LDS.128 R16, [R61] ;  /* 0x000000003d107984 */ /* 0x0103220000000c00 */
[----:B0-----:R-:W-:-:S03]  /*99400*/  PRMT R4, R60, 0x7632, R4 ;  /* 0x000076323c047816 */ /* 0x001fc60000000004 */
[----:B------:R-:W4:Y:S04]  /*99410*/  LDL.LU R60, [R1+0x510] ;  /* 0x00051000013c7983 */ /* 0x000f280000300800 */
[----:B------:R-:W4:Y:S04]  /*99420*/  LDL.LU R31, [R1+0x3260] ;  /* 0x00326000011f7983 */ /* 0x000f280000300800 */
[----:B-1----:R-:W4:Y:S04]  /*99430*/  LDL.LU R61, [R1+0x4e0] ;  /* 0x0004e000013d7983 */ /* 0x002f280000300800 */
[----:B------:R-:W-:Y:S04]  /*99440*/  @P4 STG.E.U16 [R20.64], R28 ;  /* 0x0000001c14004986 */ /* 0x000fe8000c101504 */
[----:B------:R0:W-:Y:S02]  /*99450*/  @P3 STG.E.U16 [R22.64], R8 ;  /* 0x0000000816003986 */ /* 0x0001e4000c101504 */
[----:B0-----:R-:W-:-:S02]  /*99460*/  PRMT R8, R59, 0x7632, R8 ;  /* 0x000076323b087816 */ /* 0x001fc40000000008 */
[----:B------:R-:W4:Y:S01]  /*99470*/  LDL.LU R59, [R1+0x450] ;  /* 0x00045000013b7983 */ /* 0x000f220000300800 */
[----:B------:R-:W-:Y:S02]  /*99480*/  ISETP.LT.AND P1, PT, R47, c[0x0][0x178], !P2 ;  /* 0x00005e002f007a0c */ /* 0x000fe40005721270 */
[----:B------:R-:W-:Y:S01]  /*99490*/  ISETP.LT.AND P0, PT, R46, c[0x0][0x178], !P2 ;  /* 0x00005e002e007a0c */ /* 0x000fe20005701270 */
[C---:B------:R-:W-:Y:S01]  /*994a0*/  IMAD.WIDE R20, R0.reuse, 0x2, R48 ;  /* 0x0000000200147825 */ /* 0x040fe200078e0230 */
[----:B------:R-:W-:Y:S01]  /*994b0*/  ISETP.LT.AND P2, PT, R45, c[0x0][0x178], !P2 ;  /* 0x00005e002d007a0c */ /* 0x000fe20005741270 */
[----:B------:R-:W4:Y:S01]  /*994c0*/  LDL.LU R38, [R1+0x4d4] ;  /* 0x0004d40001267983 */ /* 0x000f220000300800 */
[----:B------:R-:W-:Y:S01]  /*994d0*/  ISETP.LT.AND P3, PT, R35, c[0x0][0x178], !P5 ;  /* 0x00005e0023007a0c */ /* 0x000fe20006f61270 */
[----:B------:R-:W-:Y:S01]  /*994e0*/  IMAD.WIDE R22, R0, 0x2, R26 ;  /* 0x0000000200167825 */ /* 0x000fe200078e021a */
[----:B------:R-:W-:Y:S02]  /*994f0*/  PRMT R12, R12, 0x7632, R12 ;  /* 0x000076320c0c7816 */ /* 0x000fe4000000000c */
[----:B------:R-:W-:Y:S01]  /*99500*/  ISETP.LT.AND P4, PT, R42, c[0x0][0x178], !P5 ;  /* 0x00005e002a007a0c */ /* 0x000fe20006f81270 */
[C---:B------:R-:W-:Y:S01]  /*99510*/  IMAD.WIDE R28, R0.reuse, 0x2, R24 ;  /* 0x00000002001c7825 */ /* 0x040fe200078e0218 */
[----:B------:R-:W-:Y:S01]  /*99520*/  ISETP.LT.AND P6, PT, R37, c[0x0][0x178], !P5 ;  /* 0x00005e0025007a0c */ /* 0x000fe20006fc1270 */
[----:B------:R0:W-:Y:S01]  /*99530*/  @P1 STG.E.U16 [R20.64], R4 ;  /* 0x0000000414001986 */ /* 0x0001e2000c101504 */
[----:B------:R-:W-:-:S03]  /*99540*/  IADD3 R0, R0, c[0x0][0x198], RZ ;  /* 0x0000660000007a10 */ /* 0x000fc60007ffe0ff */
[----:B------:R1:W-:Y:S01]  /*99550*/  @P0 STG.E.U16 [R22.64], R8 ;  /* 0x0000000816000986 */ /* 0x0003e2000c101504 */
[----:B------:R-:W-:-:S03]  /*99560*/  ISETP.LT.AND P1, PT, R40, c[0x0][0x178], !P5 ;  /* 0x00005e0028007a0c */ /* 0x000fc60006f21270 */
[----:B------:R1:W-:Y:S01]  /*99570*/  @P2 STG.E.U16 [R28.64], R12 ;  /* 0x0000000c1c002986 */ /* 0x0003e2000c101504 */
[----:B------:R-:W-:Y:S01]  /*99580*/  ISETP.LT.AND P2, PT, R41, c[0x0][0x178], !P5 ;  /* 0x00005e0029007a0c */ /* 0x000fe20006f41270 */
[----:B0-----:R-:W-:-:S04]  /*99590*/  IMAD.WIDE R20, R0, 0x2, R2 ;  /* 0x0000000200147825 */ /* 0x001fc800078e0202 */
[----:B-1----:R-:W-:-:S04]  /*995a0*/  IMAD.WIDE R22, R0, 0x2, R56 ;  /* 0x0000000200167825 */ /* 0x002fc800078e0238 */
[----:B------:R-:W-:Y:S01]  /*995b0*/  IMAD.WIDE R28, R0, 0x2, R54 ;  /* 0x00000002001c7825 */ /* 0x000fe200078e0236 */
[----:B------:R-:W-:Y:S02]  /*995c0*/  ISETP.GE.AND P0, PT, R36, c[0x0][0x17c], PT ;  /* 0x00005f0024007a0c */ /* 0x000fe40003f06270 */
[----:B------:R-:W-:Y:S01]  /*995d0*/  IADD3 R4, R0, c[0x0][0x198], RZ ;  /* 0x0000660000047a10 */ /* 0x000fe20007ffe0ff */
[----:B------:R-:W4:Y:S04]  /*995e0*/  LDL.LU R36, [R1+0x4c4] ;  /* 0x0004c40001247983 */ /* 0x000f280000300800 */
[----:B------:R-:W4:Y:S04]  /*995f0*/  LDL.LU R43, [R1+0x3264] ;  /* 0x00326400012b7983 */ /* 0x000f280000300800 */
[----:B------:R-:W4:Y:S04]  /*99600*/  LDL.LU R39, [R1+0x3268] ;  /* 0x0032680001277983 */ /* 0x000f280000300800 */
[----:B---3--:R0:W-:Y:S01]  /*99610*/  @P3 STG.E.U16 [R22.64], R30 ;  /* 0x0000001e16003986 */ /* 0x0081e2000c101504 */
[----:B------:R-:W-:-:S03]  /*99620*/  ISETP.LT.AND P3, PT, R47, c[0x0][0x178], !P5 ;  /* 0x00005e002f007a0c */ /* 0x000fc60006f61270 */
[----:B--2---:R-:W-:Y:S01]  /*99630*/  @P4 STG.E.U16 [R28.64], R44 ;  /* 0x0000002c1c004986 */ /* 0x004fe2000c101504 */
[----:B------:R-:W-:Y:S01]  /*99640*/  ISETP.LT.AND P4, PT, R46, c[0x0][0x178], !P5 ;  /* 0x00005e002e007a0c */ /* 0x000fe20006f81270 */
[C---:B0-----:R-:W-:Y:S02]  /*99650*/  IMAD.WIDE R22, R0.reuse, 0x2, R52 ;  /* 0x0000000200167825 */ /* 0x041fe400078e0234 */
[----:B------:R0:W-:Y:S01]  /*99660*/  @P6 STG.E.U16 [R20.64], R58 ;  /* 0x0000003a14006986 */ /* 0x0001e2000c101504 */
[----:B------:R-:W-:Y:S01]  /*99670*/  ISETP.LT.AND P5, PT, R45, c[0x0][0x178], !P5 ;  /* 0x00005e002d007a0c */ /* 0x000fe20006fa1270 */
[C---:B0-----:R-:W-:Y:S01]  /*99680*/  IMAD.WIDE R20, R0.reuse, 0x2, R50 ;  /* 0x0000000200147825 */ /* 0x041fe200078e0232 */
[----:B------:R-:W-:Y:S01]  /*99690*/  ISETP.LT.AND P6, PT, R35, c[0x0][0x178], !P0 ;  /* 0x00005e0023007a0c */ /* 0x000fe200047c1270 */
[----:B----4-:R0:W-:Y:S04]  /*996a0*/  @P2 STG.E.U16 [R22.64], R60 ;  /* 0x0000003c16002986 */ /* 0x0101e8000c101504 */
[----:B------:R1:W-:Y:S01]  /*996b0*/  @P1 STG.E.U16 [R20.64], R61 ;  /* 0x0000003d14001986 */ /* 0x0003e2000c101504 */
[----:B0-----:R-:W-:Y:S01]  /*996c0*/  IMAD.WIDE R22, R0, 0x2, R26 ;  /* 0x0000000200167825 */ /* 0x001fe200078e021a */
[----:B------:R-:W-:-:S03]  /*996d0*/  ISETP.LT.AND P1, PT, R42, c[0x0][0x178], !P0 ;  /* 0x00005e002a007a0c */ /* 0x000fc60004721270 */
[----:B-1----:R-:W-:-:S04]  /*996e0*/  IMAD.WIDE R20, R0, 0x2, R48 ;  /* 0x0000000200147825 */ /* 0x002fc800078e0230 */
[----:B------:R-:W-:Y:S01]  /*996f0*/  IMAD.WIDE R28, R0, 0x2, R24 ;  /* 0x00000002001c7825 */ /* 0x000fe200078e0218 */
[----:B------:R0:W-:Y:S04]  /*99700*/  @P3 STG.E.U16 [R20.64], R59 ;  /* 0x0000003b14003986 */ /* 0x0001e8000c101504 */
[----:B------:R-:W-:Y:S01]  /*99710*/  @P4 STG.E.U16 [R22.64], R32 ;  /* 0x0000002016004986 */ /* 0x000fe2000c101504 */
[----:B------:R-:W-:Y:S02]  /*99720*/  ISETP.LT.AND P4, PT, R37, c[0x0][0x178], !P0 ;  /* 0x00005e0025007a0c */ /* 0x000fe40004781270 */
[----:B------:R-:W-:Y:S01]  /*99730*/  ISETP.GE.AND P2, PT, R31, c[0x0][0x17c], PT ;  /* 0x00005f001f007a0c */ /* 0x000fe20003f46270 */
[----:B------:R1:W-:Y:S01]  /*99740*/  @P5 STG.E.U16 [R28.64], R16 ;  /* 0x000000101c005986 */ /* 0x0003e2000c101504 */
[----:B------:R-:W-:Y:S01]  /*99750*/  PRMT R8, R30, 0x7632, R8 ;  /* 0x000076321e087816 */ /* 0x000fe20000000008 */
[----:B------:R-:W-:Y:S01]  /*99760*/  IMAD.WIDE R30, R4, 0x2, R56 ;  /* 0x00000002041e7825 */ /* 0x000fe200078e0238 */
[----:B------:R-:W-:-:S02]  /*99770*/  PRMT R12, R44, 0x7632, R12 ;  /* 0x000076322c0c7816 */ /* 0x000fc4000000000c */
[----:B------:R-:W-:Y:S01]  /*99780*/  PRMT R0, R58, 0x7632, R0 ;  /* 0x000076323a007816 */ /* 0x000fe20000000000 */
[C---:B0-----:R-:W-:Y:S01]  /*99790*/  IMAD.WIDE R20, R4.reuse, 0x2, R2 ;  /* 0x0000000204147825 */ /* 0x041fe200078e0202 */
[----:B------:R-:W2:Y:S04]  /*997a0*/  LDL.LU R44, [R1+0x4b4] ;  /* 0x0004b400012c7983 */ /* 0x000ea80000300800 */
[----:B------:R-:W3:Y:S01]  /*997b0*/  LDL.LU R58, [R1+0x4a4] ;  /* 0x0004a400013a7983 */ /* 0x000ee20000300800 */
[----:B-1----:R-:W-:-:S03]  /*997c0*/  IMAD.WIDE R28, R4, 0x2, R54 ;  /* 0x00000002041c7825 */ /* 0x002fc600078e0236 */
[----:B------:R0:W-:Y:S04]  /*997d0*/  @P6 STG.E.U16 [R30.64], R8 ;  /* 0x000000081e006986 */ /* 0x0001e8000c101504 */
[----:B------:R1:W-:Y:S04]  /*997e0*/  @P1 STG.E.U16 [R28.64], R12 ;  /* 0x0000000c1c001986 */ /* 0x0003e8000c101504 */
[----:B------:R4:W-:Y:S01]  /*997f0*/  @P4 STG.E.U16 [R20.64], R0 ;  /* 0x0000000014004986 */ /* 0x0009e2000c101504 */
[----:B0-----:R-:W-:-:S03]  /*99800*/  PRMT R8, R60, 0x7632, R8 ;  /* 0x000076323c087816 */ /* 0x001fc60000000008 */
[----:B------:R-:W3:Y:S01]  /*99810*/  LDL.LU R60, [R1+0x494] ;  /* 0x00049400013c7983 */ /* 0x000ee20000300800 */
[----:B-1----:R-:W-:-:S03]  /*99820*/  PRMT R12, R61, 0x7632, R12 ;  /* 0x000076323d0c7816 */ /* 0x002fc6000000000c */
[----:B------:R-:W3:Y:S01]  /*99830*/  LDL.LU R61, [R1+0x484] ;  /* 0x00048400013d7983 */ /* 0x000ee20000300800 */
[----:B----4-:R-:W-:-:S03]  /*99840*/  PRMT R0, R59, 0x7632, R0 ;  /* 0x000076323b007816 */ /* 0x010fc60000000000 */
        /* <DEDUP_REMOVED lines=14> */
[----:B------:R-:W-:Y:S02]  /*99930*/  PRMT R32, R32, 0x7632, R32 ;  /* 0x0000763220207816 */ /* 0x000fe40000000020 */
[----:B------:R-:W-:Y:S01]  /*99940*/  PRMT R16, R16, 0x7632, R16 ;  /* 0x0000763210107816 */ /* 0x000fe20000000010 */
[C---:B0-----:R-:W-:Y:S01]  /*99950*/  IMAD.WIDE R22, R4.reuse, 0x2, R24 ;  /* 0x0000000204167825 */ /* 0x041fe200078e0218 */
[----:B------:R-:W-:Y:S02]  /*99960*/  ISETP.LT.AND P0, PT, R37, c[0x0][0x178], !P2 ;  /* 0x00005e0025007a0c */ /* 0x000fe40005701270 */
[C---:B-1----:R-:W-:Y:S01]  /*99970*/  IADD3 R0, R4.reuse, c[0x0][0x198], RZ ;  /* 0x0000660004007a10 */ /* 0x042fe20007ffe0ff */
[----:B------:R-:W-:Y:S01]  /*99980*/  IMAD.WIDE R20, R4, 0x2, R26 ;  /* 0x0000000204147825 */ /* 0x000fe200078e021a */
[----:B------:R-:W-:-:S03]  /*99990*/  ISETP.LT.AND P3, PT, R41, c[0x0][0x178], !P2 ;  /* 0x00005e0029007a0c */ /* 0x000fc60005761270 */
[C---:B------:R-:W-:Y:S01]  /*999a0*/  IMAD.WIDE R28, R0.reuse, 0x2, R56 ;  /* 0x00000002001c7825 */ /* 0x040fe200078e0238 */
[----:B------:R0:W-:Y:S03]  /*999b0*/  @P4 STG.E.U16 [R20.64], R32 ;  /* 0x0000002014004986 */ /* 0x0001e6000c101504 */
[----:B------:R-:W-:Y:S01]  /*999c0*/  IMAD.WIDE R30, R0, 0x2, R54 ;  /* 0x00000002001e7825 */ /* 0x000fe200078e0236 */
[----:B------:R1:W-:Y:S01]  /*999d0*/  @P1 STG.E.U16 [R22.64], R16 ;  /* 0x0000001016001986 */ /* 0x0003e2000c101504 */
[----:B------:R-:W-:-:S03]  /*999e0*/  ISETP.LT.AND P4, PT, R40, c[0x0][0x178], !P2 ;  /* 0x00005e0028007a0c */ /* 0x000fc60005781270 */
[----:B------:R-:W-:Y:S01]  /*999f0*/  @P5 STG.E.U16 [R28.64], R38 ;  /* 0x000000261c005986 */ /* 0x000fe2000c101504 */
[----:B------:R-:W-:-:S03]  /*99a00*/  ISETP.LT.AND P5, PT, R47, c[0x0][0x178], !P2 ;  /* 0x00005e002f007a0c */ /* 0x000fc600057a1270 */
[----:B------:R1:W-:Y:S01]  /*99a10*/  @P6 STG.E.U16 [R30.64], R36 ;  /* 0x000000241e006986 */ /* 0x0003e2000c101504 */
[----:B------:R-:W-:Y:S01]  /*99a20*/  ISETP.LT.AND P6, PT, R46, c[0x0][0x178], !P2 ;  /* 0x00005e002e007a0c */ /* 0x000fe200057c1270 */
[C---:B0-----:R-:W-:Y:S01]  /*99a30*/  IMAD.WIDE R20, R0.reuse, 0x2, R2 ;  /* 0x0000000200147825 */ /* 0x041fe200078e0202 */
[----:B------:R-:W-:Y:S02]  /*99a40*/  ISETP.LT.AND P2, PT, R45, c[0x0][0x178], !P2 ;  /* 0x00005e002d007a0c */ /* 0x000fe40005741270 */
[----:B------:R-:W-:Y:S01]  /*99a50*/  ISETP.GE.AND P1, PT, R43, c[0x0][0x17c], PT ;  /* 0x00005f002b007a0c */ /* 0x000fe20003f26270 */
[----:B-1----:R-:W-:-:S04]  /*99a60*/  IMAD.WIDE R22, R0, 0x2, R48 ;  /* 0x0000000200167825 */ /* 0x002fc800078e0230 */
[----:B------:R-:W-:-:S04]  /*99a70*/  IMAD.WIDE R30, R0, 0x2, R52 ;  /* 0x00000002001e7825 */ /* 0x000fc800078e0234 */
[----:B------:R-:W-:Y:S01]  /*99a80*/  IMAD.WIDE R28, R0, 0x2, R50 ;  /* 0x00000002001c7825 */ /* 0x000fe200078e0232 */
[----:B------:R-:W-:Y:S02]  /*99a90*/  PRMT R8, R38, 0x7632, R8 ;  /* 0x0000763226087816 */ /* 0x000fe40000000008 */
[----:B------:R-:W-:Y:S01]  /*99aa0*/  PRMT R4, R36, 0x7632, R4 ;  /* 0x0000763224047816 */ /* 0x000fe20000000004 */
[----:B--2---:R0:W-:Y:S04]  /*99ab0*/  @P0 STG.E.U16 [R20.64], R44 ;  /* 0x0000002c14000986 */ /* 0x0041e8000c101504 */
[----:B---3--:R1:W-:Y:S01]  /*99ac0*/  @P3 STG.E.U16 [R30.64], R58 ;  /* 0x0000003a1e003986 */ /* 0x0083e2000c101504 */
[----:B------:R-:W-:Y:S01]  /*99ad0*/  ISETP.LT.AND P3, PT, R35, c[0x0][0x178], !P1 ;  /* 0x00005e0023007a0c */ /* 0x000fe20004f61270 */
[----:B0-----:R-:W-:-:S04]  /*99ae0*/  IMAD.WIDE R20, R0, 0x2, R26 ;  /* 0x0000000200147825 */ /* 0x001fc800078e021a */
[C---:B-1----:R-:W-:Y:S01]  /*99af0*/  IMAD.WIDE R30, R0.reuse, 0x2, R24 ;  /* 0x00000002001e7825 */ /* 0x042fe200078e0218 */
[----:B------:R-:W-:Y:S01]  /*99b00*/  IADD3 R0, R0, c[0x0][0x198], RZ ;  /* 0x0000660000007a10 */ /* 0x000fe20007ffe0ff */
[----:B------:R0:W-:Y:S04]  /*99b10*/  @P4 STG.E.U16 [R28.64], R60 ;  /* 0x0000003c1c004986 */ /* 0x0001e8000c101504 */
[----:B------:R-:W-:Y:S01]  /*99b20*/  @P5 STG.E.U16 [R22.64], R61 ;  /* 0x0000003d16005986 */ /* 0x000fe2000c101504 */
[----:B------:R-:W-:-:S03]  /*99b30*/  ISETP.LT.AND P5, PT, R37, c[0x0][0x178], !P1 ;  /* 0x00005e0025007a0c */ /* 0x000fc60004fa1270 */
[----:B----4-:R-:W-:Y:S01]  /*99b40*/  @P6 STG.E.U16 [R20.64], R59 ;  /* 0x0000003b14006986 */ /* 0x010fe2000c101504 */
[----:B------:R-:W-:-:S03]  /*99b50*/  ISETP.LT.AND P6, PT, R41, c[0x0][0x178], !P1 ;  /* 0x00005e0029007a0c */ /* 0x000fc60004fc1270 */
[----:B------:R1:W-:Y:S01]  /*99b60*/  @P2 STG.E.U16 [R30.64], R5 ;  /* 0x000000051e002986 */ /* 0x0003e2000c101504 */
[----:B------:R-:W-:Y:S01]  /*99b70*/  ISETP.LT.AND P2, PT, R42, c[0x0][0x178], !P1 ;  /* 0x00005e002a007a0c */ /* 0x000fe20004f41270 */
[C---:B0-----:R-:W-:Y:S02]  /*99b80*/  IMAD.WIDE R28, R0.reuse, 0x2, R56 ;  /* 0x00000002001c7825 */ /* 0x041fe400078e0238 */
[----:B-1----:R-:W2:Y:S04]  /*99b90*/  LDL.LU R31, [R1+0x326c] ;  /* 0x00326c00011f7983 */ /* 0x002ea80000300800 */
[----:B------:R-:W3:Y:S04]  /*99ba0*/  LDL.LU R30, [R1+0x3270] ;  /* 0x00327000011e7983 */ /* 0x000ee80000300800 */
[----:B------:R-:W4:Y:S01]  /*99bb0*/  LDL.LU R38, [R1+0x5c4] ;  /* 0x0005c40001267983 */ /* 0x000f220000300800 */
[----:B------:R-:W-:Y:S01]  /*99bc0*/  IMAD.WIDE R20, R0, 0x2, R54 ;  /* 0x0000000200147825 */ /* 0x000fe200078e0236 */
[----:B------:R-:W-:-:S02]  /*99bd0*/  PRMT R5, R44, 0x7632, R5 ;  /* 0x000076322c057816 */ /* 0x000fc40000000005 */
[----:B------:R0:W-:Y:S01]  /*99be0*/  @P3 STG.E.U16 [R28.64], R8 ;  /* 0x000000081c003986 */ /* 0x0001e2000c101504 */
[----:B------:R-:W-:-:S03]  /*99bf0*/  IMAD.WIDE R22, R0, 0x2, R2 ;  /* 0x0000000200167825 */ /* 0x000fc600078e0202 */
[----:B------:R-:W3:Y:S04]  /*99c00*/  LDL.LU R36, [R1+0x594] ;  /* 0x0005940001247983 */ /* 0x000ee80000300800 */
[----:B------:R-:W3:Y:S01]  /*99c10*/  LDL.LU R44, [R1+0x584] ;  /* 0x00058400012c7983 */ /* 0x000ee20000300800 */
[----:B0-----:R-:W-:Y:S01]  /*99c20*/  PRMT R8, R58, 0x7632, R8 ;  /* 0x000076323a087816 */ /* 0x001fe20000000008 */
[----:B------:R-:W-:Y:S02]  /*99c30*/  IMAD.WIDE R28, R0, 0x2, R52 ;  /* 0x00000002001c7825 */ /* 0x000fe400078e0234 */
[----:B------:R0:W-:Y:S01]  /*99c40*/  @P2 STG.E.U16 [R20.64], R4 ;  /* 0x0000000414002986 */ /* 0x0001e2000c101504 */
[----:B------:R-:W-:-:S03]  /*99c50*/  PRMT R12, R61, 0x7632, R12 ;  /* 0x000076323d0c7816 */ /* 0x000fc6000000000c */
[----:B------:R-:W-:Y:S04]  /*99c60*/  @P5 STG.E.U16 [R22.64], R5 ;  /* 0x0000000516005986 */ /* 0x000fe8000c101504 */
[----:B------:R-:W3:Y:S01]  /*99c70*/  LDL.LU R58, [R1+0x524] ;  /* 0x00052400013a7983 */ /* 0x000ee20000300800 */
[----:B0-----:R-:W-:-:S03]  /*99c80*/  PRMT R4, R60, 0x7632, R4 ;  /* 0x000076323c047816 */ /* 0x001fc60000000004 */
[----:B------:R0:W-:Y:S04]  /*99c90*/  @P6 STG.E.U16 [R28.64], R8 ;  /* 0x000000081c006986 */ /* 0x0001e8000c101504 */
[----:B------:R-:W3:Y:S04]  /*99ca0*/  LDL.LU R60, [R1+0x504] ;  /* 0x00050400013c7983 */ /* 0x000ee80000300800 */
[----:B0-----:R-:W3:Y:S04]  /*99cb0*/  LDL.LU R29, [R1+0x3274] ;  /* 0x00327400011d7983 */ /* 0x001ee80000300800 */
[----:B------:R-:W3:Y:S01]  /*99cc0*/  LDL.LU R61, [R1+0x474] ;  /* 0x00047400013d7983 */ /* 0x000ee20000300800 */
[----:B------:R-:W-:-:S03]  /*99cd0*/  PRMT R16, R59, 0x7632, R16 ;  /* 0x000076323b107816 */ /* 0x000fc60000000010 */
[----:B------:R-:W3:Y:S01]  /*99ce0*/  LDL.LU R59, [R1+0x434] ;  /* 0x00043400013b7983 */ /* 0x000ee20000300800 */
[----:B------:R-:W-:Y:S01]  /*99cf0*/  ISETP.LT.AND P4, PT, R40, c[0x0][0x178], !P1 ;  /* 0x00005e0028007a0c */ /* 0x000fe20004f81270 */
[----:B------:R-:W-:Y:S01]  /*99d00*/  IMAD.WIDE R20, R0, 0x2, R50 ;  /* 0x0000000200147825 */ /* 0x000fe200078e0232 */
[----:B------:R-:W-:Y:S02]  /*99d10*/  ISETP.LT.AND P3, PT, R47, c[0x0][0x178], !P1 ;  /* 0x00005e002f007a0c */ /* 0x000fe40004f61270 */
[----:B------:R-:W-:Y:S02]  /*99d20*/  ISETP.LT.AND P5, PT, R46, c[0x0][0x178], !P1 ;  /* 0x00005e002e007a0c */ /* 0x000fe40004fa1270 */
[----:B------:R-:W-:Y:S02]  /*99d30*/  ISETP.GE.AND P0, PT, R39, c[0x0][0x17c], PT ;  /* 0x00005f0027007a0c */ /* 0x000fe40003f06270 */
[----:B------:R-:W-:Y:S01]  /*99d40*/  ISETP.LT.AND P2, PT, R45, c[0x0][0x178], !P1 ;  /* 0x00005e002d007a0c */ /* 0x000fe20004f41270 */
[----:B------:R-:W-:-:S04]  /*99d50*/  IMAD.WIDE R22, R0, 0x2, R48 ;  /* 0x0000000200167825 */ /* 0x000fc800078e0230 */
[----:B------:R0:W-:Y:S01]  /*99d60*/  @P4 STG.E.U16 [R20.64], R4 ;  /* 0x0000000414004986 */ /* 0x0001e2000c101504 */
[----:B------:R-:W-:Y:S02]  /*99d70*/  ISETP.LT.AND P4, PT, R35, c[0x0][0x178], !P0 ;  /* 0x00005e0023007a0c */ /* 0x000fe40004781270 */
[----:B------:R-:W-:Y:S01]  /*99d80*/  IADD3 R8, R0, c[0x0][0x198], RZ ;  /* 0x0000660000087a10 */ /* 0x000fe20007ffe0ff */
[----:B------:R-:W-:Y:S01]  /*99d90*/  @P3 STG.E.U16 [R22.64], R12 ;  /* 0x0000000c16003986 */ /* 0x000fe2000c101504 */
[----:B------:R-:W-:Y:S02]  /*99da0*/  PRMT R28, R5, 0x7632, R28 ;  /* 0x00007632051c7816 */ /* 0x000fe4000000001c */
[----:B------:R-:W-:Y:S01]  /*99db0*/  ISETP.LT.AND P1, PT, R42, c[0x0][0x178], !P0 ;  /* 0x00005e002a007a0c */ /* 0x000fe20004721270 */
[----:B0-----:R-:W-:-:S04]  /*99dc0*/  IMAD.WIDE R20, R0, 0x2, R26 ;  /* 0x0000000200147825 */ /* 0x001fc800078e021a */
[----:B------:R-:W-:Y:S01]  /*99dd0*/  IMAD.WIDE R4, R0, 0x2, R24 ;  /* 0x0000000200047825 */ /* 0x000fe200078e0218 */
[----:B------:R0:W-:Y:S01]  /*99de0*/  @P5 STG.E.U16 [R20.64], R16 ;  /* 0x0000001014005986 */ /* 0x0001e2000c101504 */
[----:B------:R-:W-:Y:S02]  /*99df0*/  ISETP.LT.AND P5, PT, R37, c[0x0][0x178], !P0 ;  /* 0x00005e0025007a0c */ /* 0x000fe400047a1270 */
[----:B------:R-:W-:Y:S01]  /*99e00*/  ISETP.LT.AND P3, PT, R41, c[0x0][0x178], !P0 ;  /* 0x00005e0029007a0c */ /* 0x000fe20004761270 */
[----:B------:R1:W-:Y:S01]  /*99e10*/  @P2 STG.E.U16 [R4.64], R28 ;  /* 0x0000001c04002986 */ /* 0x0003e2000c101504 */
[----:B------:R-:W-:Y:S01]  /*99e20*/  ISETP.LT.AND P6, PT, R40, c[0x0][0x178], !P0 ;  /* 0x00005e0028007a0c */ /* 0x000fe200047c1270 */
[----:B0-----:R-:W-:-:S04]  /*99e30*/  IMAD.WIDE R20, R8, 0x2, R56 ;  /* 0x0000000208147825 */ /* 0x001fc800078e0238 */
[----:B-1----:R-:W-:-:S04]  /*99e40*/  IMAD.WIDE R4, R8, 0x2, R54 ;  /* 0x0000000208047825 */ /* 0x002fc800078e0236 */
[C---:B------:R-:W-:Y:S01]  /*99e50*/  IMAD.WIDE R22, R8.reuse, 0x2, R2 ;  /* 0x0000000208167825 */ /* 0x040fe200078e0202 */
[C---:B------:R-:W-:Y:S01]  /*99e60*/  IADD3 R0, R8.reuse, c[0x0][0x198], RZ ;  /* 0x0000660008007a10 */ /* 0x040fe20007ffe0ff */
[----:B----4-:R0:W-:Y:S01]  /*99e70*/  @P4 STG.E.U16 [R20.64], R38 ;  /* 0x0000002614004986 */ /* 0x0101e2000c101504 */
[----:B------:R-:W-:Y:S02]  /*99e80*/  ISETP.LT.AND P4, PT, R47, c[0x0][0x178], !P0 ;  /* 0x00005e002f007a0c */ /* 0x000fe40004781270 */
[----:B--2---:R-:W-:Y:S01]  /*99e90*/  ISETP.GE.AND P2, PT, R31, c[0x0][0x17c], PT ;  /* 0x00005f001f007a0c */ /* 0x004fe20003f46270 */
[----:B---3--:R1:W-:Y:S01]  /*99ea0*/  @P1 STG.E.U16 [R4.64], R36 ;  /* 0x0000002404001986 */ /* 0x0083e2000c101504 */
[----:B0-----:R-:W-:-:S03]  /*99eb0*/  IMAD.WIDE R20, R8, 0x2, R52 ;  /* 0x0000000208147825 */ /* 0x001fc600078e0234 */
[----:B------:R0:W-:Y:S01]  /*99ec0*/  @P5 STG.E.U16 [R22.64], R44 ;  /* 0x0000002c16005986 */ /* 0x0001e2000c101504 */
[----:B------:R-:W-:Y:S01]  /*99ed0*/  ISETP.LT.AND P5, PT, R46, c[0x0][0x178], !P0 ;  /* 0x00005e002e007a0c */ /* 0x000fe200047a1270 */
[----:B-1----:R-:W-:-:S04]  /*99ee0*/  IMAD.WIDE R4, R8, 0x2, R50 ;  /* 0x0000000208047825 */ /* 0x002fc800078e0232 */
[----:B0-----:R-:W-:Y:S01]  /*99ef0*/  IMAD.WIDE R22, R8, 0x2, R48 ;  /* 0x0000000208167825 */ /* 0x001fe200078e0230 */
[----:B------:R0:W-:Y:S01]  /*99f00*/  @P3 STG.E.U16 [R20.64], R58 ;  /* 0x0000003a14003986 */ /* 0x0001e2000c101504 */
[----:B------:R-:W-:-:S03]  /*99f10*/  ISETP.LT.AND P3, PT, R45, c[0x0][0x178], !P0 ;  /* 0x00005e002d007a0c */ /* 0x000fc60004761270 */
[----:B------:R1:W-:Y:S01]  /*99f20*/  @P6 STG.E.U16 [R4.64], R60 ;  /* 0x0000003c04006986 */ /* 0x0003e2000c101504 */
[----:B------:R-:W-:Y:S01]  /*99f30*/  ISETP.LT.AND P6, PT, R35, c[0x0][0x178], !P2 ;  /* 0x00005e0023007a0c */ /* 0x000fe200057c1270 */
[----:B0-----:R-:W-:Y:S01]  /*99f40*/  IMAD.WIDE R20, R8, 0x2, R24 ;  /* 0x0000000208147825 */ /* 0x001fe200078e0218 */
[----:B------:R-:W-:Y:S02]  /*99f50*/  PRMT R12, R38, 0x7632, R12 ;  /* 0x00007632260c7816 */ /* 0x000fe4000000000c */
[----:B------:R-:W2:Y:S04]  /*99f60*/  LDL.LU R38, [R1+0x5f4] ;  /* 0x0005f40001267983 */ /* 0x000ea80000300800 */
[----:B------:R0:W-:Y:S01]  /*99f70*/  @P4 STG.E.U16 [R22.64], R61 ;  /* 0x0000003d16004986 */ /* 0x0001e2000c101504 */
[----:B------:R-:W-:Y:S01]  /*99f80*/  ISETP.LT.AND P4, PT, R42, c[0x0][0x178], !P2 ;  /* 0x00005e002a007a0c */ /* 0x000fe20005781270 */
[----:B-1----:R-:W-:-:S04]  /*99f90*/  IMAD.WIDE R4, R0, 0x2, R56 ;  /* 0x0000000200047825 */ /* 0x002fc800078e0238 */
[----:B0-----:R-:W-:Y:S01]  /*99fa0*/  IMAD.WIDE R22, R8, 0x2, R26 ;  /* 0x0000000208167825 */ /* 0x001fe200078e021a */
[----:B------:R-:W-:Y:S02]  /*99fb0*/  PRMT R8, R36, 0x7632, R8 ;  /* 0x0000763224087816 */ /* 0x000fe40000000008 */
[----:B------:R-:W3:Y:S04]  /*99fc0*/  LDL.LU R36, [R1+0x5d4] ;  /* 0x0005d40001247983 */ /* 0x000ee80000300800 */
[----:B------:R0:W-:Y:S04]  /*99fd0*/  @P5 STG.E.U16 [R22.64], R59 ;  /* 0x0000003b16005986 */ /* 0x0001e8000c101504 */
[----:B------:R1:W-:Y:S01]  /*99fe0*/  @P3 STG.E.U16 [R20.64], R9 ;  /* 0x0000000914003986 */ /* 0x0003e2000c101504 */
[----:B------:R-:W-:-:S03]  /*99ff0*/  ISETP.LT.AND P3, PT, R37, c[0x0][0x178], !P2 ;  /* 0x00005e0025007a0c */ /* 0x000fc60005761270 */
[----:B------:R4:W-:Y:S01]  /*9a000*/  @P6 STG.E.U16 [R4.64], R12 ;  /* 0x0000000c04006986 */ /* 0x0009e2000c101504 */
[----:B0-----:R-:W-:Y:S01]  /*9a010*/  IMAD.WIDE R22, R0, 0x2, R54 ;  /* 0x0000000200167825 */ /* 0x001fe200078e0236 */
[----:B------:R-:W-:-:S04]  /*9a020*/  ISETP.LT.AND P6, PT, R41, c[0x0][0x178], !P2 ;  /* 0x00005e0029007a0c */ /* 0x000fc800057c1270 */
[----:B------:R0:W-:Y:S01]  /*9a030*/  @P4 STG.E.U16 [R22.64], R8 ;  /* 0x0000000816004986 */ /* 0x0001e2000c101504 */
[----:B------:R-:W-:Y:S02]  /*9a040*/  ISETP.LT.AND P4, PT, R40, c[0x0][0x178], !P2 ;  /* 0x00005e0028007a0c */ /* 0x000fe40005781270 */
[----:B------:R-:W-:Y:S02]  /*9a050*/  ISETP.GE.AND P1, PT, R30, c[0x0][0x17c], PT ;  /* 0x00005f001e007a0c */ /* 0x000fe40003f26270 */
[----:B------:R-:W3:Y:S01]  /*9a060*/  LDL.LU R30, [R1+0x3278] ;  /* 0x00327800011e7983 */ /* 0x000ee20000300800 */
[----:B-1----:R-:W-:Y:S01]  /*9a070*/  PRMT R9, R58, 0x7632, R9 ;  /* 0x000076323a097816 */ /* 0x002fe20000000009 */
[----:B----4-:R-:W-:Y:S01]  /*9a080*/  IMAD.WIDE R4, R0, 0x2, R2 ;  /* 0x0000000200047825 */ /* 0x010fe200078e0202 */
[----:B0-----:R-:W-:Y:S02]  /*9a090*/  PRMT R8, R44, 0x7632, R8 ;  /* 0x000076322c087816 */ /* 0x001fe40000000008 */
[----:B------:R-:W4:Y:S01]  /*9a0a0*/  LDL.LU R44, [R1+0x5b4] ;  /* 0x0005b400012c7983 */ /* 0x000f220000300800 */
[----:B------:R-:W-:-:S03]  /*9a0b0*/  IMAD.WIDE R20, R0, 0x2, R52 ;  /* 0x0000000200147825 */ /* 0x000fc600078e0234 */
[----:B------:R-:W4:Y:S01]  /*9a0c0*/  LDL.LU R58, [R1+0x534] ;  /* 0x00053400013a7983 */ /* 0x000f220000300800 */
[----:B------:R-:W-:Y:S01]  /*9a0d0*/  PRMT R12, R60, 0x7632, R12 ;  /* 0x000076323c0c7816 */ /* 0x000fe2000000000c */
[----:B------:R-:W-:Y:S02]  /*9a0e0*/  IMAD.WIDE R22, R0, 0x2, R50 ;  /* 0x0000000200167825 */ /* 0x000fe400078e0232 */
[----:B------:R-:W-:Y:S01]  /*9a0f0*/  @P3 STG.E.U16 [R4.64], R8 ;  /* 0x0000000804003986 */ /* 0x000fe2000c101504 */
[----:B------:R-:W-:-:S03]  /*9a100*/  PRMT R16, R61, 0x7632, R16 ;  /* 0x000076323d107816 */ /* 0x000fc60000000010 */
[----:B------:R-:W-:Y:S04]  /*9a110*/  @P6 STG.E.U16 [R20.64], R9 ;  /* 0x0000000914006986 */ /* 0x000fe8000c101504 */
[----:B------:R-:W4:Y:S04]  /*9a120*/  LDL.LU R60, [R1+0x4f4] ;  /* 0x0004f400013c7983 */ /* 0x000f280000300800 */
[----:B------:R0:W-:Y:S04]  /*9a130*/  @P4 STG.E.U16 [R22.64], R12 ;  /* 0x0000000c16004986 */ /* 0x0001e8000c101504 */
[----:B------:R-:W4:Y:S01]  /*9a140*/  LDL.LU R61, [R1+0x464] ;  /* 0x00046400013d7983 */ /* 0x000f220000300800 */
[----:B0-----:R-:W-:-:S03]  /*9a150*/  PRMT R12, R59, 0x7632, R12 ;  /* 0x000076323b0c7816 */ /* 0x001fc6000000000c */
[----:B------:R-:W4:Y:S01]  /*9a160*/  LDL.LU R59, [R1+0x3e4] ;  /* 0x0003e400013b7983 */ /* 0x000f220000300800 */
[----:B------:R-:W-:Y:S02]  /*9a170*/  ISETP.LT.AND P5, PT, R47, c[0x0][0x178], !P2 ;  /* 0x00005e002f007a0c */ /* 0x000fe400057a1270 */
[----:B------:R-:W-:Y:S02]  /*9a180*/  ISETP.LT.AND P3, PT, R46, c[0x0][0x178], !P2 ;  /* 0x00005e002e007a0c */ /* 0x000fe40005761270 */
[----:B------:R-:W-:Y:S01]  /*9a190*/  ISETP.GE.AND P0, PT, R29, c[0x0][0x17c], PT ;  /* 0x00005f001d007a0c */ /* 0x000fe20003f06270 */
[C---:B------:R-:W-:Y:S01]  /*9a1a0*/  IMAD.WIDE R28, R0.reuse, 0x2, R48 ;  /* 0x00000002001c7825 */ /* 0x040fe200078e0230 */
[----:B------:R-:W-:Y:S02]  /*9a1b0*/  ISETP.LT.AND P2, PT, R45, c[0x0][0x178], !P2 ;  /* 0x00005e002d007a0c */ /* 0x000fe40005741270 */
[----:B------:R-:W-:Y:S01]  /*9a1c0*/  ISETP.LT.AND P6, PT, R35, c[0x0][0x178], !P1 ;  /* 0x00005e0023007a0c */ /* 0x000fe20004fc1270 */
[C---:B------:R-:W-:Y:S01]  /*9a1d0*/  IMAD.WIDE R20, R0.reuse, 0x2, R26 ;  /* 0x0000000200147825 */ /* 0x040fe200078e021a */
[----:B------:R-:W-:-:S03]  /*9a1e0*/  IADD3 R4, R0, c[0x0][0x198], RZ ;  /* 0x0000660000047a10 */ /* 0x000fc60007ffe0ff */
[----:B------:R0:W-:Y:S01]  /*9a1f0*/  @P5 STG.E.U16 [R28.64], R16 ;  /* 0x000000101c005986 */ /* 0x0001e2000c101504 */
[----:B------:R-:W-:Y:S01]  /*9a200*/  ISETP.LT.AND P5, PT, R42, c[0x0][0x178], !P1 ;  /* 0x00005e002a007a0c */ /* 0x000fe20004fa1270 */
[----:B------:R-:W-:Y:S01]  /*9a210*/  IMAD.WIDE R22, R0, 0x2, R24 ;  /* 0x0000000200167825 */ /* 0x000fe200078e0218 */
[----:B------:R-:W-:Y:S01]  /*9a220*/  ISETP.LT.AND P4, PT, R37, c[0x0][0x178], !P1 ;  /* 0x00005e0025007a0c */ /* 0x000fe20004f81270 */
[----:B------:R1:W-:Y:S01]  /*9a230*/  @P3 STG.E.U16 [R20.64], R12 ;  /* 0x0000000c14003986 */ /* 0x0003e2000c101504 */
[----:B------:R-:W-:Y:S01]  /*9a240*/  PRMT R5, R9, 0x7632, R5 ;  /* 0x0000763209057816 */ /* 0x000fe20000000005 */
[----:B------:R-:W-:Y:S01]  /*9a250*/  IMAD.WIDE R8, R4, 0x2, R56 ;  /* 0x0000000204087825 */ /* 0x000fe200078e0238 */
[----:B------:R-:W-:-:S03]  /*9a260*/  ISETP.LT.AND P3, PT, R41, c[0x0][0x178], !P1 ;  /* 0x00005e0029007a0c */ /* 0x000fc60004f61270 */
[----:B------:R1:W-:Y:S04]  /*9a270*/  @P2 STG.E.U16 [R22.64], R5 ;  /* 0x0000000516002986 */ /* 0x0003e8000c101504 */
[----:B0-----:R-:W4:Y:S01]  /*9a280*/  LDL.LU R29, [R1+0x327c] ;  /* 0x00327c00011d7983 */ /* 0x001f220000300800 */
[----:B-1----:R-:W-:Y:S01]  /*9a290*/  IMAD.WIDE R20, R4, 0x2, R54 ;  /* 0x0000000204147825 */ /* 0x002fe200078e0236 */
[----:B------:R-:W-:Y:S02]  /*9a2a0*/  ISETP.LT.AND P2, PT, R40, c[0x0][0x178], !P1 ;  /* 0x00005e0028007a0c */ /* 0x000fe40004f41270 */
[C---:B------:R-:W-:Y:S01]  /*9a2b0*/  IADD3 R0, R4.reuse, c[0x0][0x198], RZ ;  /* 0x0000660004007a10 */ /* 0x040fe20007ffe0ff */
[----:B------:R-:W-:Y:S01]  /*9a2c0*/  IMAD.WIDE R22, R4, 0x2, R26 ;  /* 0x0000000204167825 */ /* 0x000fe200078e021a */
[----:B--2---:R0:W-:Y:S01]  /*9a2d0*/  @P6 STG.E.U16 [R8.64], R38 ;  /* 0x0000002608006986 */ /* 0x0041e2000c101504 */
[----:B------:R-:W-:-:S02]  /*9a2e0*/  ISETP.LT.AND P6, PT, R47, c[0x0][0x178], !P1 ;  /* 0x00005e002f007a0c */ /* 0x000fc40004fc1270 */
[----:B0-----:R-:W-:Y:S01]  /*9a2f0*/  IMAD.WIDE R8, R4, 0x2, R2 ;  /* 0x0000000204087825 */ /* 0x001fe200078e0202 */
[----:B---3--:R0:W-:Y:S01]  /*9a300*/  @P5 STG.E.U16 [R20.64], R36 ;  /* 0x0000002414005986 */ /* 0x0081e2000c101504 */
[----:B------:R-:W-:Y:S02]  /*9a310*/  ISETP.LT.AND P5, PT, R46, c[0x0][0x178], !P1 ;  /* 0x00005e002e007a0c */ /* 0x000fe40004fa1270 */
[----:B------:R-:W-:Y:S01]  /*9a320*/  ISETP.LT.AND P1, PT, R45, c[0x0][0x178], !P1 ;  /* 0x00005e002d007a0c */ /* 0x000fe20004f21270 */
[----:B0-----:R-:W-:Y:S01]  /*9a330*/  IMAD.WIDE R20, R4, 0x2, R52 ;  /* 0x0000000204147825 */ /* 0x001fe200078e0234 */
[----:B------:R-:W-:Y:S01]  /*9a340*/  PRMT R12, R38, 0x7632, R12 ;  /* 0x00007632260c7816 */ /* 0x000fe2000000000c */
[----:B----4-:R0:W-:Y:S04]  /*9a350*/  @P4 STG.E.U16 [R8.64], R44 ;  /* 0x0000002c08004986 */ /* 0x0101e8000c101504 */
[----:B------:R1:W-:Y:S01]  /*9a360*/  @P3 STG.E.U16 [R20.64], R58 ;  /* 0x0000003a14003986 */ /* 0x0003e2000c101504 */
[----:B------:R-:W-:Y:S01]  /*9a370*/  ISETP.LT.AND P3, PT, R35, c[0x0][0x178], !P0 ;  /* 0x00005e0023007a0c */ /* 0x000fe20004761270 */
[----:B0-----:R-:W-:-:S04]  /*9a380*/  IMAD.WIDE R8, R4, 0x2, R50 ;  /* 0x0000000204087825 */ /* 0x001fc800078e0232 */
[C---:B-1----:R-:W-:Y:S01]  /*9a390*/  IMAD.WIDE R20, R4.reuse, 0x2, R48 ;  /* 0x0000000204147825 */ /* 0x042fe200078e0230 */
[----:B------:R0:W-:Y:S03]  /*9a3a0*/  @P2 STG.E.U16 [R8.64], R60 ;  /* 0x0000003c08002986 */ /* 0x0001e6000c101504 */
[----:B------:R-:W-:Y:S01]  /*9a3b0*/  IMAD.WIDE R4, R4, 0x2, R24 ;  /* 0x0000000204047825 */ /* 0x000fe200078e0218 */
[----:B------:R1:W-:Y:S01]  /*9a3c0*/  @P6 STG.E.U16 [R20.64], R61 ;  /* 0x0000003d14006986 */ /* 0x0003e2000c101504 */
[----:B------:R-:W-:Y:S02]  /*9a3d0*/  ISETP.LT.AND P2, PT, R37, c[0x0][0x178], !P0 ;  /* 0x00005e0025007a0c */ /* 0x000fe40004741270 */
[----:B0-----:R-:W-:Y:S01]  /*9a3e0*/  IMAD.WIDE R8, R0, 0x2, R56 ;  /* 0x0000000200087825 */ /* 0x001fe200078e0238 */
[----:B------:R-:W-:Y:S01]  /*9a3f0*/  @P5 STG.E.U16 [R22.64], R59 ;  /* 0x0000003b16005986 */ /* 0x000fe2000c101504 */
[----:B------:R-:W-:-:S03]  /*9a400*/  ISETP.LT.AND P5, PT, R41, c[0x0][0x178], !P0 ;  /* 0x00005e0029007a0c */ /* 0x000fc600047a1270 */
[----:B------:R0:W-:Y:S01]  /*9a410*/  @P1 STG.E.U16 [R4.64], R13 ;  /* 0x0000000d04001986 */ /* 0x0001e2000c101504 */
[----:B------:R-:W-:-:S03]  /*9a420*/  ISETP.LT.AND P1, PT, R42, c[0x0][0x178], !P0 ;  /* 0x00005e002a007a0c */ /* 0x000fc60004721270 */
[----:B------:R2:W-:Y:S01]  /*9a430*/  @P3 STG.E.U16 [R8.64], R12 ;  /* 0x0000000c08003986 */ /* 0x0005e2000c101504 */
[----:B------:R-:W-:Y:S01]  /*9a440*/  ISETP.LT.AND P3, PT, R40, c[0x0][0x178], !P0 ;  /* 0x00005e0028007a0c */ /* 0x000fe20004761270 */
[----:B-1----:R-:W-:Y:S01]  /*9a450*/  IMAD.WIDE R20, R0, 0x2, R52 ;  /* 0x0000000200147825 */ /* 0x002fe200078e0234 */
[----:B------:R-:W-:Y:S02]  /*9a460*/  PRMT R16, R58, 0x7632, R16 ;  /* 0x000076323a107816 */ /* 0x000fe40000000010 */
[----:B------:R-:W-:Y:S01]  /*9a470*/  PRMT R28, R60, 0x7632, R28 ;  /* 0x000076323c1c7816 */ /* 0x000fe2000000001c */
[----:B0-----:R-:W-:Y:S01]  /*9a480*/  IMAD.WIDE R4, R0, 0x2, R54 ;  /* 0x0000000200047825 */ /* 0x001fe200078e0236 */
[----:B------:R-:W-:Y:S02]  /*9a490*/  PRMT R13, R44, 0x7632, R13 ;  /* 0x000076322c0d7816 */ /* 0x000fe4000000000d */
[----:B--2---:R-:W-:Y:S01]  /*9a4a0*/  PRMT R12, R36, 0x7632, R12 ;  /* 0x00007632240c7816 */ /* 0x004fe2000000000c */
[C---:B------:R-:W-:Y:S01]  /*9a4b0*/  IMAD.WIDE R8, R0.reuse, 0x2, R2 ;  /* 0x0000000200087825 */ /* 0x040fe200078e0202 */
[----:B------:R-:W2:Y:S03]  /*9a4c0*/  LDL.LU R36, [R1+0x604] ;  /* 0x0006040001247983 */ /* 0x000ea60000300800 */
[----:B------:R-:W-:Y:S01]  /*9a4d0*/  IMAD.WIDE R22, R0, 0x2, R50 ;  /* 0x0000000200167825 */ /* 0x000fe200078e0232 */
[----:B------:R-:W3:Y:S04]  /*9a4e0*/  LDL.LU R44, [R1+0x5e4] ;  /* 0x0005e400012c7983 */ /* 0x000ee80000300800 */
[----:B------:R-:W4:Y:S04]  /*9a4f0*/  LDL.LU R58, [R1+0x5a4] ;  /* 0x0005a400013a7983 */ /* 0x000f280000300800 */
[----:B------:R-:W-:Y:S04]  /*9a500*/  @P1 STG.E.U16 [R4.64], R12 ;  /* 0x0000000c04001986 */ /* 0x000fe8000c101504 */
[----:B------:R-:W-:Y:S04]  /*9a510*/  @P2 STG.E.U16 [R8.64], R13 ;  /* 0x0000000d08002986 */ /* 0x000fe8000c101504 */
[----:B------:R0:W-:Y:S04]  /*9a520*/  @P5 STG.E.U16 [R20.64], R16 ;  /* 0x0000001014005986 */ /* 0x0001e8000c101504 */
[----:B------:R-:W4:Y:S04]  /*9a530*/  LDL.LU R60, [R1+0x514] ;  /* 0x00051400013c7983 */ /* 0x000f280000300800 */
[----:B------:R1:W-:Y:S01]  /*9a540*/  @P3 STG.E.U16 [R22.64], R28 ;  /* 0x0000001c16003986 */ /* 0x0003e2000c101504 */
[----:B0-----:R-:W-:-:S02]  /*9a550*/  PRMT R16, R61, 0x7632, R16 ;  /* 0x000076323d107816 */ /* 0x001fc40000000010 */
[----:B------:R-:W-:Y:S01]  /*9a560*/  PRMT R20, R59, 0x7632, R20 ;  /* 0x000076323b147816 */ /* 0x000fe20000000014 */
[----:B-1----:R-:W4:Y:S04]  /*9a570*/  LDL.LU R23, [R1+0x3280] ;  /* 0x0032800001177983 */ /* 0x002f280000300800 */
[----:B------:R-:W4:Y:S04]  /*9a580*/  LDL.LU R61, [R1+0x4e4] ;  /* 0x0004e400013d7983 */ /* 0x000f280000300800 */
[----:B------:R-:W4:Y:S01]  /*9a590*/  LDL.LU R59, [R1+0x454] ;  /* 0x00045400013b7983 */ /* 0x000f220000300800 */
[----:B------:R-:W-:-:S02]  /*9a5a0*/  ISETP.LT.AND P2, PT, R47, c[0x0][0x178], !P0 ;  /* 0x00005e002f007a0c */ /* 0x000fc40004741270 */
[----:B------:R-:W-:Y:S02]  /*9a5b0*/  ISETP.LT.AND P1, PT, R46, c[0x0][0x178], !P0 ;  /* 0x00005e002e007a0c */ /* 0x000fe40004721270 */
[----:B------:R-:W-:Y:S01]  /*9a5c0*/  ISETP.GE.AND P4, PT, R30, c[0x0][0x17c], PT ;  /* 0x00005f001e007a0c */ /* 0x000fe20003f86270 */
[C---:B------:R-:W-:Y:S01]  /*9a5d0*/  IMAD.WIDE R8, R0.reuse, 0x2, R26 ;  /* 0x0000000200087825 */ /* 0x040fe200078e021a */
[----:B------:R-:W-:Y:S01]  /*9a5e0*/  ISETP.LT.AND P0, PT, R45, c[0x0][0x178], !P0 ;  /* 0x00005e002d007a0c */ /* 0x000fe20004701270 */
[----:B------:R-:W4:Y:S01]  /*9a5f0*/  LDL.LU R38, [R1+0x4d8] ;  /* 0x0004d80001267983 */ /* 0x000f220000300800 */
[----:B------:R-:W-:Y:S01]  /*9a600*/  PRMT R21, R13, 0x7632, R21 ;  /* 0x000076320d157816 */ /* 0x000fe20000000015 */
[----:B------:R-:W-:Y:S01]  /*9a610*/  IMAD.WIDE R12, R0, 0x2, R48 ;  /* 0x00000002000c7825 */ /* 0x000fe200078e0230 */
[----:B------:R-:W-:Y:S02]  /*9a620*/  ISETP.LT.AND P3, PT, R35, c[0x0][0x178], !P4 ;  /* 0x00005e0023007a0c */ /* 0x000fe40006761270 */
[----:B------:R-:W-:Y:S01]  /*9a630*/  ISETP.LT.AND P5, PT, R42, c[0x0][0x178], !P4 ;  /* 0x00005e002a007a0c */ /* 0x000fe200067a1270 */
[----:B------:R-:W-:Y:S01]  /*9a640*/  IMAD.WIDE R4, R0, 0x2, R24 ;  /* 0x0000000200047825 */ /* 0x000fe200078e0218 */
[----:B------:R-:W-:-:S02]  /*9a650*/  ISETP.LT.AND P6, PT, R37, c[0x0][0x178], !P4 ;  /* 0x00005e0025007a0c */ /* 0x000fc400067c1270 */
[----:B------:R-:W-:Y:S01]  /*9a660*/  IADD3 R0, R0, c[0x0][0x198], RZ ;  /* 0x0000660000007a10 */ /* 0x000fe20007ffe0ff */
[----:B------:R0:W-:Y:S01]  /*9a670*/  @P2 STG.E.U16 [R12.64], R16 ;  /* 0x000000100c002986 */ /* 0x0001e2000c101504 */
[----:B------:R-:W-:-:S03]  /*9a680*/  ISETP.LT.AND P2, PT, R40, c[0x0][0x178], !P4 ;  /* 0x00005e0028007a0c */ /* 0x000fc60006741270 */
[----:B------:R1:W-:Y:S01]  /*9a690*/  @P1 STG.E.U16 [R8.64], R20 ;  /* 0x0000001408001986 */ /* 0x0003e2000c101504 */
[----:B------:R-:W-:-:S03]  /*9a6a0*/  ISETP.LT.AND P1, PT, R41, c[0x0][0x178], !P4 ;  /* 0x00005e0029007a0c */ /* 0x000fc60006721270 */
[----:B------:R1:W-:Y:S01]  /*9a6b0*/  @P0 STG.E.U16 [R4.64], R21 ;  /* 0x0000001504000986 */ /* 0x0003e2000c101504 */
[----:B0-----:R-:W-:-:S04]  /*9a6c0*/  IMAD.WIDE R12, R0, 0x2, R54 ;  /* 0x00000002000c7825 */ /* 0x001fc800078e0236 */
[----:B-1----:R-:W-:-:S04]  /*9a6d0*/  IMAD.WIDE R8, R0, 0x2, R56 ;  /* 0x0000000200087825 */ /* 0x002fc800078e0238 */
[C---:B------:R-:W-:Y:S01]  /*9a6e0*/  IMAD.WIDE R4, R0.reuse, 0x2, R2 ;  /* 0x0000000200047825 */ /* 0x040fe200078e0202 */
[----:B------:R-:W-:Y:S02]  /*9a6f0*/  ISETP.GE.AND P0, PT, R29, c[0x0][0x17c], PT ;  /* 0x00005f001d007a0c */ /* 0x000fe40003f06270 */
[----:B------:R-:W-:-:S05]  /*9a700*/  IADD3 R16, R0, c[0x0][0x198], RZ ;  /* 0x0000660000107a10 */ /* 0x000fca0007ffe0ff */
[----:B------:R-:W-:Y:S01]  /*9a710*/  IMAD.WIDE R20, R16, 0x2, R56 ;  /* 0x0000000210147825 */ /* 0x000fe200078e0238 */
[----:B--2---:R0:W-:Y:S01]  /*9a720*/  @P3 STG.E.U16 [R8.64], R36 ;  /* 0x0000002408003986 */ /* 0x0041e2000c101504 */
[----:B------:R-:W-:-:S03]  /*9a730*/  ISETP.LT.AND P3, PT, R47, c[0x0][0x178], !P4 ;  /* 0x00005e002f007a0c */ /* 0x000fc60006761270 */
[----:B---3--:R-:W-:Y:S01]  /*9a740*/  @P5 STG.E.U16 [R12.64], R44 ;  /* 0x0000002c0c005986 */ /* 0x008fe2000c101504 */
[----:B------:R-:W-:Y:S02]  /*9a750*/  ISETP.LT.AND P5, PT, R46, c[0x0][0x178], !P4 ;  /* 0x00005e002e007a0c */ /* 0x000fe400067a1270 */
[----:B------:R-:W-:Y:S01]  /*9a760*/  ISETP.LT.AND P4, PT, R45, c[0x0][0x178], !P4 ;  /* 0x00005e002d007a0c */ /* 0x000fe20006781270 */
[----:B----4-:R1:W-:Y:S01]  /*9a770*/  @P6 STG.E.U16 [R4.64], R58 ;  /* 0x0000003a04006986 */ /* 0x0103e2000c101504 */
[----:B------:R-:W-:Y:S01]  /*9a780*/  ISETP.LT.AND P6, PT, R35, c[0x0][0x178], !P0 ;  /* 0x00005e0023007a0c */ /* 0x000fe200047c1270 */
[----:B0-----:R-:W-:-:S04]  /*9a790*/  IMAD.WIDE R8, R0, 0x2, R52 ;  /* 0x0000000200087825 */ /* 0x001fc800078e0234 */
[C---:B-1----:R-:W-:Y:S01]  /*9a7a0*/  IMAD.WIDE R4, R0.reuse, 0x2, R50 ;  /* 0x0000000200047825 */ /* 0x042fe200078e0232 */
[----:B------:R0:W-:Y:S03]  /*9a7b0*/  @P1 STG.E.U16 [R8.64], R60 ;  /* 0x0000003c08001986 */ /* 0x0001e6000c101504 */
[----:B------:R-:W-:Y:S01]  /*9a7c0*/  IMAD.WIDE R12, R0, 0x2, R24 ;  /* 0x00000002000c7825 */ /* 0x000fe200078e0218 */
[----:B------:R-:W-:Y:S02]  /*9a7d0*/  PRMT R22, R36, 0x7632, R22 ;  /* 0x0000763224167816 */ /* 0x000fe40000000016 */
[----:B------:R-:W2:Y:S01]  /*9a7e0*/  LDL.LU R36, [R1+0x4c8] ;  /* 0x0004c80001247983 */ /* 0x000ea20000300800 */
[----:B0-----:R-:W-:-:S03]  /*9a7f0*/  IMAD.WIDE R8, R0, 0x2, R48 ;  /* 0x0000000200087825 */ /* 0x001fc600078e0230 */
[----:B------:R0:W-:Y:S01]  /*9a800*/  @P2 STG.E.U16 [R4.64], R61 ;  /* 0x0000003d04002986 */ /* 0x0001e2000c101504 */
[----:B------:R-:W-:-:S03]  /*9a810*/  ISETP.LT.AND P2, PT, R42, c[0x0][0x178], !P0 ;  /* 0x00005e002a007a0c */ /* 0x000fc60004741270 */
[----:B------:R-:W-:Y:S01]  /*9a820*/  @P3 STG.E.U16 [R8.64], R59 ;  /* 0x0000003b08003986 */ /* 0x000fe2000c101504 */
[----:B0-----:R-:W-:-:S05]  /*9a830*/  IMAD.WIDE R4, R0, 0x2, R26 ;  /* 0x0000000200047825 */ /* 0x001fca00078e021a */
[----:B------:R-:W-:Y:S04]  /*9a840*/  @P5 STG.E.U16 [R4.64], R33 ;  /* 0x0000002104005986 */ /* 0x000fe8000c101504 */
[----:B------:R0:W-:Y:S01]  /*9a850*/  @P4 STG.E.U16 [R12.64], R17 ;  /* 0x000000110c004986 */ /* 0x0001e2000c101504 */
[----:B------:R-:W-:-:S03]  /*9a860*/  ISETP.LT.AND P4, PT, R37, c[0x0][0x178], !P0 ;  /* 0x00005e0025007a0c */ /* 0x000fc60004781270 */
[----:B------:R1:W-:Y:S01]  /*9a870*/  @P6 STG.E.U16 [R20.64], R22 ;  /* 0x0000001614006986 */ /* 0x0003e2000c101504 */
[----:B------:R-:W-:-:S03]  /*9a880*/  ISETP.GE.AND P1, PT, R23, c[0x0][0x17c], PT ;  /* 0x00005f0017007a0c */ /* 0x000fc60003f26270 */
[----:B------:R-:W3:Y:S01]  /*9a890*/  LDL.LU R23, [R1+0x3284] ;  /* 0x0032840001177983 */ /* 0x000ee20000300800 */
[----:B0-----:R-:W-:Y:S01]  /*9a8a0*/  IMAD.WIDE R12, R16, 0x2, R54 ;  /* 0x00000002100c7825 */ /* 0x001fe200078e0236 */
[----:B-1----:R-:W-:Y:S02]  /*9a8b0*/  PRMT R20, R44, 0x7632, R20 ;  /* 0x000076322c147816 */ /* 0x002fe40000000014 */
[----:B------:R-:W4:Y:S01]  /*9a8c0*/  LDL.LU R22, [R1+0x3288] ;  /* 0x0032880001167983 */ /* 0x000f220000300800 */
[----:B------:R-:W-:Y:S01]  /*9a8d0*/  PRMT R0, R58, 0x7632, R0 ;  /* 0x000076323a007816 */ /* 0x000fe20000000000 */
[----:B------:R-:W-:Y:S01]  /*9a8e0*/  IMAD.WIDE R8, R16, 0x2, R2 ;  /* 0x0000000210087825 */ /* 0x000fe200078e0202 */
[----:B------:R-:W-:Y:S01]  /*9a8f0*/  PRMT R17, R60, 0x7632, R17 ;  /* 0x000076323c117816 */ /* 0x000fe20000000011 */
[----:B------:R-:W4:Y:S04]  /*9a900*/  LDL.LU R44, [R1+0x4b8] ;  /* 0x0004b800012c7983 */ /* 0x000f280000300800 */
[----:B------:R0:W-:Y:S04]  /*9a910*/  @P2 STG.E.U16 [R12.64], R20 ;  /* 0x000000140c002986 */ /* 0x0001e8000c101504 */
[----:B------:R-:W4:Y:S04]  /*9a920*/  LDL.LU R58, [R1+0x4a8] ;  /* 0x0004a800013a7983 */ /* 0x000f280000300800 */
[----:B------:R-:W4:Y:S01]  /*9a930*/  LDL.LU R60, [R1+0x498] ;  /* 0x00049800013c7983 */ /* 0x000f220000300800 */
[----:B0-----:R-:W-:-:S03]  /*9a940*/  PRMT R20, R61, 0x7632, R20 ;  /* 0x000076323d147816 */ /* 0x001fc60000000014 */
[----:B------:R-:W4:Y:S04]  /*9a950*/  LDL.LU R61, [R1+0x488] ;  /* 0x00048800013d7983 */ /* 0x000f280000300800 */
[----:B------:R0:W-:Y:S02]  /*9a960*/  @P4 STG.E.U16 [R8.64], R0 ;  /* 0x0000000008004986 */ /* 0x0001e4000c101504 */
[----:B0-----:R-:W-:Y:S02]  /*9a970*/  PRMT R0, R59, 0x7632, R0 ;  /* 0x000076323b007816 */ /* 0x001fe40000000000 */
[----:B------:R-:W4:Y:S01]  /*9a980*/  LDL.LU R59, [R1+0x448] ;  /* 0x00044800013b7983 */ /* 0x000f220000300800 */
[----:B------:R-:W-:Y:S02]  /*9a990*/  ISETP.LT.AND P5, PT, R41, c[0x0][0x178], !P0 ;  /* 0x00005e0029007a0c */ /* 0x000fe400047a1270 */
[----:B------:R-:W-:-:S02]  /*9a9a0*/  ISETP.LT.AND P6, PT, R40, c[0x0][0x178], !P0 ;  /* 0x00005e0028007a0c */ /* 0x000fc400047c1270 */
[----:B------:R-:W-:Y:S01]  /*9a9b0*/  ISETP.LT.AND P3, PT, R47, c[0x0][0x178], !P0 ;  /* 0x00005e002f007a0c */ /* 0x000fe20004761270 */
[----:B------:R-:W-:Y:S01]  /*9a9c0*/  IMAD.WIDE R4, R16, 0x2, R52 ;  /* 0x0000000210047825 */ /* 0x000fe200078e0234 */
[----:B------:R-:W-:Y:S01]  /*9a9d0*/  ISETP.LT.AND P4, PT, R46, c[0x0][0x178], !P0 ;  /* 0x00005e002e007a0c */ /* 0x000fe20004781270 */
[----:B------:R-:W4:Y:S02]  /*9a9e0*/  LDL.LU R29, [R1+0x328c] ;  /* 0x00328c00011d7983 */ /* 0x000f240000300800 */
[----:B------:R-:W-:Y:S01]  /*9a9f0*/  IMAD.WIDE R12, R16, 0x2, R50 ;  /* 0x00000002100c7825 */ /* 0x000fe200078e0232 */
[----:B------:R-:W-:-:S03]  /*9aa00*/  ISETP.LT.AND P0, PT, R45, c[0x0][0x178], !P0 ;  /* 0x00005e002d007a0c */ /* 0x000fc60004701270 */
[----:B------:R0:W-:Y:S01]  /*9aa10*/  @P5 STG.E.U16 [R4.64], R17 ;  /* 0x0000001104005986 */ /* 0x0001e2000c101504 */
[----:B------:R-:W-:-:S03]  /*9aa20*/  ISETP.LT.AND P5, PT, R35, c[0x0][0x178], !P1 ;  /* 0x00005e0023007a0c */ /* 0x000fc60004fa1270 */
[----:B------:R1:W-:Y:S01]  /*9aa30*/  @P6 STG.E.U16 [R12.64], R20 ;  /* 0x000000140c006986 */ /* 0x0003e2000c101504 */
[----:B0-----:R-:W-:Y:S01]  /*9aa40*/  IMAD.WIDE R4, R16, 0x2, R48 ;  /* 0x0000000210047825 */ /* 0x001fe200078e0230 */
[----:B------:R-:W-:-:S04]  /*9aa50*/  ISETP.LT.AND P6, PT, R42, c[0x0][0x178], !P1 ;  /* 0x00005e002a007a0c */ /* 0x000fc80004fc1270 */
[----:B------:R0:W-:Y:S01]  /*9aa60*/  @P3 STG.E.U16 [R4.64], R0 ;  /* 0x0000000004003986 */ /* 0x0001e2000c101504 */
[----:B------:R-:W-:Y:S02]  /*9aa70*/  PRMT R33, R33, 0x7632, R33 ;  /* 0x0000763221217816 */ /* 0x000fe40000000021 */
[----:B-1----:R-:W-:Y:S02]  /*9aa80*/  PRMT R20, R17, 0x7632, R20 ;  /* 0x0000763211147816 */ /* 0x002fe40000000014 */
[C---:B0-----:R-:W-:Y:S01]  /*9aa90*/  IADD3 R0, R16.reuse, c[0x0][0x198], RZ ;  /* 0x0000660010007a10 */ /* 0x041fe20007ffe0ff */
[----:B------:R-:W-:-:S04]  /*9aaa0*/  IMAD.WIDE R4, R16, 0x2, R26 ;  /* 0x0000000210047825 */ /* 0x000fc800078e021a */
[----:B------:R-:W-:Y:S01]  /*9aab0*/  IMAD.WIDE R16, R16, 0x2, R24 ;  /* 0x0000000210107825 */ /* 0x000fe200078e0218 */
[----:B------:R-:W-:-:S03]  /*9aac0*/  ISETP.LT.AND P2, PT, R37, c[0x0][0x178], !P1 ;  /* 0x00005e0025007a0c */ /* 0x000fc60004f41270 */
[C---:B------:R-:W-:Y:S01]  /*9aad0*/  IMAD.WIDE R8, R0.reuse, 0x2, R56 ;  /* 0x0000000200087825 */ /* 0x040fe200078e0238 */
[----:B------:R0:W-:Y:S01]  /*9aae0*/  @P4 STG.E.U16 [R4.64], R33 ;  /* 0x0000002104004986 */ /* 0x0001e2000c101504 */
[----:B------:R-:W-:Y:S02]  /*9aaf0*/  ISETP.LT.AND P3, PT, R41, c[0x0][0x178], !P1 ;  /* 0x00005e0029007a0c */ /* 0x000fe40004f61270 */
[----:B------:R-:W-:Y:S01]  /*9ab00*/  IMAD.WIDE R12, R0, 0x2, R54 ;  /* 0x00000002000c7825 */ /* 0x000fe200078e0236 */
        /* <DEDUP_REMOVED lines=8> */
[----:B------:R-:W-:Y:S02]  /*9ab90*/  ISETP.LT.AND P6, PT, R46, c[0x0][0x178], !P1 ;  /* 0x00005e002e007a0c */ /* 0x000fe40004fc1270 */
[----:B------:R-:W-:Y:S01]  /*9aba0*/  ISETP.LT.AND P1, PT, R45, c[0x0][0x178], !P1 ;  /* 0x00005e002d007a0c */ /* 0x000fe20004f21270 */
[----:B0-----:R-:W-:Y:S01]  /*9abb0*/  IMAD.WIDE R12, R0, 0x2, R50 ;  /* 0x00000002000c7825 */ /* 0x001fe200078e0232 */
[----:B---3--:R-:W-:Y:S02]  /*9abc0*/  ISETP.GE.AND P0, PT, R23, c[0x0][0x17c], PT ;  /* 0x00005f0017007a0c */ /* 0x008fe40003f06270 */
[----:B------:R-:W2:Y:S04]  /*9abd0*/  LDL.LU R23, [R1+0x3290] ;  /* 0x0032900001177983 */ /* 0x000ea80000300800 */
[----:B----4-:R0:W-:Y:S04]  /*9abe0*/  @P2 STG.E.U16 [R4.64], R44 ;  /* 0x0000002c04002986 */ /* 0x0101e8000c101504 */
[----:B------:R1:W-:Y:S01]  /*9abf0*/  @P3 STG.E.U16 [R16.64], R58 ;  /* 0x0000003a10003986 */ /* 0x0003e2000c101504 */
[----:B------:R-:W-:-:S03]  /*9ac00*/  ISETP.LT.AND P3, PT, R35, c[0x0][0x178], !P0 ;  /* 0x00005e0023007a0c */ /* 0x000fc60004761270 */
[----:B------:R3:W-:Y:S01]  /*9ac10*/  @P4 STG.E.U16 [R12.64], R60 ;  /* 0x0000003c0c004986 */ /* 0x0007e2000c101504 */
[----:B0-----:R-:W-:Y:S01]  /*9ac20*/  IMAD.WIDE R4, R0, 0x2, R26 ;  /* 0x0000000200047825 */ /* 0x001fe200078e021a */
[----:B------:R-:W-:Y:S02]  /*9ac30*/  ISETP.LT.AND P4, PT, R42, c[0x0][0x178], !P0 ;  /* 0x00005e002a007a0c */ /* 0x000fe40004781270 */
[----:B------:R0:W-:Y:S01]  /*9ac40*/  @P5 STG.E.U16 [R8.64], R61 ;  /* 0x0000003d08005986 */ /* 0x0001e2000c101504 */
[----:B------:R-:W-:Y:S01]  /*9ac50*/  ISETP.LT.AND P5, PT, R37, c[0x0][0x178], !P0 ;  /* 0x00005e0025007a0c */ /* 0x000fe200047a1270 */
[C---:B-1----:R-:W-:Y:S01]  /*9ac60*/  IMAD.WIDE R16, R0.reuse, 0x2, R24 ;  /* 0x0000000200107825 */ /* 0x042fe200078e0218 */
[----:B------:R-:W-:-:S05]  /*9ac70*/  IADD3 R0, R0, c[0x0][0x198], RZ ;  /* 0x0000660000007a10 */ /* 0x000fca0007ffe0ff */
[----:B---3--:R-:W-:-:S04]  /*9ac80*/  IMAD.WIDE R12, R0, 0x2, R56 ;  /* 0x00000002000c7825 */ /* 0x008fc800078e0238 */
[----:B0-----:R-:W-:Y:S01]  /*9ac90*/  IMAD.WIDE R8, R0, 0x2, R54 ;  /* 0x0000000200087825 */ /* 0x001fe200078e0236 */
[----:B------:R0:W-:Y:S01]  /*9aca0*/  @P6 STG.E.U16 [R4.64], R59 ;  /* 0x0000003b04006986 */ /* 0x0001e2000c101504 */
[----:B------:R-:W-:-:S03]  /*9acb0*/  ISETP.LT.AND P6, PT, R41, c[0x0][0x178], !P0 ;  /* 0x00005e0029007a0c */ /* 0x000fc600047c1270 */
[----:B------:R1:W-:Y:S01]  /*9acc0*/  @P1 STG.E.U16 [R16.64], R6 ;  /* 0x0000000610001986 */ /* 0x0003e2000c101504 */
[----:B------:R-:W-:Y:S01]  /*9acd0*/  ISETP.LT.AND P1, PT, R40, c[0x0][0x178], !P0 ;  /* 0x00005e0028007a0c */ /* 0x000fe20004721270 */
[----:B0-----:R-:W-:Y:S01]  /*9ace0*/  IMAD.WIDE R4, R0, 0x2, R2 ;  /* 0x0000000200047825 */ /* 0x001fe200078e0202 */
[----:B-1----:R-:W-:Y:S02]  /*9acf0*/  PRMT R17, R38, 0x7632, R17 ;  /* 0x0000763226117816 */ /* 0x002fe40000000011 */
[----:B------:R-:W-:Y:S01]  /*9ad00*/  PRMT R6, R36, 0x7632, R6 ;  /* 0x0000763224067816 */ /* 0x000fe20000000006 */
[----:B------:R-:W3:Y:S01]  /*9ad10*/  LDL.LU R38, [R1+0x5c8] ;  /* 0x0005c80001267983 */ /* 0x000ee20000300800 */
[----:B------:R-:W-:-:S03]  /*9ad20*/  PRMT R16, R44, 0x7632, R16 ;  /* 0x000076322c107816 */ /* 0x000fc60000000010 */
[----:B------:R0:W-:Y:S04]  /*9ad30*/  @P3 STG.E.U16 [R12.64], R17 ;  /* 0x000000110c003986 */ /* 0x0001e8000c101504 */
[----:B------:R1:W-:Y:S04]  /*9ad40*/  @P4 STG.E.U16 [R8.64], R6 ;  /* 0x0000000608004986 */ /* 0x0003e8000c101504 */
[----:B------:R4:W-:Y:S01]  /*9ad50*/  @P5 STG.E.U16 [R4.64], R16 ;  /* 0x0000001004005986 */ /* 0x0009e2000c101504 */
[----:B0-----:R-:W-:Y:S01]  /*9ad60*/  PRMT R17, R58, 0x7632, R17 ;  /* 0x000076323a117816 */ /* 0x001fe20000000011 */
[----:B------:R-:W-:-:S02]  /*9ad70*/  IMAD.WIDE R12, R0, 0x2, R52 ;  /* 0x00000002000c7825 */ /* 0x000fc400078e0234 */
[----:B------:R-:W2:Y:S01]  /*9ad80*/  LDL.LU R36, [R1+0x598] ;  /* 0x0005980001247983 */ /* 0x000ea20000300800 */
[----:B-1----:R-:W-:-:S03]  /*9ad90*/  PRMT R6, R60, 0x7632, R6 ;  /* 0x000076323c067816 */ /* 0x002fc60000000006 */
[----:B------:R-:W2:Y:S01]  /*9ada0*/  LDL.LU R44, [R1+0x588] ;  /* 0x00058800012c7983 */ /* 0x000ea20000300800 */
[----:B----4-:R-:W-:Y:S01]  /*9adb0*/  IMAD.WIDE R4, R0, 0x2, R50 ;  /* 0x0000000200047825 */ /* 0x010fe200078e0232 */
[----:B------:R-:W-:Y:S02]  /*9adc0*/  ISETP.GE.AND P2, PT, R22, c[0x0][0x17c], PT ;  /* 0x00005f0016007a0c */ /* 0x000fe40003f46270 */
[----:B------:R-:W-:Y:S04]  /*9add0*/  @P6 STG.E.U16 [R12.64], R17 ;  /* 0x000000110c006986 */ /* 0x000fe8000c101504 */
[----:B------:R-:W4:Y:S04]  /*9ade0*/  LDL.LU R58, [R1+0x528] ;  /* 0x00052800013a7983 */ /* 0x000f280000300800 */
[----:B------:R0:W-:Y:S04]  /*9adf0*/  @P1 STG.E.U16 [R4.64], R6 ;  /* 0x0000000604001986 */ /* 0x0001e8000c101504 */
[----:B------:R-:W4:Y:S04]  /*9ae00*/  LDL.LU R60, [R1+0x508] ;  /* 0x00050800013c7983 */ /* 0x000f280000300800 */
[----:B------:R-:W4:Y:S01]  /*9ae10*/  LDL.LU R22, [R1+0x3294] ;  /* 0x0032940001167983 */ /* 0x000f220000300800 */
[----:B0-----:R-:W-:-:S03]  /*9ae20*/  PRMT R5, R61, 0x7632, R5 ;  /* 0x000076323d057816 */ /* 0x001fc60000000005 */
[----:B------:R-:W4:Y:S01]  /*9ae30*/  LDL.LU R61, [R1+0x478] ;  /* 0x00047800013d7983 */ /* 0x000f220000300800 */
[----:B------:R-:W-:-:S03]  /*9ae40*/  PRMT R6, R59, 0x7632, R6 ;  /* 0x000076323b067816 */ /* 0x000fc60000000006 */
[----:B------:R-:W4:Y:S01]  /*9ae50*/  LDL.LU R59, [R1+0x438] ;  /* 0x00043800013b7983 */ /* 0x000f220000300800 */
[----:B------:R-:W-:Y:S02]  /*9ae60*/  ISETP.LT.AND P3, PT, R47, c[0x0][0x178], !P0 ;  /* 0x00005e002f007a0c */ /* 0x000fe40004761270 */
[----:B------:R-:W-:Y:S02]  /*9ae70*/  ISETP.LT.AND P4, PT, R46, c[0x0][0x178], !P0 ;  /* 0x00005e002e007a0c */ /* 0x000fe40004781270 */
[----:B------:R-:W-:Y:S01]  /*9ae80*/  ISETP.LT.AND P0, PT, R45, c[0x0][0x178], !P0 ;  /* 0x00005e002d007a0c */ /* 0x000fe20004701270 */
[C---:B------:R-:W-:Y:S01]  /*9ae90*/  IMAD.WIDE R8, R0.reuse, 0x2, R48 ;  /* 0x0000000200087825 */ /* 0x040fe200078e0230 */
[----:B------:R-:W-:Y:S02]  /*9aea0*/  ISETP.LT.AND P5, PT, R35, c[0x0][0x178], !P2 ;  /* 0x00005e0023007a0c */ /* 0x000fe400057a1270 */
[C---:B------:R-:W-:Y:S01]  /*9aeb0*/  IADD3 R4, R0.reuse, c[0x0][0x198], RZ ;  /* 0x0000660000047a10 */ /* 0x040fe20007ffe0ff */
[----:B------:R-:W-:Y:S01]  /*9aec0*/  IMAD.WIDE R12, R0, 0x2, R26 ;  /* 0x00000002000c7825 */ /* 0x000fe200078e021a */
[----:B------:R-:W-:-:S02]  /*9aed0*/  ISETP.LT.AND P1, PT, R42, c[0x0][0x178], !P2 ;  /* 0x00005e002a007a0c */ /* 0x000fc40005721270 */
[----:B------:R-:W-:Y:S01]  /*9aee0*/  PRMT R20, R6, 0x7632, R20 ;  /* 0x0000763206147816 */ /* 0x000fe20000000014 */
[----:B------:R-:W-:Y:S01]  /*9aef0*/  @P3 STG.E.U16 [R8.64], R5 ;  /* 0x0000000508003986 */ /* 0x000fe2000c101504 */
[----:B------:R-:W-:-:S03]  /*9af00*/  IMAD.WIDE R16, R0, 0x2, R24 ;  /* 0x0000000200107825 */ /* 0x000fc600078e0218 */
[----:B------:R0:W-:Y:S01]  /*9af10*/  @P4 STG.E.U16 [R12.64], R6 ;  /* 0x000000060c004986 */ /* 0x0001e2000c101504 */
[----:B------:R-:W-:Y:S02]  /*9af20*/  ISETP.LT.AND P4, PT, R37, c[0x0][0x178], !P2 ;  /* 0x00005e0025007a0c */ /* 0x000fe40005781270 */
[----:B------:R-:W-:Y:S01]  /*9af30*/  ISETP.LT.AND P3, PT, R41, c[0x0][0x178], !P2 ;  /* 0x00005e0029007a0c */ /* 0x000fe20005761270 */
[----:B------:R1:W-:Y:S01]  /*9af40*/  @P0 STG.E.U16 [R16.64], R20 ;  /* 0x0000001410000986 */ /* 0x0003e2000c101504 */
[----:B------:R-:W-:Y:S01]  /*9af50*/  ISETP.LT.AND P6, PT, R40, c[0x0][0x178], !P2 ;  /* 0x00005e0028007a0c */ /* 0x000fe200057c1270 */
[----:B0-----:R-:W-:-:S04]  /*9af60*/  IMAD.WIDE R12, R4, 0x2, R56 ;  /* 0x00000002040c7825 */ /* 0x001fc800078e0238 */
[----:B------:R-:W-:-:S04]  /*9af70*/  IMAD.WIDE R8, R4, 0x2, R54 ;  /* 0x0000000204087825 */ /* 0x000fc800078e0236 */
[C---:B-1----:R-:W-:Y:S01]  /*9af80*/  IMAD.WIDE R16, R4.reuse, 0x2, R2 ;  /* 0x0000000204107825 */ /* 0x042fe200078e0202 */
[----:B------:R-:W-:Y:S02]  /*9af90*/  ISETP.GE.AND P0, PT, R29, c[0x0][0x17c], PT ;  /* 0x00005f001d007a0c */ /* 0x000fe40003f06270 */
[C---:B------:R-:W-:Y:S01]  /*9afa0*/  IADD3 R0, R4.reuse, c[0x0][0x198], RZ ;  /* 0x0000660004007a10 */ /* 0x040fe20007ffe0ff */
[----:B---3--:R0:W-:Y:S01]  /*9afb0*/  @P5 STG.E.U16 [R12.64], R38 ;  /* 0x000000260c005986 */ /* 0x0081e2000c101504 */
[----:B------:R-:W-:Y:S01]  /*9afc0*/  ISETP.LT.AND P5, PT, R47, c[0x0][0x178], !P2 ;  /* 0x00005e002f007a0c */ /* 0x000fe200057a1270 */
[----:B0-----:R-:W-:Y:S02]  /*9afd0*/  IMAD.WIDE R12, R4, 0x2, R52 ;  /* 0x00000002040c7825 */ /* 0x001fe400078e0234 */
[----:B--2---:R0:W-:Y:S04]  /*9afe0*/  @P1 STG.E.U16 [R8.64], R36 ;  /* 0x0000002408001986 */ /* 0x0041e8000c101504 */
[----:B------:R1:W-:Y:S01]  /*9aff0*/  @P4 STG.E.U16 [R16.64], R44 ;  /* 0x0000002c10004986 */ /* 0x0003e2000c101504 */
[----:B------:R-:W-:Y:S01]  /*9b000*/  ISETP.LT.AND P4, PT, R46, c[0x0][0x178], !P2 ;  /* 0x00005e002e007a0c */ /* 0x000fe20005781270 */
[----:B0-----:R-:W-:-:S02]  /*9b010*/  IMAD.WIDE R8, R4, 0x2, R50 ;  /* 0x0000000204087825 */ /* 0x001fc400078e0232 */
[----:B----4-:R0:W-:Y:S02]  /*9b020*/  @P3 STG.E.U16 [R12.64], R58 ;  /* 0x0000003a0c003986 */ /* 0x0101e4000c101504 */
[----:B-1----:R-:W-:Y:S01]  /*9b030*/  IMAD.WIDE R16, R4, 0x2, R48 ;  /* 0x0000000204107825 */ /* 0x002fe200078e0230 */
[----:B------:R-:W-:Y:S01]  /*9b040*/  ISETP.LT.AND P3, PT, R45, c[0x0][0x178], !P2 ;  /* 0x00005e002d007a0c */ /* 0x000fe20005761270 */
[----:B------:R1:W-:Y:S01]  /*9b050*/  @P6 STG.E.U16 [R8.64], R60 ;  /* 0x0000003c08006986 */ /* 0x0003e2000c101504 */
[----:B------:R-:W-:Y:S02]  /*9b060*/  ISETP.LT.AND P6, PT, R35, c[0x0][0x178], !P0 ;  /* 0x00005e0023007a0c */ /* 0x000fe400047c1270 */
[----:B------:R-:W-:Y:S01]  /*9b070*/  PRMT R6, R38, 0x7632, R6 ;  /* 0x0000763226067816 */ /* 0x000fe20000000006 */
[----:B0-----:R-:W-:Y:S01]  /*9b080*/  IMAD.WIDE R12, R4, 0x2, R24 ;  /* 0x00000002040c7825 */ /* 0x001fe200078e0218 */
[----:B------:R-:W2:Y:S04]  /*9b090*/  LDL.LU R38, [R1+0x5f8] ;  /* 0x0005f80001267983 */ /* 0x000ea80000300800 */
[----:B------:R0:W-:Y:S01]  /*9b0a0*/  @P5 STG.E.U16 [R16.64], R61 ;  /* 0x0000003d10005986 */ /* 0x0001e2000c101504 */
[----:B------:R-:W-:Y:S01]  /*9b0b0*/  ISETP.LT.AND P5, PT, R42, c[0x0][0x178], !P0 ;  /* 0x00005e002a007a0c */ /* 0x000fe200047a1270 */
[----:B-1----:R-:W-:-:S04]  /*9b0c0*/  IMAD.WIDE R8, R4, 0x2, R26 ;  /* 0x0000000204087825 */ /* 0x002fc800078e021a */
[----:B------:R-:W-:Y:S01]  /*9b0d0*/  IMAD.WIDE R4, R0, 0x2, R56 ;  /* 0x0000000200047825 */ /* 0x000fe200078e0238 */
[----:B------:R1:W-:Y:S01]  /*9b0e0*/  @P4 STG.E.U16 [R8.64], R59 ;  /* 0x0000003b08004986 */ /* 0x0003e2000c101504 */
[----:B------:R-:W-:Y:S02]  /*9b0f0*/  ISETP.LT.AND P4, PT, R37, c[0x0][0x178], !P0 ;  /* 0x00005e0025007a0c */ /* 0x000fe40004781270 */
[----:B0-----:R-:W-:Y:S01]  /*9b100*/  PRMT R16, R36, 0x7632, R16 ;  /* 0x0000763224107816 */ /* 0x001fe20000000010 */
[----:B------:R-:W-:Y:S01]  /*9b110*/  @P3 STG.E.U16 [R12.64], R10 ;  /* 0x0000000a0c003986 */ /* 0x000fe2000c101504 */
[----:B------:R-:W-:Y:S01]  /*9b120*/  ISETP.GE.AND P2, PT, R22, c[0x0][0x17c], PT ;  /* 0x00005f0016007a0c */ /* 0x000fe20003f46270 */
[----:B-1----:R-:W-:Y:S02]  /*9b130*/  IMAD.WIDE R8, R0, 0x2, R54 ;  /* 0x0000000200087825 */ /* 0x002fe400078e0236 */
[----:B------:R0:W-:Y:S01]  /*9b140*/  @P6 STG.E.U16 [R4.64], R6 ;  /* 0x0000000604006986 */ /* 0x0001e2000c101504 */
[----:B------:R-:W-:-:S02]  /*9b150*/  ISETP.LT.AND P6, PT, R41, c[0x0][0x178], !P0 ;  /* 0x00005e0029007a0c */ /* 0x000fc400047c1270 */
[----:B------:R-:W-:Y:S01]  /*9b160*/  ISETP.LT.AND P3, PT, R40, c[0x0][0x178], !P0 ;  /* 0x00005e0028007a0c */ /* 0x000fe20004761270 */
[----:B------:R1:W-:Y:S01]  /*9b170*/  @P5 STG.E.U16 [R8.64], R16 ;  /* 0x0000001008005986 */ /* 0x0003e2000c101504 */
[----:B------:R-:W-:-:S03]  /*9b180*/  ISETP.LT.AND P5, PT, R47, c[0x0][0x178], !P0 ;  /* 0x00005e002f007a0c */ /* 0x000fc600047a1270 */
[----:B------:R-:W3:Y:S01]  /*9b190*/  LDL.LU R36, [R1+0x5d8] ;  /* 0x0005d80001247983 */ /* 0x000ee20000300800 */
[----:B0-----:R-:W-:-:S03]  /*9b1a0*/  PRMT R6, R44, 0x7632, R6 ;  /* 0x000076322c067816 */ /* 0x001fc60000000006 */
[----:B------:R-:W4:Y:S04]  /*9b1b0*/  LDL.LU R22, [R1+0x3298] ;  /* 0x0032980001167983 */ /* 0x000f280000300800 */
[----:B------:R-:W4:Y:S01]  /*9b1c0*/  LDL.LU R44, [R1+0x5b8] ;  /* 0x0005b800012c7983 */ /* 0x000f220000300800 */
[----:B------:R-:W-:Y:S01]  /*9b1d0*/  PRMT R10, R58, 0x7632, R10 ;  /* 0x000076323a0a7816 */ /* 0x000fe2000000000a */
[----:B------:R-:W-:Y:S01]  /*9b1e0*/  IMAD.WIDE R4, R0, 0x2, R2 ;  /* 0x0000000200047825 */ /* 0x000fe200078e0202 */
[----:B------:R-:W-:Y:S01]  /*9b1f0*/  PRMT R20, R60, 0x7632, R20 ;  /* 0x000076323c147816 */ /* 0x000fe20000000014 */
[----:B------:R-:W4:Y:S02]  /*9b200*/  LDL.LU R58, [R1+0x538] ;  /* 0x00053800013a7983 */ /* 0x000f240000300800 */
[C---:B-1----:R-:W-:Y:S01]  /*9b210*/  IMAD.WIDE R8, R0.reuse, 0x2, R52 ;  /* 0x0000000200087825 */ /* 0x042fe200078e0234 */
[----:B------:R-:W-:Y:S01]  /*9b220*/  PRMT R21, R61, 0x7632, R21 ;  /* 0x000076323d157816 */ /* 0x000fe20000000015 */
[----:B------:R-:W4:Y:S02]  /*9b230*/  LDL.LU R60, [R1+0x4f8] ;  /* 0x0004f800013c7983 */ /* 0x000f240000300800 */
[----:B------:R-:W-:-:S02]  /*9b240*/  IMAD.WIDE R12, R0, 0x2, R50 ;  /* 0x00000002000c7825 */ /* 0x000fc400078e0232 */
[----:B------:R-:W-:Y:S02]  /*9b250*/  @P4 STG.E.U16 [R4.64], R6 ;  /* 0x0000000604004986 */ /* 0x000fe4000c101504 */
[----:B------:R-:W-:Y:S02]  /*9b260*/  IMAD.WIDE R16, R0, 0x2, R48 ;  /* 0x0000000200107825 */ /* 0x000fe400078e0230 */
[----:B------:R-:W-:Y:S04]  /*9b270*/  @P6 STG.E.U16 [R8.64], R10 ;  /* 0x0000000a08006986 */ /* 0x000fe8000c101504 */
[----:B------:R-:W-:Y:S04]  /*9b280*/  @P3 STG.E.U16 [R12.64], R20 ;  /* 0x000000140c003986 */ /* 0x000fe8000c101504 */
[----:B------:R0:W-:Y:S04]  /*9b290*/  @P5 STG.E.U16 [R16.64], R21 ;  /* 0x0000001510005986 */ /* 0x0001e8000c101504 */
[----:B------:R-:W4:Y:S01]  /*9b2a0*/  LDL.LU R61, [R1+0x468] ;  /* 0x00046800013d7983 */ /* 0x000f220000300800 */
[----:B0-----:R-:W-:-:S03]  /*9b2b0*/  PRMT R16, R59, 0x7632, R16 ;  /* 0x000076323b107816 */ /* 0x001fc60000000010 */
[----:B------:R-:W4:Y:S01]  /*9b2c0*/  LDL.LU R59, [R1+0x3e8] ;  /* 0x0003e800013b7983 */ /* 0x000f220000300800 */
[----:B------:R-:W-:Y:S02]  /*9b2d0*/  ISETP.GE.AND P1, PT, R23, c[0x0][0x17c], PT ;  /* 0x00005f0017007a0c */ /* 0x000fe40003f26270 */
[----:B------:R-:W-:Y:S02]  /*9b2e0*/  ISETP.LT.AND P4, PT, R46, c[0x0][0x178], !P0 ;  /* 0x00005e002e007a0c */ /* 0x000fe40004781270 */
[----:B------:R-:W-:Y:S02]  /*9b2f0*/  ISETP.LT.AND P0, PT, R45, c[0x0][0x178], !P0 ;  /* 0x00005e002d007a0c */ /* 0x000fe40004701270 */
[----:B------:R-:W-:Y:S02]  /*9b300*/  ISETP.LT.AND P5, PT, R35, c[0x0][0x178], !P1 ;  /* 0x00005e0023007a0c */ /* 0x000fe40004fa1270 */
[C---:B------:R-:W-:Y:S01]  /*9b310*/  IADD3 R6, R0.reuse, c[0x0][0x198], RZ ;  /* 0x0000660000067a10 */ /* 0x040fe20007ffe0ff */
[----:B------:R-:W-:Y:S01]  /*9b320*/  IMAD.WIDE R4, R0, 0x2, R26 ;  /* 0x0000000200047825 */ /* 0x000fe200078e021a */
[----:B------:R-:W-:-:S02]  /*9b330*/  ISETP.LT.AND P6, PT, R42, c[0x0][0x178], !P1 ;  /* 0x00005e002a007a0c */ /* 0x000fc40004fc1270 */
[----:B------:R-:W-:Y:S01]  /*9b340*/  PRMT R10, R10, 0x7632, R10 ;  /* 0x000076320a0a7816 */ /* 0x000fe2000000000a */
[----:B------:R-:W-:Y:S01]  /*9b350*/  IMAD.WIDE R12, R0, 0x2, R24 ;  /* 0x00000002000c7825 */ /* 0x000fe200078e0218 */
[----:B------:R-:W-:-:S03]  /*9b360*/  ISETP.LT.AND P3, PT, R37, c[0x0][0x178], !P1 ;  /* 0x00005e0025007a0c */ /* 0x000fc60004f61270 */
[----:B------:R-:W-:Y:S01]  /*9b370*/  IMAD.WIDE R8, R6, 0x2, R56 ;  /* 0x0000000206087825 */ /* 0x000fe200078e0238 */
[----:B------:R0:W-:Y:S01]  /*9b380*/  @P4 STG.E.U16 [R4.64], R16 ;  /* 0x0000001004004986 */ /* 0x0001e2000c101504 */
[----:B------:R-:W-:-:S03]  /*9b390*/  ISETP.LT.AND P4, PT, R41, c[0x0][0x178], !P1 ;  /* 0x00005e0029007a0c */ /* 0x000fc60004f81270 */
[----:B------:R1:W-:Y:S01]  /*9b3a0*/  @P0 STG.E.U16 [R12.64], R10 ;  /* 0x0000000a0c000986 */ /* 0x0003e2000c101504 */
[C---:B0-----:R-:W-:Y:S01]  /*9b3b0*/  IMAD.WIDE R4, R6.reuse, 0x2, R54 ;  /* 0x0000000206047825 */ /* 0x041fe200078e0236 */
[----:B------:R-:W-:-:S03]  /*9b3c0*/  IADD3 R0, R6, c[0x0][0x198], RZ ;  /* 0x0000660006007a10 */ /* 0x000fc60007ffe0ff */
[----:B-1----:R-:W-:Y:S01]  /*9b3d0*/  IMAD.WIDE R12, R6, 0x2, R24 ;  /* 0x00000002060c7825 */ /* 0x002fe200078e0218 */
[----:B--2---:R0:W-:Y:S01]  /*9b3e0*/  @P5 STG.E.U16 [R8.64], R38 ;  /* 0x0000002608005986 */ /* 0x0041e2000c101504 */
[----:B------:R-:W-:Y:S02]  /*9b3f0*/  ISETP.LT.AND P5, PT, R40, c[0x0][0x178], !P1 ;  /* 0x00005e0028007a0c */ /* 0x000fe40004fa1270 */
[----:B0-----:R-:W-:Y:S01]  /*9b400*/  IMAD.WIDE R8, R6, 0x2, R2 ;  /* 0x0000000206087825 */ /* 0x001fe200078e0202 */
[----:B------:R-:W-:Y:S01]  /*9b410*/  PRMT R10, R38, 0x7632, R10 ;  /* 0x00007632260a7816 */ /* 0x000fe2000000000a */
[----:B---3--:R0:W-:Y:S01]  /*9b420*/  @P6 STG.E.U16 [R4.64], R36 ;  /* 0x0000002404006986 */ /* 0x0081e2000c101504 */
[----:B------:R-:W-:-:S03]  /*9b430*/  ISETP.LT.AND P6, PT, R47, c[0x0][0x178], !P1 ;  /* 0x00005e002f007a0c */ /* 0x000fc60004fc1270 */
[----:B----4-:R1:W-:Y:S01]  /*9b440*/  @P3 STG.E.U16 [R8.64], R44 ;  /* 0x0000002c08003986 */ /* 0x0103e2000c101504 */
[----:B------:R-:W-:Y:S01]  /*9b450*/  ISETP.LT.AND P3, PT, R46, c[0x0][0x178], !P1 ;  /* 0x00005e002e007a0c */ /* 0x000fe20004f61270 */
[----:B0-----:R-:W-:Y:S01]  /*9b460*/  IMAD.WIDE R4, R6, 0x2, R52 ;  /* 0x0000000206047825 */ /* 0x001fe200078e0234 */
[----:B------:R-:W-:-:S04]  /*9b470*/  ISETP.LT.AND P1, PT, R45, c[0x0][0x178], !P1 ;  /* 0x00005e002d007a0c */ /* 0x000fc80004f21270 */
[----:B------:R0:W-:Y:S01]  /*9b480*/  @P4 STG.E.U16 [R4.64], R58 ;  /* 0x0000003a04004986 */ /* 0x0001e2000c101504 */
[----:B-1----:R-:W-:Y:S01]  /*9b490*/  IMAD.WIDE R8, R6, 0x2, R50 ;  /* 0x0000000206087825 */ /* 0x002fe200078e0232 */
[----:B------:R-:W-:-:S04]  /*9b4a0*/  ISETP.LT.AND P4, PT, R35, c[0x0][0x178], !P2 ;  /* 0x00005e0023007a0c */ /* 0x000fc80005781270 */
[----:B------:R1:W-:Y:S01]  /*9b4b0*/  @P5 STG.E.U16 [R8.64], R60 ;  /* 0x0000003c08005986 */ /* 0x0003e2000c101504 */
[----:B------:R-:W-:Y:S01]  /*9b4c0*/  ISETP.LT.AND P5, PT, R42, c[0x0][0x178], !P2 ;  /* 0x00005e002a007a0c */ /* 0x000fe200057a1270 */
[----:B0-----:R-:W-:-:S04]  /*9b4d0*/  IMAD.WIDE R4, R6, 0x2, R48 ;  /* 0x0000000206047825 */ /* 0x001fc800078e0230 */
[----:B-1----:R-:W-:Y:S01]  /*9b4e0*/  IMAD.WIDE R8, R6, 0x2, R26 ;  /* 0x0000000206087825 */ /* 0x002fe200078e021a */
[----:B------:R0:W-:Y:S01]  /*9b4f0*/  @P6 STG.E.U16 [R4.64], R61 ;  /* 0x0000003d04006986 */ /* 0x0001e2000c101504 */
[----:B------:R-:W-:Y:S02]  /*9b500*/  PRMT R6, R36, 0x7632, R6 ;  /* 0x0000763224067816 */ /* 0x000fe40000000006 */
[----:B------:R-:W-:Y:S02]  /*9b510*/  ISETP.GE.AND P0, PT, R22, c[0x0][0x17c], PT ;  /* 0x00005f0016007a0c */ /* 0x000fe40003f06270 */
[----:B------:R-:W2:Y:S04]  /*9b520*/  LDL.LU R22, [R1+0x329c] ;  /* 0x00329c0001167983 */ /* 0x000ea80000300800 */
[----:B------:R1:W-:Y:S01]  /*9b530*/  @P3 STG.E.U16 [R8.64], R59 ;  /* 0x0000003b08003986 */ /* 0x0003e2000c101504 */
[----:B0-----:R-:W-:-:S03]  /*9b540*/  IMAD.WIDE R4, R0, 0x2, R56 ;  /* 0x0000000200047825 */ /* 0x001fc600078e0238 */
[----:B------:R-:W-:Y:S01]  /*9b550*/  @P1 STG.E.U16 [R12.64], R14 ;  /* 0x0000000e0c001986 */ /* 0x000fe2000c101504 */
[----:B------:R-:W-:-:S03]  /*9b560*/  ISETP.LT.AND P1, PT, R37, c[0x0][0x178], !P2 ;  /* 0x00005e0025007a0c */ /* 0x000fc60005721270 */
[----:B------:R0:W-:Y:S01]  /*9b570*/  @P4 STG.E.U16 [R4.64], R10 ;  /* 0x0000000a04004986 */ /* 0x0001e2000c101504 */
[----:B-1----:R-:W-:-:S03]  /*9b580*/  IMAD.WIDE R8, R0, 0x2, R54 ;  /* 0x0000000200087825 */ /* 0x002fc600078e0236 */
[----:B------:R-:W3:Y:S01]  /*9b590*/  LDL.LU R36, [R1+0x608] ;  /* 0x0006080001247983 */ /* 0x000ee20000300800 */
[----:B------:R-:W-:-:S03]  /*9b5a0*/  ISETP.LT.AND P3, PT, R41, c[0x0][0x178], !P2 ;  /* 0x00005e0029007a0c */ /* 0x000fc60005761270 */
[----:B------:R1:W-:Y:S04]  /*9b5b0*/  @P5 STG.E.U16 [R8.64], R6 ;  /* 0x0000000608005986 */ /* 0x0003e8000c101504 */
[----:B------:R-:W4:Y:S01]  /*9b5c0*/  LDL.LU R21, [R1+0x32a0] ;  /* 0x0032a00001157983 */ /* 0x000f220000300800 */
[----:B0-----:R-:W-:Y:S02]  /*9b5d0*/  PRMT R10, R58, 0x7632, R10 ;  /* 0x000076323a0a7816 */ /* 0x001fe4000000000a */
[----:B-1----:R-:W-:Y:S02]  /*9b5e0*/  PRMT R6, R44, 0x7632, R6 ;  /* 0x000076322c067816 */ /* 0x002fe40000000006 */
[----:B------:R-:W4:Y:S01]  /*9b5f0*/  LDL.LU R44, [R1+0x5e8] ;  /* 0x0005e800012c7983 */ /* 0x000f220000300800 */
[----:B------:R-:W-:-:S03]  /*9b600*/  PRMT R14, R60, 0x7632, R14 ;  /* 0x000076323c0e7816 */ /* 0x000fc6000000000e */
[----:B------:R-:W4:Y:S01]  /*9b610*/  LDL.LU R58, [R1+0x5a8] ;  /* 0x0005a800013a7983 */ /* 0x000f220000300800 */
[C---:B------:R-:W-:Y:S01]  /*9b620*/  IMAD.WIDE R4, R0.reuse, 0x2, R2 ;  /* 0x0000000200047825 */ /* 0x040fe200078e0202 */
[----:B------:R-:W-:Y:S02]  /*9b630*/  PRMT R20, R61, 0x7632, R20 ;  /* 0x000076323d147816 */ /* 0x000fe40000000014 */
[----:B------:R-:W4:Y:S01]  /*9b640*/  LDL.LU R60, [R1+0x518] ;  /* 0x00051800013c7983 */ /* 0x000f220000300800 */
[----:B------:R-:W-:-:S03]  /*9b650*/  IMAD.WIDE R8, R0, 0x2, R52 ;  /* 0x0000000200087825 */ /* 0x000fc600078e0234 */
[----:B------:R-:W4:Y:S04]  /*9b660*/  LDL.LU R61, [R1+0x4e8] ;  /* 0x0004e800013d7983 */ /* 0x000f280000300800 */
[----:B------:R-:W-:Y:S04]  /*9b670*/  @P1 STG.E.U16 [R4.64], R6 ;  /* 0x0000000604001986 */ /* 0x000fe8000c101504 */
[----:B------:R0:W-:Y:S02]  /*9b680*/  @P3 STG.E.U16 [R8.64], R10 ;  /* 0x0000000a08003986 */ /* 0x0001e4000c101504 */
[----:B0-----:R-:W-:-:S02]  /*9b690*/  PRMT R10, R59, 0x7632, R10 ;  /* 0x000076323b0a7816 */ /* 0x001fc4000000000a */
[----:B------:R-:W4:Y:S01]  /*9b6a0*/  LDL.LU R59, [R1+0x458] ;  /* 0x00045800013b7983 */ /* 0x000f220000300800 */
[----:B------:R-:W-:Y:S02]  /*9b6b0*/  ISETP.LT.AND P4, PT, R40, c[0x0][0x178], !P2 ;  /* 0x00005e0028007a0c */ /* 0x000fe40005781270 */
[----:B------:R-:W-:Y:S02]  /*9b6c0*/  ISETP.LT.AND P5, PT, R47, c[0x0][0x178], !P2 ;  /* 0x00005e002f007a0c */ /* 0x000fe400057a1270 */
[----:B------:R-:W-:Y:S01]  /*9b6d0*/  ISETP.LT.AND P3, PT, R46, c[0x0][0x178], !P2 ;  /* 0x00005e002e007a0c */ /* 0x000fe20005761270 */
[C---:B------:R-:W-:Y:S01]  /*9b6e0*/  IMAD.WIDE R12, R0.reuse, 0x2, R50 ;  /* 0x00000002000c7825 */ /* 0x040fe200078e0232 */
[----:B------:R-:W-:Y:S02]  /*9b6f0*/  ISETP.LT.AND P1, PT, R45, c[0x0][0x178], !P2 ;  /* 0x00005e002d007a0c */ /* 0x000fe40005721270 */
[----:B------:R-:W-:Y:S01]  /*9b700*/  ISETP.LT.AND P2, PT, R35, c[0x0][0x178], !P0 ;  /* 0x00005e0023007a0c */ /* 0x000fe20004741270 */
[C---:B------:R-:W-:Y:S01]  /*9b710*/  IMAD.WIDE R16, R0.reuse, 0x2, R48 ;  /* 0x0000000200107825 */ /* 0x040fe200078e0230 */
[----:B------:R-:W-:-:S03]  /*9b720*/  IADD3 R6, R0, c[0x0][0x198], RZ ;  /* 0x0000660000067a10 */ /* 0x000fc60007ffe0ff */
[----:B------:R0:W-:Y:S01]  /*9b730*/  @P4 STG.E.U16 [R12.64], R14 ;  /* 0x0000000e0c004986 */ /* 0x0001e2000c101504 */
[----:B------:R-:W-:Y:S01]  /*9b740*/  ISETP.LT.AND P4, PT, R42, c[0x0][0x178], !P0 ;  /* 0x00005e002a007a0c */ /* 0x000fe20004781270 */
[C---:B------:R-:W-:Y:S01]  /*9b750*/  IMAD.WIDE R4, R0.reuse, 0x2, R26 ;  /* 0x0000000200047825 */ /* 0x040fe200078e021a */
[----:B------:R-:W-:Y:S01]  /*9b760*/  ISETP.LT.AND P6, PT, R37, c[0x0][0x178], !P0 ;  /* 0x00005e0025007a0c */ /* 0x000fe200047c1270 */
[----:B------:R-:W-:Y:S02]  /*9b770*/  @P5 STG.E.U16 [R16.64], R20 ;  /* 0x0000001410005986 */ /* 0x000fe4000c101504 */
[----:B------:R-:W-:Y:S02]  /*9b780*/  IMAD.WIDE R8, R0, 0x2, R24 ;  /* 0x0000000200087825 */ /* 0x000fe400078e0218 */
[----:B------:R1:W-:Y:S01]  /*9b790*/  @P3 STG.E.U16 [R4.64], R10 ;  /* 0x0000000a04003986 */ /* 0x0003e2000c101504 */
[----:B------:R-:W-:Y:S02]  /*9b7a0*/  ISETP.LT.AND P3, PT, R41, c[0x0][0x178], !P0 ;  /* 0x00005e0029007a0c */ /* 0x000fe40004761270 */
[----:B0-----:R-:W-:Y:S01]  /*9b7b0*/  PRMT R14, R14, 0x7632, R14 ;  /* 0x000076320e0e7816 */ /* 0x001fe2000000000e */
[----:B------:R-:W-:-:S04]  /*9b7c0*/  IMAD.WIDE R12, R6, 0x2, R54 ;  /* 0x00000002060c7825 */ /* 0x000fc800078e0236 */
[----:B------:R0:W-:Y:S01]  /*9b7d0*/  @P1 STG.E.U16 [R8.64], R14 ;  /* 0x0000000e08001986 */ /* 0x0001e2000c101504 */
[----:B------:R-:W-:Y:S01]  /*9b7e0*/  ISETP.LT.AND P1, PT, R40, c[0x0][0x178], !P0 ;  /* 0x00005e0028007a0c */ /* 0x000fe20004721270 */
[----:B-1----:R-:W-:-:S04]  /*9b7f0*/  IMAD.WIDE R4, R6, 0x2, R56 ;  /* 0x0000000206047825 */ /* 0x002fc800078e0238 */
[C---:B0-----:R-:W-:Y:S01]  /*9b800*/  IMAD.WIDE R8, R6.reuse, 0x2, R2 ;  /* 0x0000000206087825 */ /* 0x041fe200078e0202 */
[----:B------:R-:W-:-:S05]  /*9b810*/  IADD3 R0, R6, c[0x0][0x198], RZ ;  /* 0x0000660006007a10 */ /* 0x000fca0007ffe0ff */
[----:B------:R-:W-:Y:S01]  /*9b820*/  IMAD.WIDE R16, R0, 0x2, R56 ;  /* 0x0000000200107825 */ /* 0x000fe200078e0238 */
[----:B--2---:R-:W-:Y:S01]  /*9b830*/  ISETP.GE.AND P5, PT, R22, c[0x0][0x17c], PT ;  /* 0x00005f0016007a0c */ /* 0x004fe20003fa6270 */
[----:B---3--:R0:W-:Y:S02]  /*9b840*/  @P2 STG.E.U16 [R4.64], R36 ;  /* 0x0000002404002986 */ /* 0x0081e4000c101504 */
[----:B0-----:R-:W-:Y:S02]  /*9b850*/  IMAD.WIDE R4, R6, 0x2, R52 ;  /* 0x0000000206047825 */ /* 0x001fe400078e0234 */
[----:B----4-:R-:W-:Y:S01]  /*9b860*/  @P4 STG.E.U16 [R12.64], R44 ;  /* 0x0000002c0c004986 */ /* 0x010fe2000c101504 */
[----:B------:R-:W-:-:S03]  /*9b870*/  ISETP.LT.AND P4, PT, R47, c[0x0][0x178], !P0 ;  /* 0x00005e002f007a0c */ /* 0x000fc60004781270 */
[----:B------:R0:W-:Y:S01]  /*9b880*/  @P6 STG.E.U16 [R8.64], R58 ;  /* 0x0000003a08006986 */ /* 0x0001e2000c101504 */
[----:B------:R-:W-:-:S03]  /*9b890*/  ISETP.GE.AND P2, PT, R21, c[0x0][0x17c], PT ;  /* 0x00005f0015007a0c */ /* 0x000fc60003f46270 */
[----:B------:R1:W-:Y:S01]  /*9b8a0*/  @P3 STG.E.U16 [R4.64], R60 ;  /* 0x0000003c04003986 */ /* 0x0003e2000c101504 */
[----:B------:R-:W-:Y:S02]  /*9b8b0*/  ISETP.LT.AND P3, PT, R46, c[0x0][0x178], !P0 ;  /* 0x00005e002e007a0c */ /* 0x000fe40004761270 */
[----:B------:R-:W-:Y:S01]  /*9b8c0*/  ISETP.LT.AND P0, PT, R45, c[0x0][0x178], !P0 ;  /* 0x00005e002d007a0c */ /* 0x000fe20004701270 */
[----:B------:R-:W2:Y:S01]  /*9b8d0*/  LDL.LU R21, [R1+0x32a4] ;  /* 0x0032a40001157983 */ /* 0x000ea20000300800 */
[C---:B0-----:R-:W-:Y:S01]  /*9b8e0*/  IMAD.WIDE R8, R6.reuse, 0x2, R50 ;  /* 0x0000000206087825 */ /* 0x041fe200078e0232 */
[----:B------:R-:W-:Y:S02]  /*9b8f0*/  ISETP.LT.AND P6, PT, R35, c[0x0][0x178], !P5 ;  /* 0x00005e0023007a0c */ /* 0x000fe40006fc1270 */
[----:B------:R-:W3:Y:S01]  /*9b900*/  LDL.LU R20, [R1+0x32a8] ;  /* 0x0032a80001147983 */ /* 0x000ee20000300800 */
[----:B-1----:R-:W-:-:S03]  /*9b910*/  IMAD.WIDE R4, R6, 0x2, R48 ;  /* 0x0000000206047825 */ /* 0x002fc600078e0230 */
[----:B------:R0:W-:Y:S01]  /*9b920*/  @P1 STG.E.U16 [R8.64], R61 ;  /* 0x0000003d08001986 */ /* 0x0001e2000c101504 */
[----:B------:R-:W-:-:S03]  /*9b930*/  ISETP.LT.AND P1, PT, R42, c[0x0][0x178], !P5 ;  /* 0x00005e002a007a0c */ /* 0x000fc60006f21270 */
[----:B------:R-:W4:Y:S01]  /*9b940*/  LDL.LU R38, [R1+0x4dc] ;  /* 0x0004dc0001267983 */ /* 0x000f220000300800 */
[----:B------:R-:W-:Y:S01]  /*9b950*/  PRMT R10, R36, 0x7632, R10 ;  /* 0x00007632240a7816 */ /* 0x000fe2000000000a */
[C---:B------:R-:W-:Y:S02]  /*9b960*/  IMAD.WIDE R12, R6.reuse, 0x2, R24 ;  /* 0x00000002060c7825 */ /* 0x040fe400078e0218 */
[----:B------:R-:W3:Y:S04]  /*9b970*/  LDL.LU R36, [R1+0x4cc] ;  /* 0x0004cc0001247983 */ /* 0x000ee80000300800 */
[----:B------:R1:W-:Y:S01]  /*9b980*/  @P4 STG.E.U16 [R4.64], R59 ;  /* 0x0000003b04004986 */ /* 0x0003e2000c101504 */
[----:B0-----:R-:W-:Y:S01]  /*9b990*/  IMAD.WIDE R8, R6, 0x2, R26 ;  /* 0x0000000206087825 */ /* 0x001fe200078e021a */
[----:B------:R-:W-:-:S02]  /*9b9a0*/  ISETP.LT.AND P4, PT, R37, c[0x0][0x178], !P5 ;  /* 0x00005e0025007a0c */ /* 0x000fc40006f81270 */
[----:B------:R-:W-:Y:S02]  /*9b9b0*/  PRMT R6, R44, 0x7632, R6 ;  /* 0x000076322c067816 */ /* 0x000fe40000000006 */
[----:B------:R-:W3:Y:S04]  /*9b9c0*/  LDL.LU R44, [R1+0x4bc] ;  /* 0x0004bc00012c7983 */ /* 0x000ee80000300800 */
[----:B------:R0:W-:Y:S01]  /*9b9d0*/  @P3 STG.E.U16 [R8.64], R34 ;  /* 0x0000002208003986 */ /* 0x0001e2000c101504 */
[----:B-1----:R-:W-:-:S03]  /*9b9e0*/  IMAD.WIDE R4, R0, 0x2, R54 ;  /* 0x0000000200047825 */ /* 0x002fc600078e0236 */
[----:B------:R-:W-:Y:S04]  /*9b9f0*/  @P0 STG.E.U16 [R12.64], R18 ;  /* 0x000000120c000986 */ /* 0x000fe8000c101504 */
[----:B------:R1:W-:Y:S01]  /*9ba00*/  @P6 STG.E.U16 [R16.64], R10 ;  /* 0x0000000a10006986 */ /* 0x0003e2000c101504 */
[----:B0-----:R-:W-:-:S03]  /*9ba10*/  IMAD.WIDE R8, R0, 0x2, R2 ;  /* 0x0000000200087825 */ /* 0x001fc600078e0202 */
[----:B------:R0:W-:Y:S01]  /*9ba20*/  @P1 STG.E.U16 [R4.64], R6 ;  /* 0x0000000604001986 */ /* 0x0001e2000c101504 */
[----:B-1----:R-:W-:-:S03]  /*9ba30*/  PRMT R10, R58, 0x7632, R10 ;  /* 0x000076323a0a7816 */ /* 0x002fc6000000000a */
[----:B------:R-:W3:Y:S01]  /*9ba40*/  LDL.LU R58, [R1+0x4ac] ;  /* 0x0004ac00013a7983 */ /* 0x000ee20000300800 */
[----:B0-----:R-:W-:-:S03]  /*9ba50*/  PRMT R6, R60, 0x7632, R6 ;  /* 0x000076323c067816 */ /* 0x001fc60000000006 */
[----:B------:R-:W3:Y:S01]  /*9ba60*/  LDL.LU R60, [R1+0x49c] ;  /* 0x00049c00013c7983 */ /* 0x000ee20000300800 */
[----:B------:R-:W-:-:S03]  /*9ba70*/  PRMT R14, R59, 0x7632, R14 ;  /* 0x000076323b0e7816 */ /* 0x000fc6000000000e */
[----:B------:R0:W-:Y:S02]  /*9ba80*/  @P4 STG.E.U16 [R8.64], R10 ;  /* 0x0000000a08004986 */ /* 0x0001e4000c101504 */
[----:B0-----:R-:W-:Y:S02]  /*9ba90*/  PRMT R10, R61, 0x7632, R10 ;  /* 0x000076323d0a7816 */ /* 0x001fe4000000000a */
[----:B------:R-:W3:Y:S04]  /*9baa0*/  LDL.LU R61, [R1+0x48c] ;  /* 0x00048c00013d7983 */ /* 0x000ee80000300800 */
[----:B------:R-:W3:Y:S01]  /*9bab0*/  LDL.LU R59, [R1+0x44c] ;  /* 0x00044c00013b7983 */ /* 0x000ee20000300800 */
[----:B------:R-:W-:Y:S02]  /*9bac0*/  ISETP.LT.AND P0, PT, R41, c[0x0][0x178], !P5 ;  /* 0x00005e0029007a0c */ /* 0x000fe40006f01270 */
[----:B------:R-:W-:Y:S01]  /*9bad0*/  ISETP.LT.AND P6, PT, R40, c[0x0][0x178], !P5 ;  /* 0x00005e0028007a0c */ /* 0x000fe20006fc1270 */
[C---:B------:R-:W-:Y:S01]  /*9bae0*/  IMAD.WIDE R4, R0.reuse, 0x2, R52 ;  /* 0x0000000200047825 */ /* 0x040fe200078e0234 */
[----:B------:R-:W-:Y:S01]  /*9baf0*/  ISETP.LT.AND P3, PT, R47, c[0x0][0x178], !P5 ;  /* 0x00005e002f007a0c */ /* 0x000fe20006f61270 */
[----:B------:R-:W3:Y:S02]  /*9bb00*/  LDL.LU R23, [R1+0x32ac] ;  /* 0x0032ac0001177983 */ /* 0x000ee40000300800 */
[----:B------:R-:W-:-:S04]  /*9bb10*/  IMAD.WIDE R8, R0, 0x2, R50 ;  /* 0x0000000200087825 */ /* 0x000fc800078e0232 */
[----:B------:R-:W-:Y:S01]  /*9bb20*/  IMAD.WIDE R12, R0, 0x2, R48 ;  /* 0x00000002000c7825 */ /* 0x000fe200078e0230 */
[----:B------:R-:W-:Y:S01]  /*9bb30*/  PRMT R34, R34, 0x7632, R34 ;  /* 0x0000763222227816 */ /* 0x000fe20000000022 */
[----:B------:R0:W-:Y:S01]  /*9bb40*/  @P0 STG.E.U16 [R4.64], R6 ;  /* 0x0000000604000986 */ /* 0x0001e2000c101504 */
[----:B------:R-:W-:Y:S02]  /*9bb50*/  ISETP.LT.AND P0, PT, R46, c[0x0][0x178], !P5 ;  /* 0x00005e002e007a0c */ /* 0x000fe40006f01270 */
[----:B------:R-:W-:Y:S01]  /*9bb60*/  ISETP.LT.AND P5, PT, R45, c[0x0][0x178], !P5 ;  /* 0x00005e002d007a0c */ /* 0x000fe20006fa1270 */
[----:B------:R1:W-:Y:S01]  /*9bb70*/  @P6 STG.E.U16 [R8.64], R10 ;  /* 0x0000000a08006986 */ /* 0x0003e2000c101504 */
[----:B------:R-:W-:-:S03]  /*9bb80*/  ISETP.LT.AND P6, PT, R35, c[0x0][0x178], !P2 ;  /* 0x00005e0023007a0c */ /* 0x000fc600057c1270 */
[----:B------:R1:W-:Y:S01]  /*9bb90*/  @P3 STG.E.U16 [R12.64], R14 ;  /* 0x0000000e0c003986 */ /* 0x0003e2000c101504 */
[----:B------:R-:W-:Y:S02]  /*9bba0*/  ISETP.LT.AND P3, PT, R42, c[0x0][0x178], !P2 ;  /* 0x00005e002a007a0c */ /* 0x000fe40005761270 */
[C---:B0-----:R-:W-:Y:S01]  /*9bbb0*/  IADD3 R6, R0.reuse, c[0x0][0x198], RZ ;  /* 0x0000660000067a10 */ /* 0x041fe20007ffe0ff */
[----:B------:R-:W-:Y:S01]  /*9bbc0*/  IMAD.WIDE R4, R0, 0x2, R26 ;  /* 0x0000000200047825 */ /* 0x000fe200078e021a */
[----:B------:R-:W-:Y:S01]  /*9bbd0*/  ISETP.LT.AND P4, PT, R37, c[0x0][0x178], !P2 ;  /* 0x00005e0025007a0c */ /* 0x000fe20005781270 */
[----:B------:R-:W3:Y:S01]  /*9bbe0*/  LDL.LU R22, [R1+0x32b4] ;  /* 0x0032b40001167983 */ /* 0x000ee20000300800 */
[----:B------:R-:W-:Y:S01]  /*9bbf0*/  PRMT R18, R18, 0x7632, R18 ;  /* 0x0000763212127816 */ /* 0x000fe20000000012 */
[----:B-1----:R-:W-:-:S04]  /*9bc00*/  IMAD.WIDE R8, R0, 0x2, R24 ;  /* 0x0000000200087825 */ /* 0x002fc800078e0218 */
[C---:B------:R-:W-:Y:S01]  /*9bc10*/  IMAD.WIDE R12, R6.reuse, 0x2, R56 ;  /* 0x00000002060c7825 */ /* 0x040fe200078e0238 */
[----:B------:R0:W-:Y:S04]  /*9bc20*/  @P0 STG.E.U16 [R4.64], R34 ;  /* 0x0000002204000986 */ /* 0x0001e8000c101504 */
[----:B------:R1:W-:Y:S01]  /*9bc30*/  @P5 STG.E.U16 [R8.64], R18 ;  /* 0x0000001208005986 */ /* 0x0003e2000c101504 */
[----:B------:R-:W-:Y:S01]  /*9bc40*/  ISETP.LT.AND P5, PT, R41, c[0x0][0x178], !P2 ;  /* 0x00005e0029007a0c */ /* 0x000fe200057a1270 */
[----:B0-----:R-:W-:-:S04]  /*9bc50*/  IMAD.WIDE R4, R6, 0x2, R54 ;  /* 0x0000000206047825 */ /* 0x001fc800078e0236 */
[----:B-1----:R-:W-:Y:S01]  /*9bc60*/  IMAD.WIDE R8, R6, 0x2, R2 ;  /* 0x0000000206087825 */ /* 0x002fe200078e0202 */
[----:B--2---:R-:W-:Y:S02]  /*9bc70*/  ISETP.GE.AND P1, PT, R21, c[0x0][0x17c], PT ;  /* 0x00005f0015007a0c */ /* 0x004fe40003f26270 */
[----:B------:R-:W2:Y:S04]  /*9bc80*/  LDL.LU R21, [R1+0x32b0] ;  /* 0x0032b00001157983 */ /* 0x000ea80000300800 */
[----:B----4-:R0:W-:Y:S01]  /*9bc90*/  @P6 STG.E.U16 [R12.64], R38 ;  /* 0x000000260c006986 */ /* 0x0101e2000c101504 */
[----:B------:R-:W-:-:S03]  /*9bca0*/  ISETP.LT.AND P6, PT, R40, c[0x0][0x178], !P2 ;  /* 0x00005e0028007a0c */ /* 0x000fc600057c1270 */
[----:B---3--:R1:W-:Y:S01]  /*9bcb0*/  @P3 STG.E.U16 [R4.64], R36 ;  /* 0x0000002404003986 */ /* 0x0083e2000c101504 */
[----:B------:R-:W-:Y:S02]  /*9bcc0*/  ISETP.LT.AND P3, PT, R47, c[0x0][0x178], !P2 ;  /* 0x00005e002f007a0c */ /* 0x000fe40005761270 */
[----:B------:R-:W-:Y:S02]  /*9bcd0*/  PRMT R0, R38, 0x7632, R0 ;  /* 0x0000763226007816 */ /* 0x000fe40000000000 */
[----:B------:R-:W-:Y:S01]  /*9bce0*/  PRMT R10, R36, 0x7632, R10 ;  /* 0x00007632240a7816 */ /* 0x000fe2000000000a */
[----:B0-----:R-:W3:Y:S04]  /*9bcf0*/  LDL.LU R38, [R1+0x5cc] ;  /* 0x0005cc0001267983 */ /* 0x001ee80000300800 */
[----:B------:R0:W-:Y:S01]  /*9bd00*/  @P4 STG.E.U16 [R8.64], R44 ;  /* 0x0000002c08004986 */ /* 0x0001e2000c101504 */
[----:B------:R-:W-:Y:S01]  /*9bd10*/  ISETP.LT.AND P4, PT, R46, c[0x0][0x178], !P2 ;  /* 0x00005e002e007a0c */ /* 0x000fe20005781270 */
[----:B-1----:R-:W-:Y:S01]  /*9bd20*/  IMAD.WIDE R4, R6, 0x2, R52 ;  /* 0x0000000206047825 */ /* 0x002fe200078e0234 */
[----:B------:R-:W-:Y:S01]  /*9bd30*/  ISETP.LT.AND P2, PT, R45, c[0x0][0x178], !P2 ;  /* 0x00005e002d007a0c */ /* 0x000fe20005741270 */
[----:B------:R-:W4:Y:S01]  /*9bd40*/  LDL.LU R36, [R1+0x59c] ;  /* 0x00059c0001247983 */ /* 0x000f220000300800 */
[----:B------:R-:W-:Y:S01]  /*9bd50*/  PRMT R14, R44, 0x7632, R14 ;  /* 0x000076322c0e7816 */ /* 0x000fe2000000000e */
[----:B0-----:R-:W-:-:S02]  /*9bd60*/  IMAD.WIDE R8, R6, 0x2, R50 ;  /* 0x0000000206087825 */ /* 0x001fc400078e0232 */
[----:B------:R-:W2:Y:S02]  /*9bd70*/  LDL.LU R44, [R1+0x58c] ;  /* 0x00058c00012c7983 */ /* 0x000ea40000300800 */
[----:B------:R-:W-:Y:S02]  /*9bd80*/  IMAD.WIDE R12, R6, 0x2, R24 ;  /* 0x00000002060c7825 */ /* 0x000fe400078e0218 */
[----:B------:R0:W-:Y:S01]  /*9bd90*/  @P5 STG.E.U16 [R4.64], R58 ;  /* 0x0000003a04005986 */ /* 0x0001e2000c101504 */
[----:B------:R-:W-:-:S03]  /*9bda0*/  PRMT R16, R58, 0x7632, R16 ;  /* 0x000076323a107816 */ /* 0x000fc60000000010 */
[----:B------:R1:W-:Y:S01]  /*9bdb0*/  @P6 STG.E.U16 [R8.64], R60 ;  /* 0x0000003c08006986 */ /* 0x0003e2000c101504 */
[----:B------:R-:W-:Y:S01]  /*9bdc0*/  PRMT R17, R60, 0x7632, R17 ;  /* 0x000076323c117816 */ /* 0x000fe20000000011 */
[C---:B0-----:R-:W-:Y:S02]  /*9bdd0*/  IMAD.WIDE R4, R6.reuse, 0x2, R48 ;  /* 0x0000000206047825 */ /* 0x041fe400078e0230 */
[----:B------:R-:W2:Y:S02]  /*9bde0*/  LDL.LU R58, [R1+0x52c] ;  /* 0x00052c00013a7983 */ /* 0x000ea40000300800 */
[----:B-1----:R-:W-:Y:S02]  /*9bdf0*/  IMAD.WIDE R8, R6, 0x2, R26 ;  /* 0x0000000206087825 */ /* 0x002fe400078e021a */
[----:B------:R-:W2:Y:S04]  /*9be00*/  LDL.LU R60, [R1+0x50c] ;  /* 0x00050c00013c7983 */ /* 0x000ea80000300800 */
[----:B------:R0:W-:Y:S01]  /*9be10*/  @P3 STG.E.U16 [R4.64], R61 ;  /* 0x0000003d04003986 */ /* 0x0001e2000c101504 */
[----:B------:R-:W-:-:S03]  /*9be20*/  PRMT R18, R61, 0x7632, R18 ;  /* 0x000076323d127816 */ /* 0x000fc60000000012 */
[----:B------:R-:W-:Y:S04]  /*9be30*/  @P4 STG.E.U16 [R8.64], R59 ;  /* 0x0000003b08004986 */ /* 0x000fe8000c101504 */
[----:B------:R1:W-:Y:S04]  /*9be40*/  @P2 STG.E.U16 [R12.64], R7 ;  /* 0x000000070c002986 */ /* 0x0003e8000c101504 */
[----:B0-----:R-:W2:Y:S01]  /*9be50*/  LDL.LU R61, [R1+0x47c] ;  /* 0x00047c00013d7983 */ /* 0x001ea20000300800 */
[----:B-1----:R-:W-:-:S03]  /*9be60*/  PRMT R12, R59, 0x7632, R12 ;  /* 0x000076323b0c7816 */ /* 0x002fc6000000000c */
[----:B------:R-:W2:Y:S01]  /*9be70*/  LDL.LU R59, [R1+0x43c] ;  /* 0x00043c00013b7983 */ /* 0x000ea20000300800 */
[----:B------:R-:W-:Y:S02]  /*9be80*/  ISETP.LT.AND P5, PT, R35, c[0x0][0x178], !P1 ;  /* 0x00005e0023007a0c */ /* 0x000fe40004fa1270 */
[----:B------:R-:W-:Y:S02]  /*9be90*/  ISETP.GE.AND P0, PT, R20, c[0x0][0x17c], PT ;  /* 0x00005f0014007a0c */ /* 0x000fe40003f06270 */
[----:B------:R-:W-:Y:S02]  /*9bea0*/  ISETP.LT.AND P6, PT, R42, c[0x0][0x178], !P1 ;  /* 0x00005e002a007a0c */ /* 0x000fe40004fc1270 */
[----:B------:R-:W-:Y:S02]  /*9beb0*/  IADD3 R20, R6, c[0x0][0x198], RZ ;  /* 0x0000660006147a10 */ /* 0x000fe40007ffe0ff */
[----:B------:R-:W-:Y:S02]  /*9bec0*/  ISETP.LT.AND P2, PT, R37, c[0x0][0x178], !P1 ;  /* 0x00005e0025007a0c */ /* 0x000fe40004f41270 */
[----:B------:R-:W-:Y:S01]  /*9bed0*/  ISETP.LT.AND P3, PT, R41, c[0x0][0x178], !P1 ;  /* 0x00005e0029007a0c */ /* 0x000fe20004f61270 */
[----:B------:R-:W-:Y:S01]  /*9bee0*/  IMAD.WIDE R4, R20, 0x2, R56 ;  /* 0x0000000214047825 */ /* 0x000fe200078e0238 */
[----:B------:R-:W-:-:S03]  /*9bef0*/  ISETP.LT.AND P4, PT, R40, c[0x0][0x178], !P1 ;  /* 0x00005e0028007a0c */ /* 0x000fc60004f81270 */
[C---:B------:R-:W-:Y:S01]  /*9bf00*/  IMAD.WIDE R8, R20.reuse, 0x2, R54 ;  /* 0x0000000214087825 */ /* 0x040fe200078e0236 */
[----:B------:R0:W-:Y:S01]  /*9bf10*/  @P5 STG.E.U16 [R4.64], R0 ;  /* 0x0000000004005986 */ /* 0x0001e2000c101504 */
[----:B------:R-:W-:Y:S02]  /*9bf20*/  PRMT R13, R7, 0x7632, R13 ;  /* 0x00007632070d7816 */ /* 0x000fe4000000000d */
[----:B------:R-:W-:Y:S01]  /*9bf30*/  ISETP.LT.AND P5, PT, R47, c[0x0][0x178], !P1 ;  /* 0x00005e002f007a0c */ /* 0x000fe20004fa1270 */
[----:B------:R1:W-:Y:S01]  /*9bf40*/  @P6 STG.E.U16 [R8.64], R10 ;  /* 0x0000000a08006986 */ /* 0x0003e2000c101504 */
[----:B------:R-:W-:Y:S01]  /*9bf50*/  IMAD.WIDE R6, R20, 0x2, R52 ;  /* 0x0000000214067825 */ /* 0x000fe200078e0234 */
[----:B------:R-:W-:-:S03]  /*9bf60*/  ISETP.LT.AND P6, PT, R46, c[0x0][0x178], !P1 ;  /* 0x00005e002e007a0c */ /* 0x000fc60004fc1270 */
[----:B0-----:R-:W-:-:S04]  /*9bf70*/  IMAD.WIDE R4, R20, 0x2, R2 ;  /* 0x0000000214047825 */ /* 0x001fc800078e0202 */
[----:B-1----:R-:W-:Y:S01]  /*9bf80*/  IMAD.WIDE R8, R20, 0x2, R50 ;  /* 0x0000000214087825 */ /* 0x002fe200078e0232 */
        /* <DEDUP_REMOVED lines=10> */
[----:B------:R0:W-:Y:S01]  /*9c030*/  @P5 STG.E.U16 [R4.64], R18 ;  /* 0x0000001204005986 */ /* 0x0001e2000c101504 */
[----:B------:R-:W-:-:S03]  /*9c040*/  ISETP.LT.AND P2, PT, R37, c[0x0][0x178], !P0 ;  /* 0x00005e0025007a0c */ /* 0x000fc60004741270 */
[----:B------:R1:W-:Y:S01]  /*9c050*/  @P6 STG.E.U16 [R6.64], R12 ;  /* 0x0000000c06006986 */ /* 0x0003e2000c101504 */
[----:B------:R-:W-:-:S03]  /*9c060*/  ISETP.LT.AND P6, PT, R41, c[0x0][0x178], !P0 ;  /* 0x00005e0029007a0c */ /* 0x000fc600047c1270 */
[----:B------:R1:W-:Y:S01]  /*9c070*/  @P1 STG.E.U16 [R8.64], R13 ;  /* 0x0000000d08001986 */ /* 0x0003e2000c101504 */
[----:B0-----:R-:W-:-:S04]  /*9c080*/  IMAD.WIDE R4, R20, 0x2, R56 ;  /* 0x0000000214047825 */ /* 0x001fc800078e0238 */
[----:B-1----:R-:W-:Y:S01]  /*9c090*/  IMAD.WIDE R6, R20, 0x2, R54 ;  /* 0x0000000214067825 */ /* 0x002fe200078e0236 */
[----:B------:R-:W-:Y:S02]  /*9c0a0*/  ISETP.LT.AND P1, PT, R40, c[0x0][0x178], !P0 ;  /* 0x00005e0028007a0c */ /* 0x000fe40004721270 */
[----:B------:R-:W-:Y:S01]  /*9c0b0*/  ISETP.LT.AND P5, PT, R47, c[0x0][0x178], !P0 ;  /* 0x00005e002f007a0c */ /* 0x000fe200047a1270 */
[C---:B------:R-:W-:Y:S01]  /*9c0c0*/  IMAD.WIDE R8, R20.reuse, 0x2, R2 ;  /* 0x0000000214087825 */ /* 0x040fe200078e0202 */
[----:B------:R-:W-:Y:S01]  /*9c0d0*/  IADD3 R0, R20, c[0x0][0x198], RZ ;  /* 0x0000660014007a10 */ /* 0x000fe20007ffe0ff */
[----:B---3--:R0:W-:Y:S04]  /*9c0e0*/  @P3 STG.E.U16 [R4.64], R38 ;  /* 0x0000002604003986 */ /* 0x0081e8000c101504 */
[----:B----4-:R1:W-:Y:S01]  /*9c0f0*/  @P4 STG.E.U16 [R6.64], R36 ;  /* 0x0000002406004986 */ /* 0x0103e2000c101504 */
[----:B------:R-:W-:Y:S01]  /*9c100*/  ISETP.LT.AND P4, PT, R46, c[0x0][0x178], !P0 ;  /* 0x00005e002e007a0c */ /* 0x000fe20004781270 */
[----:B0-----:R-:W-:-:S02]  /*9c110*/  IMAD.WIDE R4, R20, 0x2, R52 ;  /* 0x0000000214047825 */ /* 0x001fc400078e0234 */
[----:B--2---:R0:W-:Y:S02]  /*9c120*/  @P2 STG.E.U16 [R8.64], R44 ;  /* 0x0000002c08002986 */ /* 0x0041e4000c101504 */
[----:B-1----:R-:W-:Y:S01]  /*9c130*/  IMAD.WIDE R6, R20, 0x2, R50 ;  /* 0x0000000214067825 */ /* 0x002fe200078e0232 */
[----:B------:R-:W-:-:S03]  /*9c140*/  PRMT R13, R38, 0x7632, R13 ;  /* 0x00007632260d7816 */ /* 0x000fc6000000000d */
[C---:B0-----:R-:W-:Y:S01]  /*9c150*/  IMAD.WIDE R8, R20.reuse, 0x2, R48 ;  /* 0x0000000214087825 */ /* 0x041fe200078e0230 */
[----:B------:R0:W-:Y:S04]  /*9c160*/  @P6 STG.E.U16 [R4.64], R58 ;  /* 0x0000003a04006986 */ /* 0x0001e8000c101504 */
[----:B------:R-:W-:Y:S01]  /*9c170*/  @P1 STG.E.U16 [R6.64], R60 ;  /* 0x0000003c06001986 */ /* 0x000fe2000c101504 */
[----:B0-----:R-:W-:Y:S01]  /*9c180*/  IMAD.WIDE R4, R20, 0x2, R26 ;  /* 0x0000000214047825 */ /* 0x001fe200078e021a */
[----:B------:R-:W-:Y:S02]  /*9c190*/  PRMT R14, R36, 0x7632, R14 ;  /* 0x00007632240e7816 */ /* 0x000fe4000000000e */
[----:B------:R-:W-:Y:S01]  /*9c1a0*/  @P5 STG.E.U16 [R8.64], R61 ;  /* 0x0000003d08005986 */ /* 0x000fe2000c101504 */
[----:B------:R-:W-:-:S03]  /*9c1b0*/  PRMT R16, R44, 0x7632, R16 ;  /* 0x000076322c107816 */ /* 0x000fc60000000010 */
[----:B------:R0:W-:Y:S02]  /*9c1c0*/  @P4 STG.E.U16 [R4.64], R59 ;  /* 0x0000003b04004986 */ /* 0x0001e4000c101504 */
[----:B0-----:R-:W-:Y:S02]  /*9c1d0*/  IMAD.WIDE R4, R20, 0x2, R24 ;  /* 0x0000000214047825 */ /* 0x001fe400078e0218 */
[----:B------:R-:W2:Y:S04]  /*9c1e0*/  LDL.LU R20, [R1+0x32b8] ;  /* 0x0032b80001147983 */ /* 0x000ea80000300800 */
[----:B------:R-:W3:Y:S04]  /*9c1f0*/  LDL.LU R38, [R1+0x5fc] ;  /* 0x0005fc0001267983 */ /* 0x000ee80000300800 */
[----:B------:R-:W4:Y:S04]  /*9c200*/  LDL.LU R36, [R1+0x5dc] ;  /* 0x0005dc0001247983 */ /* 0x000f280000300800 */
[----:B------:R-:W2:Y:S01]  /*9c210*/  LDL.LU R44, [R1+0x5bc] ;  /* 0x0005bc00012c7983 */ /* 0x000ea20000300800 */
[----:B------:R-:W-:-:S02]  /*9c220*/  ISETP.GE.AND P3, PT, R23, c[0x0][0x17c], PT ;  /* 0x00005f0017007a0c */ /* 0x000fc40003f66270 */
[----:B------:R-:W-:Y:S02]  /*9c230*/  ISETP.LT.AND P0, PT, R45, c[0x0][0x178], !P0 ;  /* 0x00005e002d007a0c */ /* 0x000fe40004701270 */
[----:B------:R-:W-:Y:S02]  /*9c240*/  ISETP.LT.AND P5, PT, R35, c[0x0][0x178], !P3 ;  /* 0x00005e0023007a0c */ /* 0x000fe40005fa1270 */
[----:B------:R-:W-:Y:S02]  /*9c250*/  ISETP.LT.AND P1, PT, R42, c[0x0][0x178], !P3 ;  /* 0x00005e002a007a0c */ /* 0x000fe40005f21270 */
[----:B------:R-:W-:Y:S02]  /*9c260*/  PRMT R10, R58, 0x7632, R10 ;  /* 0x000076323a0a7816 */ /* 0x000fe4000000000a */
[----:B------:R-:W2:Y:S01]  /*9c270*/  LDL.LU R58, [R1+0x53c] ;  /* 0x00053c00013a7983 */ /* 0x000ea20000300800 */
[----:B------:R-:W-:Y:S01]  /*9c280*/  ISETP.LT.AND P4, PT, R37, c[0x0][0x178], !P3 ;  /* 0x00005e0025007a0c */ /* 0x000fe20005f81270 */
[----:B------:R-:W-:Y:S01]  /*9c290*/  IMAD.WIDE R6, R0, 0x2, R56 ;  /* 0x0000000200067825 */ /* 0x000fe200078e0238 */
[----:B------:R-:W-:-:S02]  /*9c2a0*/  PRMT R17, R60, 0x7632, R17 ;  /* 0x000076323c117816 */ /* 0x000fc40000000011 */
[----:B------:R0:W-:Y:S01]  /*9c2b0*/  @P0 STG.E.U16 [R4.64], R11 ;  /* 0x0000000b04000986 */ /* 0x0001e2000c101504 */
[----:B------:R-:W-:Y:S01]  /*9c2c0*/  IMAD.WIDE R8, R0, 0x2, R54 ;  /* 0x0000000200087825 */ /* 0x000fe200078e0236 */
[----:B------:R-:W-:Y:S02]  /*9c2d0*/  PRMT R18, R61, 0x7632, R18 ;  /* 0x000076323d127816 */ /* 0x000fe40000000012 */
[----:B------:R-:W2:Y:S01]  /*9c2e0*/  LDL.LU R60, [R1+0x4fc] ;  /* 0x0004fc00013c7983 */ /* 0x000ea20000300800 */
[----:B------:R-:W-:-:S03]  /*9c2f0*/  ISETP.LT.AND P0, PT, R41, c[0x0][0x178], !P3 ;  /* 0x00005e0029007a0c */ /* 0x000fc60005f01270 */
[----:B------:R1:W-:Y:S01]  /*9c300*/  @P5 STG.E.U16 [R6.64], R13 ;  /* 0x0000000d06005986 */ /* 0x0003e2000c101504 */
[----:B------:R-:W-:-:S03]  /*9c310*/  ISETP.LT.AND P5, PT, R40, c[0x0][0x178], !P3 ;  /* 0x00005e0028007a0c */ /* 0x000fc60005fa1270 */
[----:B------:R-:W2:Y:S01]  /*9c320*/  LDL.LU R61, [R1+0x46c] ;  /* 0x00046c00013d7983 */ /* 0x000ea20000300800 */
[----:B0-----:R-:W-:Y:S01]  /*9c330*/  IMAD.WIDE R4, R0, 0x2, R2 ;  /* 0x0000000200047825 */ /* 0x001fe200078e0202 */
[----:B------:R-:W-:Y:S02]  /*9c340*/  PRMT R12, R59, 0x7632, R12 ;  /* 0x000076323b0c7816 */ /* 0x000fe4000000000c */
[----:B------:R0:W-:Y:S01]  /*9c350*/  @P1 STG.E.U16 [R8.64], R14 ;  /* 0x0000000e08001986 */ /* 0x0001e2000c101504 */
[----:B------:R-:W-:-:S03]  /*9c360*/  ISETP.LT.AND P1, PT, R47, c[0x0][0x178], !P3 ;  /* 0x00005e002f007a0c */ /* 0x000fc60005f21270 */
[----:B------:R-:W2:Y:S01]  /*9c370*/  LDL.LU R59, [R1+0x3ec] ;  /* 0x0003ec00013b7983 */ /* 0x000ea20000300800 */
[----:B-1----:R-:W-:-:S03]  /*9c380*/  IMAD.WIDE R6, R0, 0x2, R50 ;  /* 0x0000000200067825 */ /* 0x002fc600078e0232 */
[----:B------:R1:W-:Y:S01]  /*9c390*/  @P4 STG.E.U16 [R4.64], R16 ;  /* 0x0000001004004986 */ /* 0x0003e2000c101504 */
[----:B------:R-:W-:Y:S02]  /*9c3a0*/  ISETP.LT.AND P4, PT, R46, c[0x0][0x178], !P3 ;  /* 0x00005e002e007a0c */ /* 0x000fe40005f81270 */
[----:B------:R-:W-:Y:S01]  /*9c3b0*/  ISETP.GE.AND P2, PT, R22, c[0x0][0x17c], PT ;  /* 0x00005f0016007a0c */ /* 0x000fe20003f46270 */
[C---:B0-----:R-:W-:Y:S01]  /*9c3c0*/  IMAD.WIDE R8, R0.reuse, 0x2, R48 ;  /* 0x0000000200087825 */ /* 0x041fe200078e0230 */
[----:B------:R-:W-:Y:S01]  /*9c3d0*/  ISETP.LT.AND P3, PT, R45, c[0x0][0x178], !P3 ;  /* 0x00005e002d007a0c */ /* 0x000fe20005f61270 */
[----:B------:R-:W2:Y:S02]  /*9c3e0*/  LDL.LU R29, [R1+0x32bc] ;  /* 0x0032bc00011d7983 */ /* 0x000ea40000300800 */
[----:B-1----:R-:W-:-:S05]  /*9c3f0*/  IMAD.WIDE R4, R0, 0x2, R52 ;  /* 0x0000000200047825 */ /* 0x002fca00078e0234 */
[----:B------:R0:W-:Y:S04]  /*9c400*/  @P0 STG.E.U16 [R4.64], R10 ;  /* 0x0000000a04000986 */ /* 0x0001e8000c101504 */
[----:B------:R-:W-:Y:S01]  /*9c410*/  @P5 STG.E.U16 [R6.64], R17 ;  /* 0x0000001106005986 */ /* 0x000fe2000c101504 */
[----:B------:R-:W-:-:S03]  /*9c420*/  ISETP.LT.AND P5, PT, R35, c[0x0][0x178], !P2 ;  /* 0x00005e0023007a0c */ /* 0x000fc600057a1270 */
[----:B------:R1:W-:Y:S01]  /*9c430*/  @P1 STG.E.U16 [R8.64], R18 ;  /* 0x0000001208001986 */ /* 0x0003e2000c101504 */
[----:B0-----:R-:W-:Y:S01]  /*9c440*/  IMAD.WIDE R4, R0, 0x2, R26 ;  /* 0x0000000200047825 */ /* 0x001fe200078e021a */
[----:B------:R-:W-:Y:S02]  /*9c450*/  ISETP.LT.AND P1, PT, R42, c[0x0][0x178], !P2 ;  /* 0x00005e002a007a0c */ /* 0x000fe40005721270 */
[----:B------:R-:W-:Y:S02]  /*9c460*/  PRMT R11, R11, 0x7632, R11 ;  /* 0x000076320b0b7816 */ /* 0x000fe4000000000b */
[----:B------:R0:W-:Y:S01]  /*9c470*/  @P4 STG.E.U16 [R4.64], R12 ;  /* 0x0000000c04004986 */ /* 0x0001e2000c101504 */
[C---:B-1----:R-:W-:Y:S01]  /*9c480*/  IADD3 R8, R0.reuse, c[0x0][0x198], RZ ;  /* 0x0000660000087a10 */ /* 0x042fe20007ffe0ff */
[----:B------:R-:W-:Y:S01]  /*9c490*/  IMAD.WIDE R6, R0, 0x2, R24 ;  /* 0x0000000200067825 */ /* 0x000fe200078e0218 */
[----:B------:R-:W-:-:S03]  /*9c4a0*/  ISETP.LT.AND P4, PT, R37, c[0x0][0x178], !P2 ;  /* 0x00005e0025007a0c */ /* 0x000fc60005781270 */
[C---:B0-----:R-:W-:Y:S01]  /*9c4b0*/  IMAD.WIDE R4, R8.reuse, 0x2, R56 ;  /* 0x0000000208047825 */ /* 0x041fe200078e0238 */
[----:B------:R0:W-:Y:S03]  /*9c4c0*/  @P3 STG.E.U16 [R6.64], R11 ;  /* 0x0000000b06003986 */ /* 0x0001e6000c101504 */
[----:B0-----:R-:W-:Y:S01]  /*9c4d0*/  IMAD.WIDE R6, R8, 0x2, R54 ;  /* 0x0000000208067825 */ /* 0x001fe200078e0236 */
[----:B---3--:R0:W-:Y:S01]  /*9c4e0*/  @P5 STG.E.U16 [R4.64], R38 ;  /* 0x0000002604005986 */ /* 0x0081e2000c101504 */
[----:B----4-:R-:W-:-:S03]  /*9c4f0*/  PRMT R9, R36, 0x7632, R9 ;  /* 0x0000763224097816 */ /* 0x010fc60000000009 */
[----:B------:R1:W-:Y:S01]  /*9c500*/  @P1 STG.E.U16 [R6.64], R36 ;  /* 0x0000002406001986 */ /* 0x0003e2000c101504 */
[----:B0-----:R-:W-:Y:S01]  /*9c510*/  IMAD.WIDE R4, R8, 0x2, R2 ;  /* 0x0000000208047825 */ /* 0x001fe200078e0202 */
[----:B--2---:R-:W-:-:S04]  /*9c520*/  PRMT R12, R44, 0x7632, R12 ;  /* 0x000076322c0c7816 */ /* 0x004fc8000000000c */
[----:B------:R0:W-:Y:S04]  /*9c530*/  @P4 STG.E.U16 [R4.64], R44 ;  /* 0x0000002c04004986 */ /* 0x0001e8000c101504 */
[----:B-1----:R-:W2:Y:S04]  /*9c540*/  LDL.LU R36, [R1+0x60c] ;  /* 0x00060c0001247983 */ /* 0x002ea80000300800 */
[----:B0-----:R-:W3:Y:S01]  /*9c550*/  LDL.LU R44, [R1+0x5ec] ;  /* 0x0005ec00012c7983 */ /* 0x001ee20000300800 */
[----:B------:R-:W-:Y:S01]  /*9c560*/  ISETP.LT.AND P3, PT, R41, c[0x0][0x178], !P2 ;  /* 0x00005e0029007a0c */ /* 0x000fe20005761270 */
[----:B------:R-:W-:Y:S01]  /*9c570*/  IMAD.WIDE R6, R8, 0x2, R52 ;  /* 0x0000000208067825 */ /* 0x000fe200078e0234 */
[----:B------:R-:W-:-:S02]  /*9c580*/  ISETP.LT.AND P5, PT, R40, c[0x0][0x178], !P2 ;  /* 0x00005e0028007a0c */ /* 0x000fc400057a1270 */
[----:B------:R-:W-:Y:S01]  /*9c590*/  ISETP.LT.AND P1, PT, R47, c[0x0][0x178], !P2 ;  /* 0x00005e002f007a0c */ /* 0x000fe20005721270 */
[----:B------:R-:W-:Y:S01]  /*9c5a0*/  IMAD.WIDE R4, R8, 0x2, R50 ;  /* 0x0000000208047825 */ /* 0x000fe200078e0232 */
[----:B------:R-:W-:-:S07]  /*9c5b0*/  ISETP.GE.AND P6, PT, R21, c[0x0][0x17c], PT ;  /* 0x00005f0015007a0c */ /* 0x000fce0003fc6270 */
[----:B------:R0:W-:Y:S01]  /*9c5c0*/  @P3 STG.E.U16 [R6.64], R58 ;  /* 0x0000003a06003986 */ /* 0x0001e2000c101504 */
[----:B------:R-:W-:Y:S02]  /*9c5d0*/  ISETP.LT.AND P3, PT, R46, c[0x0][0x178], !P2 ;  /* 0x00005e002e007a0c */ /* 0x000fe40005761270 */
[----:B------:R-:W-:Y:S01]  /*9c5e0*/  ISETP.LT.AND P2, PT, R45, c[0x0][0x178], !P2 ;  /* 0x00005e002d007a0c */ /* 0x000fe20005741270 */
[----:B------:R1:W-:Y:S01]  /*9c5f0*/  @P5 STG.E.U16 [R4.64], R60 ;  /* 0x0000003c04005986 */ /* 0x0003e2000c101504 */
[----:B------:R-:W-:Y:S01]  /*9c600*/  ISETP.LT.AND P4, PT, R35, c[0x0][0x178], !P6 ;  /* 0x00005e0023007a0c */ /* 0x000fe20007781270 */
[----:B0-----:R-:W-:Y:S01]  /*9c610*/  IMAD.WIDE R6, R8, 0x2, R48 ;  /* 0x0000000208067825 */ /* 0x001fe200078e0230 */
[----:B------:R-:W-:-:S03]  /*9c620*/  ISETP.LT.AND P5, PT, R37, c[0x0][0x178], !P6 ;  /* 0x00005e0025007a0c */ /* 0x000fc600077a1270 */
[----:B-1----:R-:W-:Y:S01]  /*9c630*/  IMAD.WIDE R4, R8, 0x2, R26 ;  /* 0x0000000208047825 */ /* 0x002fe200078e021a */
[----:B------:R0:W-:Y:S01]  /*9c640*/  @P1 STG.E.U16 [R6.64], R61 ;  /* 0x0000003d06001986 */ /* 0x0001e2000c101504 */
[----:B------:R-:W-:Y:S02]  /*9c650*/  ISETP.LT.AND P1, PT, R42, c[0x0][0x178], !P6 ;  /* 0x00005e002a007a0c */ /* 0x000fe40007721270 */
[----:B------:R-:W-:Y:S01]  /*9c660*/  IADD3 R17, R8, c[0x0][0x198], RZ ;  /* 0x0000660008117a10 */ /* 0x000fe20007ffe0ff */
[----:B------:R1:W-:Y:S01]  /*9c670*/  @P3 STG.E.U16 [R4.64], R59 ;  /* 0x0000003b04003986 */ /* 0x0003e2000c101504 */
[----:B------:R-:W-:Y:S01]  /*9c680*/  PRMT R0, R38, 0x7632, R0 ;  /* 0x0000763226007816 */ /* 0x000fe20000000000 */
[----:B0-----:R-:W-:Y:S01]  /*9c690*/  IMAD.WIDE R6, R8, 0x2, R24 ;  /* 0x0000000208067825 */ /* 0x001fe200078e0218 */
[----:B------:R-:W-:-:S04]  /*9c6a0*/  ISETP.LT.AND P3, PT, R40, c[0x0][0x178], !P6 ;  /* 0x00005e0028007a0c */ /* 0x000fc80007761270 */
[----:B------:R0:W-:Y:S01]  /*9c6b0*/  @P2 STG.E.U16 [R6.64], R15 ;  /* 0x0000000f06002986 */ /* 0x0001e2000c101504 */
[----:B------:R-:W-:Y:S01]  /*9c6c0*/  ISETP.LT.AND P2, PT, R41, c[0x0][0x178], !P6 ;  /* 0x00005e0029007a0c */ /* 0x000fe20007741270 */
[----:B------:R-:W-:-:S04]  /*9c6d0*/  IMAD.WIDE R10, R17, 0x2, R56 ;  /* 0x00000002110a7825 */ /* 0x000fc800078e0238 */
[C---:B-1----:R-:W-:Y:S01]  /*9c6e0*/  IMAD.WIDE R4, R17.reuse, 0x2, R54 ;  /* 0x0000000211047825 */ /* 0x042fe200078e0236 */
[----:B------:R-:W-:Y:S03]  /*9c6f0*/  @P4 STG.E.U16 [R10.64], R0 ;  /* 0x000000000a004986 */ /* 0x000fe6000c101504 */
[----:B0-----:R-:W-:Y:S01]  /*9c700*/  IMAD.WIDE R6, R17, 0x2, R2 ;  /* 0x0000000211067825 */ /* 0x001fe200078e0202 */
[----:B------:R0:W-:Y:S01]  /*9c710*/  @P1 STG.E.U16 [R4.64], R9 ;  /* 0x0000000904001986 */ /* 0x0001e2000c101504 */
[----:B------:R-:W-:Y:S02]  /*9c720*/  PRMT R13, R58, 0x7632, R13 ;  /* 0x000076323a0d7816 */ /* 0x000fe4000000000d */
[----:B------:R-:W-:Y:S01]  /*9c730*/  PRMT R14, R60, 0x7632, R14 ;  /* 0x000076323c0e7816 */ /* 0x000fe2000000000e */
[----:B------:R1:W-:Y:S01]  /*9c740*/  @P5 STG.E.U16 [R6.64], R12 ;  /* 0x0000000c06005986 */ /* 0x0003e2000c101504 */
[----:B------:R-:W-:-:S02]  /*9c750*/  ISETP.GE.AND P0, PT, R20, c[0x0][0x17c], PT ;  /* 0x00005f0014007a0c */ /* 0x000fc40003f06270 */
[----:B------:R-:W-:Y:S01]  /*9c760*/  ISETP.LT.AND P4, PT, R47, c[0x0][0x178], !P6 ;  /* 0x00005e002f007a0c */ /* 0x000fe20007781270 */
[----:B------:R-:W4:Y:S01]  /*9c770*/  LDL.LU R58, [R1+0x5ac] ;  /* 0x0005ac00013a7983 */ /* 0x000f220000300800 */
[----:B------:R-:W-:Y:S01]  /*9c780*/  ISETP.LT.AND P1, PT, R46, c[0x0][0x178], !P6 ;  /* 0x00005e002e007a0c */ /* 0x000fe20007721270 */
[----:B0-----:R-:W-:-:S04]  /*9c790*/  IMAD.WIDE R4, R17, 0x2, R52 ;  /* 0x0000000211047825 */ /* 0x001fc800078e0234 */
[----:B-1----:R-:W-:Y:S01]  /*9c7a0*/  IMAD.WIDE R6, R17, 0x2, R50 ;  /* 0x0000000211067825 */ /* 0x002fe200078e0232 */
[----:B------:R-:W-:Y:S01]  /*9c7b0*/  ISETP.LT.AND P6, PT, R45, c[0x0][0x178], !P6 ;  /* 0x00005e002d007a0c */ /* 0x000fe200077c1270 */
[----:B------:R0:W-:Y:S01]  /*9c7c0*/  @P2 STG.E.U16 [R4.64], R13 ;  /* 0x0000000d04002986 */ /* 0x0001e2000c101504 */
[----:B------:R-:W-:-:S03]  /*9c7d0*/  ISETP.LT.AND P5, PT, R35, c[0x0][0x178], !P0 ;  /* 0x00005e0023007a0c */ /* 0x000fc600047a1270 */
[----:B------:R1:W-:Y:S01]  /*9c7e0*/  @P3 STG.E.U16 [R6.64], R14 ;  /* 0x0000000e06003986 */ /* 0x0003e2000c101504 */
[----:B------:R-:W-:Y:S02]  /*9c7f0*/  ISETP.LT.AND P3, PT, R42, c[0x0][0x178], !P0 ;  /* 0x00005e002a007a0c */ /* 0x000fe40004761270 */
[----:B------:R-:W-:Y:S01]  /*9c800*/  PRMT R28, R15, 0x7632, R28 ;  /* 0x000076320f1c7816 */ /* 0x000fe2000000001c */
[C---:B------:R-:W-:Y:S01]  /*9c810*/  IMAD.WIDE R8, R17.reuse, 0x2, R48 ;  /* 0x0000000211087825 */ /* 0x040fe200078e0230 */
[----:B------:R-:W-:Y:S01]  /*9c820*/  IADD3 R15, R17, c[0x0][0x198], RZ ;  /* 0x00006600110f7a10 */ /* 0x000fe20007ffe0ff */
[----:B------:R-:W4:Y:S01]  /*9c830*/  LDL.LU R60, [R1+0x51c] ;  /* 0x00051c00013c7983 */ /* 0x000f220000300800 */
[----:B------:R-:W-:Y:S01]  /*9c840*/  PRMT R16, R61, 0x7632, R16 ;  /* 0x000076323d107816 */ /* 0x000fe20000000010 */
[----:B------:R-:W-:Y:S01]  /*9c850*/  IMAD.WIDE R10, R17, 0x2, R26 ;  /* 0x00000002110a7825 */ /* 0x000fe200078e021a */
[----:B------:R-:W-:Y:S01]  /*9c860*/  PRMT R18, R59, 0x7632, R18 ;  /* 0x000076323b127816 */ /* 0x000fe20000000012 */
[----:B------:R-:W4:Y:S02]  /*9c870*/  LDL.LU R61, [R1+0x4ec] ;  /* 0x0004ec00013d7983 */ /* 0x000f240000300800 */
[----:B------:R-:W-:-:S02]  /*9c880*/  IMAD.WIDE R20, R17, 0x2, R24 ;  /* 0x0000000211147825 */ /* 0x000fc400078e0218 */
[----:B------:R1:W-:Y:S02]  /*9c890*/  @P4 STG.E.U16 [R8.64], R16 ;  /* 0x0000001008004986 */ /* 0x0003e4000c101504 */
[C---:B------:R-:W-:Y:S02]  /*9c8a0*/  IMAD.WIDE R22, R15.reuse, 0x2, R56 ;  /* 0x000000020f167825 */ /* 0x040fe400078e0238 */
[----:B------:R1:W-:Y:S02]  /*9c8b0*/  @P1 STG.E.U16 [R10.64], R18 ;  /* 0x000000120a001986 */ /* 0x0003e4000c101504 */
[----:B0-----:R-:W-:Y:S01]  /*9c8c0*/  IMAD.WIDE R4, R15, 0x2, R54 ;  /* 0x000000020f047825 */ /* 0x001fe200078e0236 */
[----:B------:R-:W-:Y:S01]  /*9c8d0*/  ISETP.GE.AND P1, PT, R29, c[0x0][0x17c], PT ;  /* 0x00005f001d007a0c */ /* 0x000fe20003f26270 */
[----:B------:R0:W-:Y:S04]  /*9c8e0*/  @P6 STG.E.U16 [R20.64], R28 ;  /* 0x0000001c14006986 */ /* 0x0001e8000c101504 */
[----:B------:R-:W4:Y:S04]  /*9c8f0*/  LDL.LU R59, [R1+0x45c] ;  /* 0x00045c00013b7983 */ /* 0x000f280000300800 */
[----:B--2---:R-:W-:Y:S04]  /*9c900*/  @P5 STG.E.U16 [R22.64], R36 ;  /* 0x0000002416005986 */ /* 0x004fe8000c101504 */
[----:B---3--:R2:W-:Y:S01]  /*9c910*/  @P3 STG.E.U16 [R4.64], R44 ;  /* 0x0000002c04003986 */ /* 0x0085e2000c101504 */
[----:B------:R-:W-:-:S03]  /*9c920*/  ISETP.LT.AND P3, PT, R35, c[0x0][0x178], !P1 ;  /* 0x00005e0023007a0c */ /* 0x000fc60004f61270 */
[----:B------:R-:W3:Y:S01]  /*9c930*/  LDL.LU R35, [R1+0x32c0] ;  /* 0x0032c00001237983 */ /* 0x000ee20000300800 */
[----:B------:R-:W-:Y:S01]  /*9c940*/  ISETP.LT.AND P2, PT, R37, c[0x0][0x178], !P0 ;  /* 0x00005e0025007a0c */ /* 0x000fe20004741270 */
[----:B-1----:R-:W-:Y:S01]  /*9c950*/  IMAD.WIDE R6, R15, 0x2, R2 ;  /* 0x000000020f067825 */ /* 0x002fe200078e0202 */
[----:B------:R-:W-:Y:S02]  /*9c960*/  ISETP.LT.AND P4, PT, R41, c[0x0][0x178], !P0 ;  /* 0x00005e0029007a0c */ /* 0x000fe40004781270 */
[----:B------:R-:W-:Y:S02]  /*9c970*/  ISETP.LT.AND P5, PT, R40, c[0x0][0x178], !P0 ;  /* 0x00005e0028007a0c */ /* 0x000fe400047a1270 */
[----:B------:R-:W-:Y:S01]  /*9c980*/  ISETP.LT.AND P6, PT, R47, c[0x0][0x178], !P0 ;  /* 0x00005e002f007a0c */ /* 0x000fe200047c1270 */
[C---:B------:R-:W-:Y:S01]  /*9c990*/  IMAD.WIDE R8, R15.reuse, 0x2, R52 ;  /* 0x000000020f087825 */ /* 0x040fe200078e0234 */
[----:B------:R-:W-:-:S03]  /*9c9a0*/  IADD3 R17, R15, c[0x0][0x198], RZ ;  /* 0x000066000f117a10 */ /* 0x000fc60007ffe0ff */
[----:B------:R-:W-:Y:S01]  /*9c9b0*/  IMAD.WIDE R10, R15, 0x2, R50 ;  /* 0x000000020f0a7825 */ /* 0x000fe200078e0232 */
[----:B0-----:R-:W-:-:S03]  /*9c9c0*/  PRMT R28, R36, 0x7632, R28 ;  /* 0x00007632241c7816 */ /* 0x001fc6000000001c */
[----:B------:R-:W-:-:S04]  /*9c9d0*/  IMAD.WIDE R12, R15, 0x2, R48 ;  /* 0x000000020f0c7825 */ /* 0x000fc800078e0230 */
[----:B--2---:R-:W-:-:S04]  /*9c9e0*/  IMAD.WIDE R4, R15, 0x2, R26 ;  /* 0x000000020f047825 */ /* 0x004fc800078e021a */
[----:B------:R-:W-:Y:S01]  /*9c9f0*/  IMAD.WIDE R56, R17, 0x2, R56 ;  /* 0x0000000211387825 */ /* 0x000fe200078e0238 */
[----:B------:R-:W-:-:S03]  /*9ca00*/  PRMT R0, R44, 0x7632, R0 ;  /* 0x000076322c007816 */ /* 0x000fc60000000000 */
[----:B------:R-:W-:-:S04]  /*9ca10*/  IMAD.WIDE R54, R17, 0x2, R54 ;  /* 0x0000000211367825 */ /* 0x000fc800078e0236 */
[----:B------:R-:W-:-:S04]  /*9ca20*/  IMAD.WIDE R2, R17, 0x2, R2 ;  /* 0x0000000211027825 */ /* 0x000fc800078e0202 */
[----:B------:R-:W-:-:S04]  /*9ca30*/  IMAD.WIDE R52, R17, 0x2, R52 ;  /* 0x0000000211347825 */ /* 0x000fc800078e0234 */
[----:B------:R-:W-:Y:S01]  /*9ca40*/  IMAD.WIDE R50, R17, 0x2, R50 ;  /* 0x0000000211327825 */ /* 0x000fe200078e0232 */
[----:B----4-:R0:W-:Y:S01]  /*9ca50*/  @P2 STG.E.U16 [R6.64], R58 ;  /* 0x0000003a06002986 */ /* 0x0101e2000c101504 */
[----:B------:R-:W-:Y:S02]  /*9ca60*/  ISETP.LT.AND P2, PT, R46, c[0x0][0x178], !P0 ;  /* 0x00005e002e007a0c */ /* 0x000fe40004741270 */
[----:B------:R-:W-:Y:S01]  /*9ca70*/  ISETP.LT.AND P0, PT, R45, c[0x0][0x178], !P0 ;  /* 0x00005e002d007a0c */ /* 0x000fe20004701270 */
[----:B0-----:R-:W-:Y:S01]  /*9ca80*/  IMAD.WIDE R6, R15, 0x2, R24 ;  /* 0x000000020f067825 */ /* 0x001fe200078e0218 */
[----:B------:R-:W-:Y:S01]  /*9ca90*/  @P4 STG.E.U16 [R8.64], R60 ;  /* 0x0000003c08004986 */ /* 0x000fe2000c101504 */
[----:B------:R-:W-:-:S03]  /*9caa0*/  ISETP.LT.AND P4, PT, R42, c[0x0][0x178], !P1 ;  /* 0x00005e002a007a0c */ /* 0x000fc60004f81270 */
[----:B------:R-:W-:Y:S01]  /*9cab0*/  @P5 STG.E.U16 [R10.64], R61 ;  /* 0x0000003d0a005986 */ /* 0x000fe2000c101504 */
[----:B------:R-:W-:Y:S01]  /*9cac0*/  ISETP.LT.AND P5, PT, R37, c[0x0][0x178], !P1 ;  /* 0x00005e0025007a0c */ /* 0x000fe20004fa1270 */
[----:B------:R-:W-:Y:S02]  /*9cad0*/  IMAD.WIDE R48, R17, 0x2, R48 ;  /* 0x0000000211307825 */ /* 0x000fe400078e0230 */
[----:B------:R-:W-:Y:S01]  /*9cae0*/  @P6 STG.E.U16 [R12.64], R59 ;  /* 0x0000003b0c006986 */ /* 0x000fe2000c101504 */
[----:B------:R-:W-:Y:S01]  /*9caf0*/  ISETP.LT.AND P6, PT, R41, c[0x0][0x178], !P1 ;  /* 0x00005e0029007a0c */ /* 0x000fe20004fc1270 */
[----:B------:R-:W-:-:S04]  /*9cb00*/  IMAD.WIDE R26, R17, 0x2, R26 ;  /* 0x00000002111a7825 */ /* 0x000fc800078e021a */
[----:B------:R-:W-:Y:S01]  /*9cb10*/  IMAD.WIDE R24, R17, 0x2, R24 ;  /* 0x0000000211187825 */ /* 0x000fe200078e0218 */
[----:B---3--:R0:W-:Y:S01]  /*9cb20*/  @P2 STG.E.U16 [R4.64], R35 ;  /* 0x0000002304002986 */ /* 0x0081e2000c101504 */
[----:B------:R-:W-:-:S03]  /*9cb30*/  ISETP.LT.AND P2, PT, R40, c[0x0][0x178], !P1 ;  /* 0x00005e0028007a0c */ /* 0x000fc60004f41270 */
[----:B------:R1:W-:Y:S01]  /*9cb40*/  @P0 STG.E.U16 [R6.64], R19 ;  /* 0x0000001306000986 */ /* 0x0003e2000c101504 */
[----:B------:R-:W-:-:S03]  /*9cb50*/  ISETP.LT.AND P0, PT, R47, c[0x0][0x178], !P1 ;  /* 0x00005e002f007a0c */ /* 0x000fc60004f01270 */
[----:B------:R2:W-:Y:S01]  /*9cb60*/  @P3 STG.E.U16 [R56.64], R28 ;  /* 0x0000001c38003986 */ /* 0x0005e2000c101504 */
[----:B------:R-:W-:Y:S02]  /*9cb70*/  ISETP.LT.AND P3, PT, R46, c[0x0][0x178], !P1 ;  /* 0x00005e002e007a0c */ /* 0x000fe40004f61270 */
[----:B------:R-:W-:Y:S02]  /*9cb80*/  ISETP.LT.AND P1, PT, R45, c[0x0][0x178], !P1 ;  /* 0x00005e002d007a0c */ /* 0x000fe40004f21270 */
[----:B0-----:R-:W-:Y:S02]  /*9cb90*/  PRMT R4, R58, 0x7632, R4 ;  /* 0x000076323a047816 */ /* 0x001fe40000000004 */
[----:B------:R-:W-:Y:S02]  /*9cba0*/  PRMT R5, R60, 0x7632, R5 ;  /* 0x000076323c057816 */ /* 0x000fe40000000005 */
[----:B-1----:R-:W-:Y:S01]  /*9cbb0*/  PRMT R6, R61, 0x7632, R6 ;  /* 0x000076323d067816 */ /* 0x002fe20000000006 */
[----:B------:R2:W-:Y:S01]  /*9cbc0*/  @P4 STG.E.U16 [R54.64], R0 ;  /* 0x0000000036004986 */ /* 0x0005e2000c101504 */
[----:B------:R-:W-:-:S02]  /*9cbd0*/  PRMT R7, R59, 0x7632, R7 ;  /* 0x000076323b077816 */ /* 0x000fc40000000007 */
[----:B------:R-:W-:Y:S01]  /*9cbe0*/  PRMT R13, R35, 0x7632, R13 ;  /* 0x00007632230d7816 */ /* 0x000fe2000000000d */
[----:B------:R2:W-:Y:S04]  /*9cbf0*/  @P5 STG.E.U16 [R2.64], R4 ;  /* 0x0000000402005986 */ /* 0x0005e8000c101504 */
[----:B------:R2:W-:Y:S04]  /*9cc00*/  @P6 STG.E.U16 [R52.64], R5 ;  /* 0x0000000534006986 */ /* 0x0005e8000c101504 */
[----:B------:R2:W-:Y:S04]  /*9cc10*/  @P2 STG.E.U16 [R50.64], R6 ;  /* 0x0000000632002986 */ /* 0x0005e8000c101504 */
[----:B------:R2:W-:Y:S04]  /*9cc20*/  @P0 STG.E.U16 [R48.64], R7 ;  /* 0x0000000730000986 */ /* 0x0005e8000c101504 */
[----:B------:R2:W-:Y:S01]  /*9cc30*/  @P3 STG.E.U16 [R26.64], R13 ;  /* 0x0000000d1a003986 */ /* 0x0005e2000c101504 */
[----:B------:R-:W-:Y:S05]  /*9cc40*/  @!P1 EXIT ;  /* 0x000000000000994d */ /* 0x000fea0003800000 */
[----:B------:R-:W-:-:S05]  /*9cc50*/  PRMT R12, R19, 0x7632, R12 ;  /* 0x00007632130c7816 */ /* 0x000fca000000000c */
[----:B------:R-:W-:Y:S01]  /*9cc60*/  STG.E.U16 [R24.64], R12 ;  /* 0x0000000c18007986 */ /* 0x000fe2000c101504 */
[----:B------:R-:W-:Y:S05]  /*9cc70*/  EXIT ;  /* 0x000000000000794d */ /* 0x000fea0003800000 */
.L_x_4:
[----:B------:R-:W-:-:S00]  /*9cc80*/  BRA `(.L_x_4) ;  /* 0xfffffff000007947 */ /* 0x000fc0000383ffff */
[----:B------:R-:W-:-:S00]  /*9cc90*/  NOP ;  /* 0x0000000000007918 */ /* 0x000fc00000000000 */
        /* <DEDUP_REMOVED lines=14> */
.L_x_5:


//--------------------- .nv.shared.matmul_kernel  --------------------------
	.section	.nv.shared.matmul_kernel,"aw",@nobits
	.sectionflags	@""
	.align	16
